//
// Generated by NVIDIA NVVM Compiler
//
// Compiler Build ID: CL-36424714
// Cuda compilation tools, release 13.0, V13.0.88
// Based on NVVM 20.0.0
//

.version 9.0
.target sm_100
.address_size 64

	// .globl	_Z5nbodyP6float4P6float3S2_Pj
.global .align 4 .b8 precalc_xorwow_matrix[102400];
.global .align 4 .b8 precalc_xorwow_offset_matrix[102400];
.global .align 4 .b8 mrg32k3aM1[2304];
.global .align 4 .b8 mrg32k3aM2[2304];
.global .align 4 .b8 mrg32k3aM1SubSeq[2016];
.global .align 4 .b8 mrg32k3aM2SubSeq[2016];
.global .align 4 .b8 mrg32k3aM1Seq[2304];
.global .align 4 .b8 mrg32k3aM2Seq[2304];
.const .align 8 .b8 __cr_lgamma_table[72];
.const .align 4 .f32 g_drag = 0f41741D42;
.const .align 4 .f32 g_max_attraction = 0f43BC4000;
.global .align 4 .b8 __cudart_i2opi_f[24] = {65, 144, 67, 60, 153, 149, 98, 219, 192, 221, 52, 245, 209, 87, 39, 252, 41, 21, 68, 78, 110, 131, 249, 162};

.visible .entry _Z5nbodyP6float4P6float3S2_Pj(
	.param .u64 .ptr .align 1 _Z5nbodyP6float4P6float3S2_Pj_param_0,
	.param .u64 .ptr .align 1 _Z5nbodyP6float4P6float3S2_Pj_param_1,
	.param .u64 .ptr .align 1 _Z5nbodyP6float4P6float3S2_Pj_param_2,
	.param .u64 .ptr .align 1 _Z5nbodyP6float4P6float3S2_Pj_param_3
)
{
	.local .align 8 .b8 	__local_depot0[88];
	.reg .b64 	%SP;
	.reg .b64 	%SPL;
	.reg .pred 	%p<485>;
	.reg .b32 	%r<7520>;
	.reg .b32 	%f<1244>;
	.reg .b64 	%rd<311>;
	.reg .b64 	%fd<30>;

	mov.u64 	%SPL, __local_depot0;
	ld.param.u64 	%rd92, [_Z5nbodyP6float4P6float3S2_Pj_param_0];
	ld.param.u64 	%rd93, [_Z5nbodyP6float4P6float3S2_Pj_param_1];
	ld.param.u64 	%rd94, [_Z5nbodyP6float4P6float3S2_Pj_param_2];
	ld.param.u64 	%rd95, [_Z5nbodyP6float4P6float3S2_Pj_param_3];
	cvta.to.global.u64 	%rd1, %rd95;
	add.u64 	%rd2, %SPL, 0;
	add.u64 	%rd3, %SPL, 0;
	add.u64 	%rd4, %SPL, 0;
	add.u64 	%rd5, %SPL, 0;
	add.u64 	%rd6, %SPL, 0;
	add.u64 	%rd7, %SPL, 32;
	mov.u32 	%r3373, %ctaid.x;
	mov.u32 	%r3374, %ntid.x;
	mov.u32 	%r3375, %tid.x;
	mad.lo.s32 	%r1, %r3373, %r3374, %r3375;
	setp.ne.s32 	%p1, %r1, 0;
	@%p1 bra 	$L__BB0_2;
	mov.b32 	%r3376, 0;
	st.global.u32 	[%rd1+8], %r3376;
	st.global.u32 	[%rd1+4], %r3376;
	st.global.u32 	[%rd1], %r3376;
$L__BB0_2:
	cvt.u64.u32 	%rd102, %r1;
	mul.wide.u32 	%rd103, %r1, 96;
	cvta.to.global.u64 	%rd104, %rd92;
	add.s64 	%rd8, %rd104, %rd103;
	mul.wide.u32 	%rd105, %r1, 72;
	cvta.to.global.u64 	%rd106, %rd93;
	add.s64 	%rd9, %rd106, %rd105;
	cvta.to.global.u64 	%rd107, %rd94;
	add.s64 	%rd10, %rd107, %rd105;
	st.local.u64 	[%rd7], %rd102;
	xor.b32  	%r3378, %r1, -1429050551;
	mul.lo.s32 	%r3379, %r3378, 1099087573;
	add.s32 	%r2, %r3379, 123456789;
	xor.b32  	%r3, %r3379, 362436069;
	add.s32 	%r4, %r3379, 5783321;
	add.s32 	%r5, %r3379, -637770787;
	mov.b32 	%r5777, 0;
$L__BB0_3:
	mov.u32 	%r6, %r5777;
	mov.b32 	%r5778, 0;
$L__BB0_4:
	add.s32 	%r8, %r5778, %r6;
	st.local.u32 	[%rd7+12], %r2;
	mov.b32 	%r10, -123459836;
	st.local.v2.u32 	[%rd7+16], {%r3, %r10};
	mov.b32 	%r11, -589760388;
	st.local.v2.u32 	[%rd7+24], {%r11, %r4};
	setp.eq.s32 	%p2, %r8, 0;
	mov.u32 	%r5794, %r4;
	mov.u32 	%r5798, %r2;
	@%p2 bra 	$L__BB0_119;
	cvt.u64.u32 	%rd295, %r8;
	mov.b32 	%r5781, 0;
	mov.u32 	%r5794, %r4;
	mov.u32 	%r5798, %r2;
$L__BB0_6:
	mov.u64 	%rd12, %rd295;
	and.b64  	%rd13, %rd12, 3;
	setp.eq.s64 	%p3, %rd13, 0;
	@%p3 bra 	$L__BB0_118;
	mul.wide.u32 	%rd108, %r5781, 3200;
	mov.u64 	%rd109, precalc_xorwow_offset_matrix;
	add.s64 	%rd14, %rd109, %rd108;
	mov.b32 	%r5794, 0;
	mov.u32 	%r5795, %r5794;
	mov.u32 	%r5796, %r5794;
	mov.u32 	%r5797, %r5794;
	mov.u32 	%r5798, %r5794;
	mov.u32 	%r5787, %r5794;
$L__BB0_8:
	mul.wide.u32 	%rd110, %r5787, 4;
	add.s64 	%rd111, %rd7, %rd110;
	ld.local.u32 	%r22, [%rd111+12];
	shl.b32 	%r23, %r5787, 5;
	mov.b32 	%r5793, 0;
$L__BB0_9:
	.pragma "nounroll";
	shr.u32 	%r3384, %r22, %r5793;
	and.b32  	%r3385, %r3384, 1;
	setp.eq.b32 	%p4, %r3385, 1;
	not.pred 	%p5, %p4;
	add.s32 	%r3386, %r23, %r5793;
	mul.lo.s32 	%r3387, %r3386, 5;
	mul.wide.u32 	%rd112, %r3387, 4;
	add.s64 	%rd15, %rd14, %rd112;
	@%p5 bra 	$L__BB0_11;
	ld.global.u32 	%r3388, [%rd15];
	xor.b32  	%r5798, %r5798, %r3388;
	ld.global.u32 	%r3389, [%rd15+4];
	xor.b32  	%r5797, %r5797, %r3389;
	ld.global.u32 	%r3390, [%rd15+8];
	xor.b32  	%r5796, %r5796, %r3390;
	ld.global.u32 	%r3391, [%rd15+12];
	xor.b32  	%r5795, %r5795, %r3391;
	ld.global.u32 	%r3392, [%rd15+16];
	xor.b32  	%r5794, %r5794, %r3392;
$L__BB0_11:
	and.b32  	%r3394, %r3384, 2;
	setp.eq.s32 	%p6, %r3394, 0;
	@%p6 bra 	$L__BB0_13;
	ld.global.u32 	%r3395, [%rd15+20];
	xor.b32  	%r5798, %r5798, %r3395;
	ld.global.u32 	%r3396, [%rd15+24];
	xor.b32  	%r5797, %r5797, %r3396;
	ld.global.u32 	%r3397, [%rd15+28];
	xor.b32  	%r5796, %r5796, %r3397;
	ld.global.u32 	%r3398, [%rd15+32];
	xor.b32  	%r5795, %r5795, %r3398;
	ld.global.u32 	%r3399, [%rd15+36];
	xor.b32  	%r5794, %r5794, %r3399;
$L__BB0_13:
	and.b32  	%r3401, %r3384, 4;
	setp.eq.s32 	%p7, %r3401, 0;
	@%p7 bra 	$L__BB0_15;
	ld.global.u32 	%r3402, [%rd15+40];
	xor.b32  	%r5798, %r5798, %r3402;
	ld.global.u32 	%r3403, [%rd15+44];
	xor.b32  	%r5797, %r5797, %r3403;
	ld.global.u32 	%r3404, [%rd15+48];
	xor.b32  	%r5796, %r5796, %r3404;
	ld.global.u32 	%r3405, [%rd15+52];
	xor.b32  	%r5795, %r5795, %r3405;
	ld.global.u32 	%r3406, [%rd15+56];
	xor.b32  	%r5794, %r5794, %r3406;
$L__BB0_15:
	and.b32  	%r3408, %r3384, 8;
	setp.eq.s32 	%p8, %r3408, 0;
	@%p8 bra 	$L__BB0_17;
	ld.global.u32 	%r3409, [%rd15+60];
	xor.b32  	%r5798, %r5798, %r3409;
	ld.global.u32 	%r3410, [%rd15+64];
	xor.b32  	%r5797, %r5797, %r3410;
	ld.global.u32 	%r3411, [%rd15+68];
	xor.b32  	%r5796, %r5796, %r3411;
	ld.global.u32 	%r3412, [%rd15+72];
	xor.b32  	%r5795, %r5795, %r3412;
	ld.global.u32 	%r3413, [%rd15+76];
	xor.b32  	%r5794, %r5794, %r3413;
$L__BB0_17:
	and.b32  	%r3415, %r3384, 16;
	setp.eq.s32 	%p9, %r3415, 0;
	@%p9 bra 	$L__BB0_19;
	ld.global.u32 	%r3416, [%rd15+80];
	xor.b32  	%r5798, %r5798, %r3416;
	ld.global.u32 	%r3417, [%rd15+84];
	xor.b32  	%r5797, %r5797, %r3417;
	ld.global.u32 	%r3418, [%rd15+88];
	xor.b32  	%r5796, %r5796, %r3418;
	ld.global.u32 	%r3419, [%rd15+92];
	xor.b32  	%r5795, %r5795, %r3419;
	ld.global.u32 	%r3420, [%rd15+96];
	xor.b32  	%r5794, %r5794, %r3420;
$L__BB0_19:
	and.b32  	%r3422, %r3384, 32;
	setp.eq.s32 	%p10, %r3422, 0;
	@%p10 bra 	$L__BB0_21;
	ld.global.u32 	%r3423, [%rd15+100];
	xor.b32  	%r5798, %r5798, %r3423;
	ld.global.u32 	%r3424, [%rd15+104];
	xor.b32  	%r5797, %r5797, %r3424;
	ld.global.u32 	%r3425, [%rd15+108];
	xor.b32  	%r5796, %r5796, %r3425;
	ld.global.u32 	%r3426, [%rd15+112];
	xor.b32  	%r5795, %r5795, %r3426;
	ld.global.u32 	%r3427, [%rd15+116];
	xor.b32  	%r5794, %r5794, %r3427;
$L__BB0_21:
	and.b32  	%r3429, %r3384, 64;
	setp.eq.s32 	%p11, %r3429, 0;
	@%p11 bra 	$L__BB0_23;
	ld.global.u32 	%r3430, [%rd15+120];
	xor.b32  	%r5798, %r5798, %r3430;
	ld.global.u32 	%r3431, [%rd15+124];
	xor.b32  	%r5797, %r5797, %r3431;
	ld.global.u32 	%r3432, [%rd15+128];
	xor.b32  	%r5796, %r5796, %r3432;
	ld.global.u32 	%r3433, [%rd15+132];
	xor.b32  	%r5795, %r5795, %r3433;
	ld.global.u32 	%r3434, [%rd15+136];
	xor.b32  	%r5794, %r5794, %r3434;
$L__BB0_23:
	and.b32  	%r3436, %r3384, 128;
	setp.eq.s32 	%p12, %r3436, 0;
	@%p12 bra 	$L__BB0_25;
	ld.global.u32 	%r3437, [%rd15+140];
	xor.b32  	%r5798, %r5798, %r3437;
	ld.global.u32 	%r3438, [%rd15+144];
	xor.b32  	%r5797, %r5797, %r3438;
	ld.global.u32 	%r3439, [%rd15+148];
	xor.b32  	%r5796, %r5796, %r3439;
	ld.global.u32 	%r3440, [%rd15+152];
	xor.b32  	%r5795, %r5795, %r3440;
	ld.global.u32 	%r3441, [%rd15+156];
	xor.b32  	%r5794, %r5794, %r3441;
$L__BB0_25:
	and.b32  	%r3443, %r3384, 256;
	setp.eq.s32 	%p13, %r3443, 0;
	@%p13 bra 	$L__BB0_27;
	ld.global.u32 	%r3444, [%rd15+160];
	xor.b32  	%r5798, %r5798, %r3444;
	ld.global.u32 	%r3445, [%rd15+164];
	xor.b32  	%r5797, %r5797, %r3445;
	ld.global.u32 	%r3446, [%rd15+168];
	xor.b32  	%r5796, %r5796, %r3446;
	ld.global.u32 	%r3447, [%rd15+172];
	xor.b32  	%r5795, %r5795, %r3447;
	ld.global.u32 	%r3448, [%rd15+176];
	xor.b32  	%r5794, %r5794, %r3448;
$L__BB0_27:
	and.b32  	%r3450, %r3384, 512;
	setp.eq.s32 	%p14, %r3450, 0;
	@%p14 bra 	$L__BB0_29;
	ld.global.u32 	%r3451, [%rd15+180];
	xor.b32  	%r5798, %r5798, %r3451;
	ld.global.u32 	%r3452, [%rd15+184];
	xor.b32  	%r5797, %r5797, %r3452;
	ld.global.u32 	%r3453, [%rd15+188];
	xor.b32  	%r5796, %r5796, %r3453;
	ld.global.u32 	%r3454, [%rd15+192];
	xor.b32  	%r5795, %r5795, %r3454;
	ld.global.u32 	%r3455, [%rd15+196];
	xor.b32  	%r5794, %r5794, %r3455;
$L__BB0_29:
	and.b32  	%r3457, %r3384, 1024;
	setp.eq.s32 	%p15, %r3457, 0;
	@%p15 bra 	$L__BB0_31;
	ld.global.u32 	%r3458, [%rd15+200];
	xor.b32  	%r5798, %r5798, %r3458;
	ld.global.u32 	%r3459, [%rd15+204];
	xor.b32  	%r5797, %r5797, %r3459;
	ld.global.u32 	%r3460, [%rd15+208];
	xor.b32  	%r5796, %r5796, %r3460;
	ld.global.u32 	%r3461, [%rd15+212];
	xor.b32  	%r5795, %r5795, %r3461;
	ld.global.u32 	%r3462, [%rd15+216];
	xor.b32  	%r5794, %r5794, %r3462;
$L__BB0_31:
	and.b32  	%r3464, %r3384, 2048;
	setp.eq.s32 	%p16, %r3464, 0;
	@%p16 bra 	$L__BB0_33;
	ld.global.u32 	%r3465, [%rd15+220];
	xor.b32  	%r5798, %r5798, %r3465;
	ld.global.u32 	%r3466, [%rd15+224];
	xor.b32  	%r5797, %r5797, %r3466;
	ld.global.u32 	%r3467, [%rd15+228];
	xor.b32  	%r5796, %r5796, %r3467;
	ld.global.u32 	%r3468, [%rd15+232];
	xor.b32  	%r5795, %r5795, %r3468;
	ld.global.u32 	%r3469, [%rd15+236];
	xor.b32  	%r5794, %r5794, %r3469;
$L__BB0_33:
	and.b32  	%r3471, %r3384, 4096;
	setp.eq.s32 	%p17, %r3471, 0;
	@%p17 bra 	$L__BB0_35;
	ld.global.u32 	%r3472, [%rd15+240];
	xor.b32  	%r5798, %r5798, %r3472;
	ld.global.u32 	%r3473, [%rd15+244];
	xor.b32  	%r5797, %r5797, %r3473;
	ld.global.u32 	%r3474, [%rd15+248];
	xor.b32  	%r5796, %r5796, %r3474;
	ld.global.u32 	%r3475, [%rd15+252];
	xor.b32  	%r5795, %r5795, %r3475;
	ld.global.u32 	%r3476, [%rd15+256];
	xor.b32  	%r5794, %r5794, %r3476;
$L__BB0_35:
	and.b32  	%r3478, %r3384, 8192;
	setp.eq.s32 	%p18, %r3478, 0;
	@%p18 bra 	$L__BB0_37;
	ld.global.u32 	%r3479, [%rd15+260];
	xor.b32  	%r5798, %r5798, %r3479;
	ld.global.u32 	%r3480, [%rd15+264];
	xor.b32  	%r5797, %r5797, %r3480;
	ld.global.u32 	%r3481, [%rd15+268];
	xor.b32  	%r5796, %r5796, %r3481;
	ld.global.u32 	%r3482, [%rd15+272];
	xor.b32  	%r5795, %r5795, %r3482;
	ld.global.u32 	%r3483, [%rd15+276];
	xor.b32  	%r5794, %r5794, %r3483;
$L__BB0_37:
	and.b32  	%r3485, %r3384, 16384;
	setp.eq.s32 	%p19, %r3485, 0;
	@%p19 bra 	$L__BB0_39;
	ld.global.u32 	%r3486, [%rd15+280];
	xor.b32  	%r5798, %r5798, %r3486;
	ld.global.u32 	%r3487, [%rd15+284];
	xor.b32  	%r5797, %r5797, %r3487;
	ld.global.u32 	%r3488, [%rd15+288];
	xor.b32  	%r5796, %r5796, %r3488;
	ld.global.u32 	%r3489, [%rd15+292];
	xor.b32  	%r5795, %r5795, %r3489;
	ld.global.u32 	%r3490, [%rd15+296];
	xor.b32  	%r5794, %r5794, %r3490;
$L__BB0_39:
	and.b32  	%r3492, %r3384, 32768;
	setp.eq.s32 	%p20, %r3492, 0;
	@%p20 bra 	$L__BB0_41;
	ld.global.u32 	%r3493, [%rd15+300];
	xor.b32  	%r5798, %r5798, %r3493;
	ld.global.u32 	%r3494, [%rd15+304];
	xor.b32  	%r5797, %r5797, %r3494;
	ld.global.u32 	%r3495, [%rd15+308];
	xor.b32  	%r5796, %r5796, %r3495;
	ld.global.u32 	%r3496, [%rd15+312];
	xor.b32  	%r5795, %r5795, %r3496;
	ld.global.u32 	%r3497, [%rd15+316];
	xor.b32  	%r5794, %r5794, %r3497;
$L__BB0_41:
	add.s32 	%r5793, %r5793, 16;
	setp.ne.s32 	%p21, %r5793, 32;
	@%p21 bra 	$L__BB0_9;
	mad.lo.s32 	%r3498, %r5787, -31, %r23;
	add.s32 	%r5787, %r3498, 1;
	setp.ne.s32 	%p22, %r5787, 5;
	@%p22 bra 	$L__BB0_8;
	st.local.u32 	[%rd7+12], %r5798;
	st.local.v2.u32 	[%rd7+16], {%r5797, %r5796};
	st.local.v2.u32 	[%rd7+24], {%r5795, %r5794};
	setp.eq.s64 	%p23, %rd13, 1;
	@%p23 bra 	$L__BB0_118;
	mov.b32 	%r5794, 0;
	mov.u32 	%r5887, %r5794;
	mov.u32 	%r5888, %r5794;
	mov.u32 	%r5889, %r5794;
	mov.u32 	%r5798, %r5794;
	mov.u32 	%r5879, %r5794;
$L__BB0_45:
	mul.wide.u32 	%rd113, %r5879, 4;
	add.s64 	%rd114, %rd7, %rd113;
	ld.local.u32 	%r198, [%rd114+12];
	shl.b32 	%r199, %r5879, 5;
	mov.b32 	%r5885, 0;
$L__BB0_46:
	.pragma "nounroll";
	shr.u32 	%r3501, %r198, %r5885;
	and.b32  	%r3502, %r3501, 1;
	setp.eq.b32 	%p24, %r3502, 1;
	not.pred 	%p25, %p24;
	add.s32 	%r3503, %r199, %r5885;
	mul.lo.s32 	%r3504, %r3503, 5;
	mul.wide.u32 	%rd115, %r3504, 4;
	add.s64 	%rd16, %rd14, %rd115;
	@%p25 bra 	$L__BB0_48;
	ld.global.u32 	%r3505, [%rd16];
	xor.b32  	%r5798, %r5798, %r3505;
	ld.global.u32 	%r3506, [%rd16+4];
	xor.b32  	%r5889, %r5889, %r3506;
	ld.global.u32 	%r3507, [%rd16+8];
	xor.b32  	%r5888, %r5888, %r3507;
	ld.global.u32 	%r3508, [%rd16+12];
	xor.b32  	%r5887, %r5887, %r3508;
	ld.global.u32 	%r3509, [%rd16+16];
	xor.b32  	%r5794, %r5794, %r3509;
$L__BB0_48:
	and.b32  	%r3511, %r3501, 2;
	setp.eq.s32 	%p26, %r3511, 0;
	@%p26 bra 	$L__BB0_50;
	ld.global.u32 	%r3512, [%rd16+20];
	xor.b32  	%r5798, %r5798, %r3512;
	ld.global.u32 	%r3513, [%rd16+24];
	xor.b32  	%r5889, %r5889, %r3513;
	ld.global.u32 	%r3514, [%rd16+28];
	xor.b32  	%r5888, %r5888, %r3514;
	ld.global.u32 	%r3515, [%rd16+32];
	xor.b32  	%r5887, %r5887, %r3515;
	ld.global.u32 	%r3516, [%rd16+36];
	xor.b32  	%r5794, %r5794, %r3516;
$L__BB0_50:
	and.b32  	%r3518, %r3501, 4;
	setp.eq.s32 	%p27, %r3518, 0;
	@%p27 bra 	$L__BB0_52;
	ld.global.u32 	%r3519, [%rd16+40];
	xor.b32  	%r5798, %r5798, %r3519;
	ld.global.u32 	%r3520, [%rd16+44];
	xor.b32  	%r5889, %r5889, %r3520;
	ld.global.u32 	%r3521, [%rd16+48];
	xor.b32  	%r5888, %r5888, %r3521;
	ld.global.u32 	%r3522, [%rd16+52];
	xor.b32  	%r5887, %r5887, %r3522;
	ld.global.u32 	%r3523, [%rd16+56];
	xor.b32  	%r5794, %r5794, %r3523;
$L__BB0_52:
	and.b32  	%r3525, %r3501, 8;
	setp.eq.s32 	%p28, %r3525, 0;
	@%p28 bra 	$L__BB0_54;
	ld.global.u32 	%r3526, [%rd16+60];
	xor.b32  	%r5798, %r5798, %r3526;
	ld.global.u32 	%r3527, [%rd16+64];
	xor.b32  	%r5889, %r5889, %r3527;
	ld.global.u32 	%r3528, [%rd16+68];
	xor.b32  	%r5888, %r5888, %r3528;
	ld.global.u32 	%r3529, [%rd16+72];
	xor.b32  	%r5887, %r5887, %r3529;
	ld.global.u32 	%r3530, [%rd16+76];
	xor.b32  	%r5794, %r5794, %r3530;
$L__BB0_54:
	and.b32  	%r3532, %r3501, 16;
	setp.eq.s32 	%p29, %r3532, 0;
	@%p29 bra 	$L__BB0_56;
	ld.global.u32 	%r3533, [%rd16+80];
	xor.b32  	%r5798, %r5798, %r3533;
	ld.global.u32 	%r3534, [%rd16+84];
	xor.b32  	%r5889, %r5889, %r3534;
	ld.global.u32 	%r3535, [%rd16+88];
	xor.b32  	%r5888, %r5888, %r3535;
	ld.global.u32 	%r3536, [%rd16+92];
	xor.b32  	%r5887, %r5887, %r3536;
	ld.global.u32 	%r3537, [%rd16+96];
	xor.b32  	%r5794, %r5794, %r3537;
$L__BB0_56:
	and.b32  	%r3539, %r3501, 32;
	setp.eq.s32 	%p30, %r3539, 0;
	@%p30 bra 	$L__BB0_58;
	ld.global.u32 	%r3540, [%rd16+100];
	xor.b32  	%r5798, %r5798, %r3540;
	ld.global.u32 	%r3541, [%rd16+104];
	xor.b32  	%r5889, %r5889, %r3541;
	ld.global.u32 	%r3542, [%rd16+108];
	xor.b32  	%r5888, %r5888, %r3542;
	ld.global.u32 	%r3543, [%rd16+112];
	xor.b32  	%r5887, %r5887, %r3543;
	ld.global.u32 	%r3544, [%rd16+116];
	xor.b32  	%r5794, %r5794, %r3544;
$L__BB0_58:
	and.b32  	%r3546, %r3501, 64;
	setp.eq.s32 	%p31, %r3546, 0;
	@%p31 bra 	$L__BB0_60;
	ld.global.u32 	%r3547, [%rd16+120];
	xor.b32  	%r5798, %r5798, %r3547;
	ld.global.u32 	%r3548, [%rd16+124];
	xor.b32  	%r5889, %r5889, %r3548;
	ld.global.u32 	%r3549, [%rd16+128];
	xor.b32  	%r5888, %r5888, %r3549;
	ld.global.u32 	%r3550, [%rd16+132];
	xor.b32  	%r5887, %r5887, %r3550;
	ld.global.u32 	%r3551, [%rd16+136];
	xor.b32  	%r5794, %r5794, %r3551;
$L__BB0_60:
	and.b32  	%r3553, %r3501, 128;
	setp.eq.s32 	%p32, %r3553, 0;
	@%p32 bra 	$L__BB0_62;
	ld.global.u32 	%r3554, [%rd16+140];
	xor.b32  	%r5798, %r5798, %r3554;
	ld.global.u32 	%r3555, [%rd16+144];
	xor.b32  	%r5889, %r5889, %r3555;
	ld.global.u32 	%r3556, [%rd16+148];
	xor.b32  	%r5888, %r5888, %r3556;
	ld.global.u32 	%r3557, [%rd16+152];
	xor.b32  	%r5887, %r5887, %r3557;
	ld.global.u32 	%r3558, [%rd16+156];
	xor.b32  	%r5794, %r5794, %r3558;
$L__BB0_62:
	and.b32  	%r3560, %r3501, 256;
	setp.eq.s32 	%p33, %r3560, 0;
	@%p33 bra 	$L__BB0_64;
	ld.global.u32 	%r3561, [%rd16+160];
	xor.b32  	%r5798, %r5798, %r3561;
	ld.global.u32 	%r3562, [%rd16+164];
	xor.b32  	%r5889, %r5889, %r3562;
	ld.global.u32 	%r3563, [%rd16+168];
	xor.b32  	%r5888, %r5888, %r3563;
	ld.global.u32 	%r3564, [%rd16+172];
	xor.b32  	%r5887, %r5887, %r3564;
	ld.global.u32 	%r3565, [%rd16+176];
	xor.b32  	%r5794, %r5794, %r3565;
$L__BB0_64:
	and.b32  	%r3567, %r3501, 512;
	setp.eq.s32 	%p34, %r3567, 0;
	@%p34 bra 	$L__BB0_66;
	ld.global.u32 	%r3568, [%rd16+180];
	xor.b32  	%r5798, %r5798, %r3568;
	ld.global.u32 	%r3569, [%rd16+184];
	xor.b32  	%r5889, %r5889, %r3569;
	ld.global.u32 	%r3570, [%rd16+188];
	xor.b32  	%r5888, %r5888, %r3570;
	ld.global.u32 	%r3571, [%rd16+192];
	xor.b32  	%r5887, %r5887, %r3571;
	ld.global.u32 	%r3572, [%rd16+196];
	xor.b32  	%r5794, %r5794, %r3572;
$L__BB0_66:
	and.b32  	%r3574, %r3501, 1024;
	setp.eq.s32 	%p35, %r3574, 0;
	@%p35 bra 	$L__BB0_68;
	ld.global.u32 	%r3575, [%rd16+200];
	xor.b32  	%r5798, %r5798, %r3575;
	ld.global.u32 	%r3576, [%rd16+204];
	xor.b32  	%r5889, %r5889, %r3576;
	ld.global.u32 	%r3577, [%rd16+208];
	xor.b32  	%r5888, %r5888, %r3577;
	ld.global.u32 	%r3578, [%rd16+212];
	xor.b32  	%r5887, %r5887, %r3578;
	ld.global.u32 	%r3579, [%rd16+216];
	xor.b32  	%r5794, %r5794, %r3579;
$L__BB0_68:
	and.b32  	%r3581, %r3501, 2048;
	setp.eq.s32 	%p36, %r3581, 0;
	@%p36 bra 	$L__BB0_70;
	ld.global.u32 	%r3582, [%rd16+220];
	xor.b32  	%r5798, %r5798, %r3582;
	ld.global.u32 	%r3583, [%rd16+224];
	xor.b32  	%r5889, %r5889, %r3583;
	ld.global.u32 	%r3584, [%rd16+228];
	xor.b32  	%r5888, %r5888, %r3584;
	ld.global.u32 	%r3585, [%rd16+232];
	xor.b32  	%r5887, %r5887, %r3585;
	ld.global.u32 	%r3586, [%rd16+236];
	xor.b32  	%r5794, %r5794, %r3586;
$L__BB0_70:
	and.b32  	%r3588, %r3501, 4096;
	setp.eq.s32 	%p37, %r3588, 0;
	@%p37 bra 	$L__BB0_72;
	ld.global.u32 	%r3589, [%rd16+240];
	xor.b32  	%r5798, %r5798, %r3589;
	ld.global.u32 	%r3590, [%rd16+244];
	xor.b32  	%r5889, %r5889, %r3590;
	ld.global.u32 	%r3591, [%rd16+248];
	xor.b32  	%r5888, %r5888, %r3591;
	ld.global.u32 	%r3592, [%rd16+252];
	xor.b32  	%r5887, %r5887, %r3592;
	ld.global.u32 	%r3593, [%rd16+256];
	xor.b32  	%r5794, %r5794, %r3593;
$L__BB0_72:
	and.b32  	%r3595, %r3501, 8192;
	setp.eq.s32 	%p38, %r3595, 0;
	@%p38 bra 	$L__BB0_74;
	ld.global.u32 	%r3596, [%rd16+260];
	xor.b32  	%r5798, %r5798, %r3596;
	ld.global.u32 	%r3597, [%rd16+264];
	xor.b32  	%r5889, %r5889, %r3597;
	ld.global.u32 	%r3598, [%rd16+268];
	xor.b32  	%r5888, %r5888, %r3598;
	ld.global.u32 	%r3599, [%rd16+272];
	xor.b32  	%r5887, %r5887, %r3599;
	ld.global.u32 	%r3600, [%rd16+276];
	xor.b32  	%r5794, %r5794, %r3600;
$L__BB0_74:
	and.b32  	%r3602, %r3501, 16384;
	setp.eq.s32 	%p39, %r3602, 0;
	@%p39 bra 	$L__BB0_76;
	ld.global.u32 	%r3603, [%rd16+280];
	xor.b32  	%r5798, %r5798, %r3603;
	ld.global.u32 	%r3604, [%rd16+284];
	xor.b32  	%r5889, %r5889, %r3604;
	ld.global.u32 	%r3605, [%rd16+288];
	xor.b32  	%r5888, %r5888, %r3605;
	ld.global.u32 	%r3606, [%rd16+292];
	xor.b32  	%r5887, %r5887, %r3606;
	ld.global.u32 	%r3607, [%rd16+296];
	xor.b32  	%r5794, %r5794, %r3607;
$L__BB0_76:
	and.b32  	%r3609, %r3501, 32768;
	setp.eq.s32 	%p40, %r3609, 0;
	@%p40 bra 	$L__BB0_78;
	ld.global.u32 	%r3610, [%rd16+300];
	xor.b32  	%r5798, %r5798, %r3610;
	ld.global.u32 	%r3611, [%rd16+304];
	xor.b32  	%r5889, %r5889, %r3611;
	ld.global.u32 	%r3612, [%rd16+308];
	xor.b32  	%r5888, %r5888, %r3612;
	ld.global.u32 	%r3613, [%rd16+312];
	xor.b32  	%r5887, %r5887, %r3613;
	ld.global.u32 	%r3614, [%rd16+316];
	xor.b32  	%r5794, %r5794, %r3614;
$L__BB0_78:
	add.s32 	%r5885, %r5885, 16;
	setp.ne.s32 	%p41, %r5885, 32;
	@%p41 bra 	$L__BB0_46;
	mad.lo.s32 	%r3615, %r5879, -31, %r199;
	add.s32 	%r5879, %r3615, 1;
	setp.ne.s32 	%p42, %r5879, 5;
	@%p42 bra 	$L__BB0_45;
	st.local.u32 	[%rd7+12], %r5798;
	st.local.v2.u32 	[%rd7+16], {%r5889, %r5888};
	st.local.v2.u32 	[%rd7+24], {%r5887, %r5794};
	setp.ne.s64 	%p43, %rd13, 3;
	@%p43 bra 	$L__BB0_118;
	mov.b32 	%r5794, 0;
	mov.u32 	%r5979, %r5794;
	mov.u32 	%r5980, %r5794;
	mov.u32 	%r5981, %r5794;
	mov.u32 	%r5798, %r5794;
	mov.u32 	%r5971, %r5794;
$L__BB0_82:
	mul.wide.u32 	%rd116, %r5971, 4;
	add.s64 	%rd117, %rd7, %rd116;
	ld.local.u32 	%r374, [%rd117+12];
	shl.b32 	%r375, %r5971, 5;
	mov.b32 	%r5977, 0;
$L__BB0_83:
	.pragma "nounroll";
	shr.u32 	%r3618, %r374, %r5977;
	and.b32  	%r3619, %r3618, 1;
	setp.eq.b32 	%p44, %r3619, 1;
	not.pred 	%p45, %p44;
	add.s32 	%r3620, %r375, %r5977;
	mul.lo.s32 	%r3621, %r3620, 5;
	mul.wide.u32 	%rd118, %r3621, 4;
	add.s64 	%rd17, %rd14, %rd118;
	@%p45 bra 	$L__BB0_85;
	ld.global.u32 	%r3622, [%rd17];
	xor.b32  	%r5798, %r5798, %r3622;
	ld.global.u32 	%r3623, [%rd17+4];
	xor.b32  	%r5981, %r5981, %r3623;
	ld.global.u32 	%r3624, [%rd17+8];
	xor.b32  	%r5980, %r5980, %r3624;
	ld.global.u32 	%r3625, [%rd17+12];
	xor.b32  	%r5979, %r5979, %r3625;
	ld.global.u32 	%r3626, [%rd17+16];
	xor.b32  	%r5794, %r5794, %r3626;
$L__BB0_85:
	and.b32  	%r3628, %r3618, 2;
	setp.eq.s32 	%p46, %r3628, 0;
	@%p46 bra 	$L__BB0_87;
	ld.global.u32 	%r3629, [%rd17+20];
	xor.b32  	%r5798, %r5798, %r3629;
	ld.global.u32 	%r3630, [%rd17+24];
	xor.b32  	%r5981, %r5981, %r3630;
	ld.global.u32 	%r3631, [%rd17+28];
	xor.b32  	%r5980, %r5980, %r3631;
	ld.global.u32 	%r3632, [%rd17+32];
	xor.b32  	%r5979, %r5979, %r3632;
	ld.global.u32 	%r3633, [%rd17+36];
	xor.b32  	%r5794, %r5794, %r3633;
$L__BB0_87:
	and.b32  	%r3635, %r3618, 4;
	setp.eq.s32 	%p47, %r3635, 0;
	@%p47 bra 	$L__BB0_89;
	ld.global.u32 	%r3636, [%rd17+40];
	xor.b32  	%r5798, %r5798, %r3636;
	ld.global.u32 	%r3637, [%rd17+44];
	xor.b32  	%r5981, %r5981, %r3637;
	ld.global.u32 	%r3638, [%rd17+48];
	xor.b32  	%r5980, %r5980, %r3638;
	ld.global.u32 	%r3639, [%rd17+52];
	xor.b32  	%r5979, %r5979, %r3639;
	ld.global.u32 	%r3640, [%rd17+56];
	xor.b32  	%r5794, %r5794, %r3640;
$L__BB0_89:
	and.b32  	%r3642, %r3618, 8;
	setp.eq.s32 	%p48, %r3642, 0;
	@%p48 bra 	$L__BB0_91;
	ld.global.u32 	%r3643, [%rd17+60];
	xor.b32  	%r5798, %r5798, %r3643;
	ld.global.u32 	%r3644, [%rd17+64];
	xor.b32  	%r5981, %r5981, %r3644;
	ld.global.u32 	%r3645, [%rd17+68];
	xor.b32  	%r5980, %r5980, %r3645;
	ld.global.u32 	%r3646, [%rd17+72];
	xor.b32  	%r5979, %r5979, %r3646;
	ld.global.u32 	%r3647, [%rd17+76];
	xor.b32  	%r5794, %r5794, %r3647;
$L__BB0_91:
	and.b32  	%r3649, %r3618, 16;
	setp.eq.s32 	%p49, %r3649, 0;
	@%p49 bra 	$L__BB0_93;
	ld.global.u32 	%r3650, [%rd17+80];
	xor.b32  	%r5798, %r5798, %r3650;
	ld.global.u32 	%r3651, [%rd17+84];
	xor.b32  	%r5981, %r5981, %r3651;
	ld.global.u32 	%r3652, [%rd17+88];
	xor.b32  	%r5980, %r5980, %r3652;
	ld.global.u32 	%r3653, [%rd17+92];
	xor.b32  	%r5979, %r5979, %r3653;
	ld.global.u32 	%r3654, [%rd17+96];
	xor.b32  	%r5794, %r5794, %r3654;
$L__BB0_93:
	and.b32  	%r3656, %r3618, 32;
	setp.eq.s32 	%p50, %r3656, 0;
	@%p50 bra 	$L__BB0_95;
	ld.global.u32 	%r3657, [%rd17+100];
	xor.b32  	%r5798, %r5798, %r3657;
	ld.global.u32 	%r3658, [%rd17+104];
	xor.b32  	%r5981, %r5981, %r3658;
	ld.global.u32 	%r3659, [%rd17+108];
	xor.b32  	%r5980, %r5980, %r3659;
	ld.global.u32 	%r3660, [%rd17+112];
	xor.b32  	%r5979, %r5979, %r3660;
	ld.global.u32 	%r3661, [%rd17+116];
	xor.b32  	%r5794, %r5794, %r3661;
$L__BB0_95:
	and.b32  	%r3663, %r3618, 64;
	setp.eq.s32 	%p51, %r3663, 0;
	@%p51 bra 	$L__BB0_97;
	ld.global.u32 	%r3664, [%rd17+120];
	xor.b32  	%r5798, %r5798, %r3664;
	ld.global.u32 	%r3665, [%rd17+124];
	xor.b32  	%r5981, %r5981, %r3665;
	ld.global.u32 	%r3666, [%rd17+128];
	xor.b32  	%r5980, %r5980, %r3666;
	ld.global.u32 	%r3667, [%rd17+132];
	xor.b32  	%r5979, %r5979, %r3667;
	ld.global.u32 	%r3668, [%rd17+136];
	xor.b32  	%r5794, %r5794, %r3668;
$L__BB0_97:
	and.b32  	%r3670, %r3618, 128;
	setp.eq.s32 	%p52, %r3670, 0;
	@%p52 bra 	$L__BB0_99;
	ld.global.u32 	%r3671, [%rd17+140];
	xor.b32  	%r5798, %r5798, %r3671;
	ld.global.u32 	%r3672, [%rd17+144];
	xor.b32  	%r5981, %r5981, %r3672;
	ld.global.u32 	%r3673, [%rd17+148];
	xor.b32  	%r5980, %r5980, %r3673;
	ld.global.u32 	%r3674, [%rd17+152];
	xor.b32  	%r5979, %r5979, %r3674;
	ld.global.u32 	%r3675, [%rd17+156];
	xor.b32  	%r5794, %r5794, %r3675;
$L__BB0_99:
	and.b32  	%r3677, %r3618, 256;
	setp.eq.s32 	%p53, %r3677, 0;
	@%p53 bra 	$L__BB0_101;
	ld.global.u32 	%r3678, [%rd17+160];
	xor.b32  	%r5798, %r5798, %r3678;
	ld.global.u32 	%r3679, [%rd17+164];
	xor.b32  	%r5981, %r5981, %r3679;
	ld.global.u32 	%r3680, [%rd17+168];
	xor.b32  	%r5980, %r5980, %r3680;
	ld.global.u32 	%r3681, [%rd17+172];
	xor.b32  	%r5979, %r5979, %r3681;
	ld.global.u32 	%r3682, [%rd17+176];
	xor.b32  	%r5794, %r5794, %r3682;
$L__BB0_101:
	and.b32  	%r3684, %r3618, 512;
	setp.eq.s32 	%p54, %r3684, 0;
	@%p54 bra 	$L__BB0_103;
	ld.global.u32 	%r3685, [%rd17+180];
	xor.b32  	%r5798, %r5798, %r3685;
	ld.global.u32 	%r3686, [%rd17+184];
	xor.b32  	%r5981, %r5981, %r3686;
	ld.global.u32 	%r3687, [%rd17+188];
	xor.b32  	%r5980, %r5980, %r3687;
	ld.global.u32 	%r3688, [%rd17+192];
	xor.b32  	%r5979, %r5979, %r3688;
	ld.global.u32 	%r3689, [%rd17+196];
	xor.b32  	%r5794, %r5794, %r3689;
$L__BB0_103:
	and.b32  	%r3691, %r3618, 1024;
	setp.eq.s32 	%p55, %r3691, 0;
	@%p55 bra 	$L__BB0_105;
	ld.global.u32 	%r3692, [%rd17+200];
	xor.b32  	%r5798, %r5798, %r3692;
	ld.global.u32 	%r3693, [%rd17+204];
	xor.b32  	%r5981, %r5981, %r3693;
	ld.global.u32 	%r3694, [%rd17+208];
	xor.b32  	%r5980, %r5980, %r3694;
	ld.global.u32 	%r3695, [%rd17+212];
	xor.b32  	%r5979, %r5979, %r3695;
	ld.global.u32 	%r3696, [%rd17+216];
	xor.b32  	%r5794, %r5794, %r3696;
$L__BB0_105:
	and.b32  	%r3698, %r3618, 2048;
	setp.eq.s32 	%p56, %r3698, 0;
	@%p56 bra 	$L__BB0_107;
	ld.global.u32 	%r3699, [%rd17+220];
	xor.b32  	%r5798, %r5798, %r3699;
	ld.global.u32 	%r3700, [%rd17+224];
	xor.b32  	%r5981, %r5981, %r3700;
	ld.global.u32 	%r3701, [%rd17+228];
	xor.b32  	%r5980, %r5980, %r3701;
	ld.global.u32 	%r3702, [%rd17+232];
	xor.b32  	%r5979, %r5979, %r3702;
	ld.global.u32 	%r3703, [%rd17+236];
	xor.b32  	%r5794, %r5794, %r3703;
$L__BB0_107:
	and.b32  	%r3705, %r3618, 4096;
	setp.eq.s32 	%p57, %r3705, 0;
	@%p57 bra 	$L__BB0_109;
	ld.global.u32 	%r3706, [%rd17+240];
	xor.b32  	%r5798, %r5798, %r3706;
	ld.global.u32 	%r3707, [%rd17+244];
	xor.b32  	%r5981, %r5981, %r3707;
	ld.global.u32 	%r3708, [%rd17+248];
	xor.b32  	%r5980, %r5980, %r3708;
	ld.global.u32 	%r3709, [%rd17+252];
	xor.b32  	%r5979, %r5979, %r3709;
	ld.global.u32 	%r3710, [%rd17+256];
	xor.b32  	%r5794, %r5794, %r3710;
$L__BB0_109:
	and.b32  	%r3712, %r3618, 8192;
	setp.eq.s32 	%p58, %r3712, 0;
	@%p58 bra 	$L__BB0_111;
	ld.global.u32 	%r3713, [%rd17+260];
	xor.b32  	%r5798, %r5798, %r3713;
	ld.global.u32 	%r3714, [%rd17+264];
	xor.b32  	%r5981, %r5981, %r3714;
	ld.global.u32 	%r3715, [%rd17+268];
	xor.b32  	%r5980, %r5980, %r3715;
	ld.global.u32 	%r3716, [%rd17+272];
	xor.b32  	%r5979, %r5979, %r3716;
	ld.global.u32 	%r3717, [%rd17+276];
	xor.b32  	%r5794, %r5794, %r3717;
$L__BB0_111:
	and.b32  	%r3719, %r3618, 16384;
	setp.eq.s32 	%p59, %r3719, 0;
	@%p59 bra 	$L__BB0_113;
	ld.global.u32 	%r3720, [%rd17+280];
	xor.b32  	%r5798, %r5798, %r3720;
	ld.global.u32 	%r3721, [%rd17+284];
	xor.b32  	%r5981, %r5981, %r3721;
	ld.global.u32 	%r3722, [%rd17+288];
	xor.b32  	%r5980, %r5980, %r3722;
	ld.global.u32 	%r3723, [%rd17+292];
	xor.b32  	%r5979, %r5979, %r3723;
	ld.global.u32 	%r3724, [%rd17+296];
	xor.b32  	%r5794, %r5794, %r3724;
$L__BB0_113:
	and.b32  	%r3726, %r3618, 32768;
	setp.eq.s32 	%p60, %r3726, 0;
	@%p60 bra 	$L__BB0_115;
	ld.global.u32 	%r3727, [%rd17+300];
	xor.b32  	%r5798, %r5798, %r3727;
	ld.global.u32 	%r3728, [%rd17+304];
	xor.b32  	%r5981, %r5981, %r3728;
	ld.global.u32 	%r3729, [%rd17+308];
	xor.b32  	%r5980, %r5980, %r3729;
	ld.global.u32 	%r3730, [%rd17+312];
	xor.b32  	%r5979, %r5979, %r3730;
	ld.global.u32 	%r3731, [%rd17+316];
	xor.b32  	%r5794, %r5794, %r3731;
$L__BB0_115:
	add.s32 	%r5977, %r5977, 16;
	setp.ne.s32 	%p61, %r5977, 32;
	@%p61 bra 	$L__BB0_83;
	mad.lo.s32 	%r3732, %r5971, -31, %r375;
	add.s32 	%r5971, %r3732, 1;
	setp.ne.s32 	%p62, %r5971, 5;
	@%p62 bra 	$L__BB0_82;
	st.local.u32 	[%rd7+12], %r5798;
	st.local.v2.u32 	[%rd7+16], {%r5981, %r5980};
	st.local.v2.u32 	[%rd7+24], {%r5979, %r5794};
$L__BB0_118:
	shr.u64 	%rd295, %rd12, 2;
	add.s32 	%r5781, %r5781, 1;
	setp.gt.u64 	%p63, %rd12, 3;
	@%p63 bra 	$L__BB0_6;
$L__BB0_119:
	mov.b32 	%r6064, 0;
	st.local.v2.u32 	[%rd7+32], {%r6064, %r6064};
	st.local.u32 	[%rd7+40], %r6064;
	mov.b64 	%rd119, 0;
	st.local.u64 	[%rd7+48], %rd119;
	shr.u32 	%r3734, %r5798, 2;
	xor.b32  	%r3735, %r3734, %r5798;
	shl.b32 	%r3736, %r5794, 4;
	shl.b32 	%r3737, %r3735, 1;
	xor.b32  	%r3738, %r3737, %r3736;
	xor.b32  	%r3739, %r3738, %r3735;
	xor.b32  	%r3740, %r3739, %r5794;
	mad.lo.s32 	%r549, %r8, 362437, %r5;
	add.s32 	%r3741, %r3740, %r549;
	cvt.rn.f32.u32 	%f246, %r3741;
	fma.rn.f32 	%f247, %f246, 0f2F800000, 0f2F000000;
	mul.f32 	%f1, %f247, 0f40A00000;
	add.s32 	%r3742, %r8, 1;
	cvt.u64.u32 	%rd296, %r3742;
	st.local.u32 	[%rd7+12], %r2;
	st.local.v2.u32 	[%rd7+16], {%r3, %r10};
	st.local.v2.u32 	[%rd7+24], {%r11, %r4};
	mov.u32 	%r6077, %r4;
	mov.u32 	%r6081, %r2;
$L__BB0_120:
	mov.u64 	%rd20, %rd296;
	and.b64  	%rd21, %rd20, 3;
	setp.eq.s64 	%p64, %rd21, 0;
	@%p64 bra 	$L__BB0_232;
	mul.wide.u32 	%rd120, %r6064, 3200;
	mov.u64 	%rd121, precalc_xorwow_offset_matrix;
	add.s64 	%rd22, %rd121, %rd120;
	mov.b32 	%r6077, 0;
	mov.u32 	%r6078, %r6077;
	mov.u32 	%r6079, %r6077;
	mov.u32 	%r6080, %r6077;
	mov.u32 	%r6081, %r6077;
	mov.u32 	%r6070, %r6077;
$L__BB0_122:
	mul.wide.u32 	%rd122, %r6070, 4;
	add.s64 	%rd123, %rd7, %rd122;
	ld.local.u32 	%r559, [%rd123+12];
	shl.b32 	%r560, %r6070, 5;
	mov.b32 	%r6076, 0;
$L__BB0_123:
	.pragma "nounroll";
	shr.u32 	%r3745, %r559, %r6076;
	and.b32  	%r3746, %r3745, 1;
	setp.eq.b32 	%p65, %r3746, 1;
	not.pred 	%p66, %p65;
	add.s32 	%r3747, %r560, %r6076;
	mul.lo.s32 	%r3748, %r3747, 5;
	mul.wide.u32 	%rd124, %r3748, 4;
	add.s64 	%rd23, %rd22, %rd124;
	@%p66 bra 	$L__BB0_125;
	ld.global.u32 	%r3749, [%rd23];
	xor.b32  	%r6081, %r6081, %r3749;
	ld.global.u32 	%r3750, [%rd23+4];
	xor.b32  	%r6080, %r6080, %r3750;
	ld.global.u32 	%r3751, [%rd23+8];
	xor.b32  	%r6079, %r6079, %r3751;
	ld.global.u32 	%r3752, [%rd23+12];
	xor.b32  	%r6078, %r6078, %r3752;
	ld.global.u32 	%r3753, [%rd23+16];
	xor.b32  	%r6077, %r6077, %r3753;
$L__BB0_125:
	and.b32  	%r3755, %r3745, 2;
	setp.eq.s32 	%p67, %r3755, 0;
	@%p67 bra 	$L__BB0_127;
	ld.global.u32 	%r3756, [%rd23+20];
	xor.b32  	%r6081, %r6081, %r3756;
	ld.global.u32 	%r3757, [%rd23+24];
	xor.b32  	%r6080, %r6080, %r3757;
	ld.global.u32 	%r3758, [%rd23+28];
	xor.b32  	%r6079, %r6079, %r3758;
	ld.global.u32 	%r3759, [%rd23+32];
	xor.b32  	%r6078, %r6078, %r3759;
	ld.global.u32 	%r3760, [%rd23+36];
	xor.b32  	%r6077, %r6077, %r3760;
$L__BB0_127:
	and.b32  	%r3762, %r3745, 4;
	setp.eq.s32 	%p68, %r3762, 0;
	@%p68 bra 	$L__BB0_129;
	ld.global.u32 	%r3763, [%rd23+40];
	xor.b32  	%r6081, %r6081, %r3763;
	ld.global.u32 	%r3764, [%rd23+44];
	xor.b32  	%r6080, %r6080, %r3764;
	ld.global.u32 	%r3765, [%rd23+48];
	xor.b32  	%r6079, %r6079, %r3765;
	ld.global.u32 	%r3766, [%rd23+52];
	xor.b32  	%r6078, %r6078, %r3766;
	ld.global.u32 	%r3767, [%rd23+56];
	xor.b32  	%r6077, %r6077, %r3767;
$L__BB0_129:
	and.b32  	%r3769, %r3745, 8;
	setp.eq.s32 	%p69, %r3769, 0;
	@%p69 bra 	$L__BB0_131;
	ld.global.u32 	%r3770, [%rd23+60];
	xor.b32  	%r6081, %r6081, %r3770;
	ld.global.u32 	%r3771, [%rd23+64];
	xor.b32  	%r6080, %r6080, %r3771;
	ld.global.u32 	%r3772, [%rd23+68];
	xor.b32  	%r6079, %r6079, %r3772;
	ld.global.u32 	%r3773, [%rd23+72];
	xor.b32  	%r6078, %r6078, %r3773;
	ld.global.u32 	%r3774, [%rd23+76];
	xor.b32  	%r6077, %r6077, %r3774;
$L__BB0_131:
	and.b32  	%r3776, %r3745, 16;
	setp.eq.s32 	%p70, %r3776, 0;
	@%p70 bra 	$L__BB0_133;
	ld.global.u32 	%r3777, [%rd23+80];
	xor.b32  	%r6081, %r6081, %r3777;
	ld.global.u32 	%r3778, [%rd23+84];
	xor.b32  	%r6080, %r6080, %r3778;
	ld.global.u32 	%r3779, [%rd23+88];
	xor.b32  	%r6079, %r6079, %r3779;
	ld.global.u32 	%r3780, [%rd23+92];
	xor.b32  	%r6078, %r6078, %r3780;
	ld.global.u32 	%r3781, [%rd23+96];
	xor.b32  	%r6077, %r6077, %r3781;
$L__BB0_133:
	and.b32  	%r3783, %r3745, 32;
	setp.eq.s32 	%p71, %r3783, 0;
	@%p71 bra 	$L__BB0_135;
	ld.global.u32 	%r3784, [%rd23+100];
	xor.b32  	%r6081, %r6081, %r3784;
	ld.global.u32 	%r3785, [%rd23+104];
	xor.b32  	%r6080, %r6080, %r3785;
	ld.global.u32 	%r3786, [%rd23+108];
	xor.b32  	%r6079, %r6079, %r3786;
	ld.global.u32 	%r3787, [%rd23+112];
	xor.b32  	%r6078, %r6078, %r3787;
	ld.global.u32 	%r3788, [%rd23+116];
	xor.b32  	%r6077, %r6077, %r3788;
$L__BB0_135:
	and.b32  	%r3790, %r3745, 64;
	setp.eq.s32 	%p72, %r3790, 0;
	@%p72 bra 	$L__BB0_137;
	ld.global.u32 	%r3791, [%rd23+120];
	xor.b32  	%r6081, %r6081, %r3791;
	ld.global.u32 	%r3792, [%rd23+124];
	xor.b32  	%r6080, %r6080, %r3792;
	ld.global.u32 	%r3793, [%rd23+128];
	xor.b32  	%r6079, %r6079, %r3793;
	ld.global.u32 	%r3794, [%rd23+132];
	xor.b32  	%r6078, %r6078, %r3794;
	ld.global.u32 	%r3795, [%rd23+136];
	xor.b32  	%r6077, %r6077, %r3795;
$L__BB0_137:
	and.b32  	%r3797, %r3745, 128;
	setp.eq.s32 	%p73, %r3797, 0;
	@%p73 bra 	$L__BB0_139;
	ld.global.u32 	%r3798, [%rd23+140];
	xor.b32  	%r6081, %r6081, %r3798;
	ld.global.u32 	%r3799, [%rd23+144];
	xor.b32  	%r6080, %r6080, %r3799;
	ld.global.u32 	%r3800, [%rd23+148];
	xor.b32  	%r6079, %r6079, %r3800;
	ld.global.u32 	%r3801, [%rd23+152];
	xor.b32  	%r6078, %r6078, %r3801;
	ld.global.u32 	%r3802, [%rd23+156];
	xor.b32  	%r6077, %r6077, %r3802;
$L__BB0_139:
	and.b32  	%r3804, %r3745, 256;
	setp.eq.s32 	%p74, %r3804, 0;
	@%p74 bra 	$L__BB0_141;
	ld.global.u32 	%r3805, [%rd23+160];
	xor.b32  	%r6081, %r6081, %r3805;
	ld.global.u32 	%r3806, [%rd23+164];
	xor.b32  	%r6080, %r6080, %r3806;
	ld.global.u32 	%r3807, [%rd23+168];
	xor.b32  	%r6079, %r6079, %r3807;
	ld.global.u32 	%r3808, [%rd23+172];
	xor.b32  	%r6078, %r6078, %r3808;
	ld.global.u32 	%r3809, [%rd23+176];
	xor.b32  	%r6077, %r6077, %r3809;
$L__BB0_141:
	and.b32  	%r3811, %r3745, 512;
	setp.eq.s32 	%p75, %r3811, 0;
	@%p75 bra 	$L__BB0_143;
	ld.global.u32 	%r3812, [%rd23+180];
	xor.b32  	%r6081, %r6081, %r3812;
	ld.global.u32 	%r3813, [%rd23+184];
	xor.b32  	%r6080, %r6080, %r3813;
	ld.global.u32 	%r3814, [%rd23+188];
	xor.b32  	%r6079, %r6079, %r3814;
	ld.global.u32 	%r3815, [%rd23+192];
	xor.b32  	%r6078, %r6078, %r3815;
	ld.global.u32 	%r3816, [%rd23+196];
	xor.b32  	%r6077, %r6077, %r3816;
$L__BB0_143:
	and.b32  	%r3818, %r3745, 1024;
	setp.eq.s32 	%p76, %r3818, 0;
	@%p76 bra 	$L__BB0_145;
	ld.global.u32 	%r3819, [%rd23+200];
	xor.b32  	%r6081, %r6081, %r3819;
	ld.global.u32 	%r3820, [%rd23+204];
	xor.b32  	%r6080, %r6080, %r3820;
	ld.global.u32 	%r3821, [%rd23+208];
	xor.b32  	%r6079, %r6079, %r3821;
	ld.global.u32 	%r3822, [%rd23+212];
	xor.b32  	%r6078, %r6078, %r3822;
	ld.global.u32 	%r3823, [%rd23+216];
	xor.b32  	%r6077, %r6077, %r3823;
$L__BB0_145:
	and.b32  	%r3825, %r3745, 2048;
	setp.eq.s32 	%p77, %r3825, 0;
	@%p77 bra 	$L__BB0_147;
	ld.global.u32 	%r3826, [%rd23+220];
	xor.b32  	%r6081, %r6081, %r3826;
	ld.global.u32 	%r3827, [%rd23+224];
	xor.b32  	%r6080, %r6080, %r3827;
	ld.global.u32 	%r3828, [%rd23+228];
	xor.b32  	%r6079, %r6079, %r3828;
	ld.global.u32 	%r3829, [%rd23+232];
	xor.b32  	%r6078, %r6078, %r3829;
	ld.global.u32 	%r3830, [%rd23+236];
	xor.b32  	%r6077, %r6077, %r3830;
$L__BB0_147:
	and.b32  	%r3832, %r3745, 4096;
	setp.eq.s32 	%p78, %r3832, 0;
	@%p78 bra 	$L__BB0_149;
	ld.global.u32 	%r3833, [%rd23+240];
	xor.b32  	%r6081, %r6081, %r3833;
	ld.global.u32 	%r3834, [%rd23+244];
	xor.b32  	%r6080, %r6080, %r3834;
	ld.global.u32 	%r3835, [%rd23+248];
	xor.b32  	%r6079, %r6079, %r3835;
	ld.global.u32 	%r3836, [%rd23+252];
	xor.b32  	%r6078, %r6078, %r3836;
	ld.global.u32 	%r3837, [%rd23+256];
	xor.b32  	%r6077, %r6077, %r3837;
$L__BB0_149:
	and.b32  	%r3839, %r3745, 8192;
	setp.eq.s32 	%p79, %r3839, 0;
	@%p79 bra 	$L__BB0_151;
	ld.global.u32 	%r3840, [%rd23+260];
	xor.b32  	%r6081, %r6081, %r3840;
	ld.global.u32 	%r3841, [%rd23+264];
	xor.b32  	%r6080, %r6080, %r3841;
	ld.global.u32 	%r3842, [%rd23+268];
	xor.b32  	%r6079, %r6079, %r3842;
	ld.global.u32 	%r3843, [%rd23+272];
	xor.b32  	%r6078, %r6078, %r3843;
	ld.global.u32 	%r3844, [%rd23+276];
	xor.b32  	%r6077, %r6077, %r3844;
$L__BB0_151:
	and.b32  	%r3846, %r3745, 16384;
	setp.eq.s32 	%p80, %r3846, 0;
	@%p80 bra 	$L__BB0_153;
	ld.global.u32 	%r3847, [%rd23+280];
	xor.b32  	%r6081, %r6081, %r3847;
	ld.global.u32 	%r3848, [%rd23+284];
	xor.b32  	%r6080, %r6080, %r3848;
	ld.global.u32 	%r3849, [%rd23+288];
	xor.b32  	%r6079, %r6079, %r3849;
	ld.global.u32 	%r3850, [%rd23+292];
	xor.b32  	%r6078, %r6078, %r3850;
	ld.global.u32 	%r3851, [%rd23+296];
	xor.b32  	%r6077, %r6077, %r3851;
$L__BB0_153:
	and.b32  	%r3853, %r3745, 32768;
	setp.eq.s32 	%p81, %r3853, 0;
	@%p81 bra 	$L__BB0_155;
	ld.global.u32 	%r3854, [%rd23+300];
	xor.b32  	%r6081, %r6081, %r3854;
	ld.global.u32 	%r3855, [%rd23+304];
	xor.b32  	%r6080, %r6080, %r3855;
	ld.global.u32 	%r3856, [%rd23+308];
	xor.b32  	%r6079, %r6079, %r3856;
	ld.global.u32 	%r3857, [%rd23+312];
	xor.b32  	%r6078, %r6078, %r3857;
	ld.global.u32 	%r3858, [%rd23+316];
	xor.b32  	%r6077, %r6077, %r3858;
$L__BB0_155:
	add.s32 	%r6076, %r6076, 16;
	setp.ne.s32 	%p82, %r6076, 32;
	@%p82 bra 	$L__BB0_123;
	mad.lo.s32 	%r3859, %r6070, -31, %r560;
	add.s32 	%r6070, %r3859, 1;
	setp.ne.s32 	%p83, %r6070, 5;
	@%p83 bra 	$L__BB0_122;
	st.local.u32 	[%rd7+12], %r6081;
	st.local.v2.u32 	[%rd7+16], {%r6080, %r6079};
	st.local.v2.u32 	[%rd7+24], {%r6078, %r6077};
	setp.eq.s64 	%p84, %rd21, 1;
	@%p84 bra 	$L__BB0_232;
	mov.b32 	%r6077, 0;
	mov.u32 	%r6170, %r6077;
	mov.u32 	%r6171, %r6077;
	mov.u32 	%r6172, %r6077;
	mov.u32 	%r6081, %r6077;
	mov.u32 	%r6162, %r6077;
$L__BB0_159:
	mul.wide.u32 	%rd125, %r6162, 4;
	add.s64 	%rd126, %rd7, %rd125;
	ld.local.u32 	%r735, [%rd126+12];
	shl.b32 	%r736, %r6162, 5;
	mov.b32 	%r6168, 0;
$L__BB0_160:
	.pragma "nounroll";
	shr.u32 	%r3862, %r735, %r6168;
	and.b32  	%r3863, %r3862, 1;
	setp.eq.b32 	%p85, %r3863, 1;
	not.pred 	%p86, %p85;
	add.s32 	%r3864, %r736, %r6168;
	mul.lo.s32 	%r3865, %r3864, 5;
	mul.wide.u32 	%rd127, %r3865, 4;
	add.s64 	%rd24, %rd22, %rd127;
	@%p86 bra 	$L__BB0_162;
	ld.global.u32 	%r3866, [%rd24];
	xor.b32  	%r6081, %r6081, %r3866;
	ld.global.u32 	%r3867, [%rd24+4];
	xor.b32  	%r6172, %r6172, %r3867;
	ld.global.u32 	%r3868, [%rd24+8];
	xor.b32  	%r6171, %r6171, %r3868;
	ld.global.u32 	%r3869, [%rd24+12];
	xor.b32  	%r6170, %r6170, %r3869;
	ld.global.u32 	%r3870, [%rd24+16];
	xor.b32  	%r6077, %r6077, %r3870;
$L__BB0_162:
	and.b32  	%r3872, %r3862, 2;
	setp.eq.s32 	%p87, %r3872, 0;
	@%p87 bra 	$L__BB0_164;
	ld.global.u32 	%r3873, [%rd24+20];
	xor.b32  	%r6081, %r6081, %r3873;
	ld.global.u32 	%r3874, [%rd24+24];
	xor.b32  	%r6172, %r6172, %r3874;
	ld.global.u32 	%r3875, [%rd24+28];
	xor.b32  	%r6171, %r6171, %r3875;
	ld.global.u32 	%r3876, [%rd24+32];
	xor.b32  	%r6170, %r6170, %r3876;
	ld.global.u32 	%r3877, [%rd24+36];
	xor.b32  	%r6077, %r6077, %r3877;
$L__BB0_164:
	and.b32  	%r3879, %r3862, 4;
	setp.eq.s32 	%p88, %r3879, 0;
	@%p88 bra 	$L__BB0_166;
	ld.global.u32 	%r3880, [%rd24+40];
	xor.b32  	%r6081, %r6081, %r3880;
	ld.global.u32 	%r3881, [%rd24+44];
	xor.b32  	%r6172, %r6172, %r3881;
	ld.global.u32 	%r3882, [%rd24+48];
	xor.b32  	%r6171, %r6171, %r3882;
	ld.global.u32 	%r3883, [%rd24+52];
	xor.b32  	%r6170, %r6170, %r3883;
	ld.global.u32 	%r3884, [%rd24+56];
	xor.b32  	%r6077, %r6077, %r3884;
$L__BB0_166:
	and.b32  	%r3886, %r3862, 8;
	setp.eq.s32 	%p89, %r3886, 0;
	@%p89 bra 	$L__BB0_168;
	ld.global.u32 	%r3887, [%rd24+60];
	xor.b32  	%r6081, %r6081, %r3887;
	ld.global.u32 	%r3888, [%rd24+64];
	xor.b32  	%r6172, %r6172, %r3888;
	ld.global.u32 	%r3889, [%rd24+68];
	xor.b32  	%r6171, %r6171, %r3889;
	ld.global.u32 	%r3890, [%rd24+72];
	xor.b32  	%r6170, %r6170, %r3890;
	ld.global.u32 	%r3891, [%rd24+76];
	xor.b32  	%r6077, %r6077, %r3891;
$L__BB0_168:
	and.b32  	%r3893, %r3862, 16;
	setp.eq.s32 	%p90, %r3893, 0;
	@%p90 bra 	$L__BB0_170;
	ld.global.u32 	%r3894, [%rd24+80];
	xor.b32  	%r6081, %r6081, %r3894;
	ld.global.u32 	%r3895, [%rd24+84];
	xor.b32  	%r6172, %r6172, %r3895;
	ld.global.u32 	%r3896, [%rd24+88];
	xor.b32  	%r6171, %r6171, %r3896;
	ld.global.u32 	%r3897, [%rd24+92];
	xor.b32  	%r6170, %r6170, %r3897;
	ld.global.u32 	%r3898, [%rd24+96];
	xor.b32  	%r6077, %r6077, %r3898;
$L__BB0_170:
	and.b32  	%r3900, %r3862, 32;
	setp.eq.s32 	%p91, %r3900, 0;
	@%p91 bra 	$L__BB0_172;
	ld.global.u32 	%r3901, [%rd24+100];
	xor.b32  	%r6081, %r6081, %r3901;
	ld.global.u32 	%r3902, [%rd24+104];
	xor.b32  	%r6172, %r6172, %r3902;
	ld.global.u32 	%r3903, [%rd24+108];
	xor.b32  	%r6171, %r6171, %r3903;
	ld.global.u32 	%r3904, [%rd24+112];
	xor.b32  	%r6170, %r6170, %r3904;
	ld.global.u32 	%r3905, [%rd24+116];
	xor.b32  	%r6077, %r6077, %r3905;
$L__BB0_172:
	and.b32  	%r3907, %r3862, 64;
	setp.eq.s32 	%p92, %r3907, 0;
	@%p92 bra 	$L__BB0_174;
	ld.global.u32 	%r3908, [%rd24+120];
	xor.b32  	%r6081, %r6081, %r3908;
	ld.global.u32 	%r3909, [%rd24+124];
	xor.b32  	%r6172, %r6172, %r3909;
	ld.global.u32 	%r3910, [%rd24+128];
	xor.b32  	%r6171, %r6171, %r3910;
	ld.global.u32 	%r3911, [%rd24+132];
	xor.b32  	%r6170, %r6170, %r3911;
	ld.global.u32 	%r3912, [%rd24+136];
	xor.b32  	%r6077, %r6077, %r3912;
$L__BB0_174:
	and.b32  	%r3914, %r3862, 128;
	setp.eq.s32 	%p93, %r3914, 0;
	@%p93 bra 	$L__BB0_176;
	ld.global.u32 	%r3915, [%rd24+140];
	xor.b32  	%r6081, %r6081, %r3915;
	ld.global.u32 	%r3916, [%rd24+144];
	xor.b32  	%r6172, %r6172, %r3916;
	ld.global.u32 	%r3917, [%rd24+148];
	xor.b32  	%r6171, %r6171, %r3917;
	ld.global.u32 	%r3918, [%rd24+152];
	xor.b32  	%r6170, %r6170, %r3918;
	ld.global.u32 	%r3919, [%rd24+156];
	xor.b32  	%r6077, %r6077, %r3919;
$L__BB0_176:
	and.b32  	%r3921, %r3862, 256;
	setp.eq.s32 	%p94, %r3921, 0;
	@%p94 bra 	$L__BB0_178;
	ld.global.u32 	%r3922, [%rd24+160];
	xor.b32  	%r6081, %r6081, %r3922;
	ld.global.u32 	%r3923, [%rd24+164];
	xor.b32  	%r6172, %r6172, %r3923;
	ld.global.u32 	%r3924, [%rd24+168];
	xor.b32  	%r6171, %r6171, %r3924;
	ld.global.u32 	%r3925, [%rd24+172];
	xor.b32  	%r6170, %r6170, %r3925;
	ld.global.u32 	%r3926, [%rd24+176];
	xor.b32  	%r6077, %r6077, %r3926;
$L__BB0_178:
	and.b32  	%r3928, %r3862, 512;
	setp.eq.s32 	%p95, %r3928, 0;
	@%p95 bra 	$L__BB0_180;
	ld.global.u32 	%r3929, [%rd24+180];
	xor.b32  	%r6081, %r6081, %r3929;
	ld.global.u32 	%r3930, [%rd24+184];
	xor.b32  	%r6172, %r6172, %r3930;
	ld.global.u32 	%r3931, [%rd24+188];
	xor.b32  	%r6171, %r6171, %r3931;
	ld.global.u32 	%r3932, [%rd24+192];
	xor.b32  	%r6170, %r6170, %r3932;
	ld.global.u32 	%r3933, [%rd24+196];
	xor.b32  	%r6077, %r6077, %r3933;
$L__BB0_180:
	and.b32  	%r3935, %r3862, 1024;
	setp.eq.s32 	%p96, %r3935, 0;
	@%p96 bra 	$L__BB0_182;
	ld.global.u32 	%r3936, [%rd24+200];
	xor.b32  	%r6081, %r6081, %r3936;
	ld.global.u32 	%r3937, [%rd24+204];
	xor.b32  	%r6172, %r6172, %r3937;
	ld.global.u32 	%r3938, [%rd24+208];
	xor.b32  	%r6171, %r6171, %r3938;
	ld.global.u32 	%r3939, [%rd24+212];
	xor.b32  	%r6170, %r6170, %r3939;
	ld.global.u32 	%r3940, [%rd24+216];
	xor.b32  	%r6077, %r6077, %r3940;
$L__BB0_182:
	and.b32  	%r3942, %r3862, 2048;
	setp.eq.s32 	%p97, %r3942, 0;
	@%p97 bra 	$L__BB0_184;
	ld.global.u32 	%r3943, [%rd24+220];
	xor.b32  	%r6081, %r6081, %r3943;
	ld.global.u32 	%r3944, [%rd24+224];
	xor.b32  	%r6172, %r6172, %r3944;
	ld.global.u32 	%r3945, [%rd24+228];
	xor.b32  	%r6171, %r6171, %r3945;
	ld.global.u32 	%r3946, [%rd24+232];
	xor.b32  	%r6170, %r6170, %r3946;
	ld.global.u32 	%r3947, [%rd24+236];
	xor.b32  	%r6077, %r6077, %r3947;
$L__BB0_184:
	and.b32  	%r3949, %r3862, 4096;
	setp.eq.s32 	%p98, %r3949, 0;
	@%p98 bra 	$L__BB0_186;
	ld.global.u32 	%r3950, [%rd24+240];
	xor.b32  	%r6081, %r6081, %r3950;
	ld.global.u32 	%r3951, [%rd24+244];
	xor.b32  	%r6172, %r6172, %r3951;
	ld.global.u32 	%r3952, [%rd24+248];
	xor.b32  	%r6171, %r6171, %r3952;
	ld.global.u32 	%r3953, [%rd24+252];
	xor.b32  	%r6170, %r6170, %r3953;
	ld.global.u32 	%r3954, [%rd24+256];
	xor.b32  	%r6077, %r6077, %r3954;
$L__BB0_186:
	and.b32  	%r3956, %r3862, 8192;
	setp.eq.s32 	%p99, %r3956, 0;
	@%p99 bra 	$L__BB0_188;
	ld.global.u32 	%r3957, [%rd24+260];
	xor.b32  	%r6081, %r6081, %r3957;
	ld.global.u32 	%r3958, [%rd24+264];
	xor.b32  	%r6172, %r6172, %r3958;
	ld.global.u32 	%r3959, [%rd24+268];
	xor.b32  	%r6171, %r6171, %r3959;
	ld.global.u32 	%r3960, [%rd24+272];
	xor.b32  	%r6170, %r6170, %r3960;
	ld.global.u32 	%r3961, [%rd24+276];
	xor.b32  	%r6077, %r6077, %r3961;
$L__BB0_188:
	and.b32  	%r3963, %r3862, 16384;
	setp.eq.s32 	%p100, %r3963, 0;
	@%p100 bra 	$L__BB0_190;
	ld.global.u32 	%r3964, [%rd24+280];
	xor.b32  	%r6081, %r6081, %r3964;
	ld.global.u32 	%r3965, [%rd24+284];
	xor.b32  	%r6172, %r6172, %r3965;
	ld.global.u32 	%r3966, [%rd24+288];
	xor.b32  	%r6171, %r6171, %r3966;
	ld.global.u32 	%r3967, [%rd24+292];
	xor.b32  	%r6170, %r6170, %r3967;
	ld.global.u32 	%r3968, [%rd24+296];
	xor.b32  	%r6077, %r6077, %r3968;
$L__BB0_190:
	and.b32  	%r3970, %r3862, 32768;
	setp.eq.s32 	%p101, %r3970, 0;
	@%p101 bra 	$L__BB0_192;
	ld.global.u32 	%r3971, [%rd24+300];
	xor.b32  	%r6081, %r6081, %r3971;
	ld.global.u32 	%r3972, [%rd24+304];
	xor.b32  	%r6172, %r6172, %r3972;
	ld.global.u32 	%r3973, [%rd24+308];
	xor.b32  	%r6171, %r6171, %r3973;
	ld.global.u32 	%r3974, [%rd24+312];
	xor.b32  	%r6170, %r6170, %r3974;
	ld.global.u32 	%r3975, [%rd24+316];
	xor.b32  	%r6077, %r6077, %r3975;
$L__BB0_192:
	add.s32 	%r6168, %r6168, 16;
	setp.ne.s32 	%p102, %r6168, 32;
	@%p102 bra 	$L__BB0_160;
	mad.lo.s32 	%r3976, %r6162, -31, %r736;
	add.s32 	%r6162, %r3976, 1;
	setp.ne.s32 	%p103, %r6162, 5;
	@%p103 bra 	$L__BB0_159;
	st.local.u32 	[%rd7+12], %r6081;
	st.local.v2.u32 	[%rd7+16], {%r6172, %r6171};
	st.local.v2.u32 	[%rd7+24], {%r6170, %r6077};
	setp.ne.s64 	%p104, %rd21, 3;
	@%p104 bra 	$L__BB0_232;
	mov.b32 	%r6077, 0;
	mov.u32 	%r6262, %r6077;
	mov.u32 	%r6263, %r6077;
	mov.u32 	%r6264, %r6077;
	mov.u32 	%r6081, %r6077;
	mov.u32 	%r6254, %r6077;
$L__BB0_196:
	mul.wide.u32 	%rd128, %r6254, 4;
	add.s64 	%rd129, %rd7, %rd128;
	ld.local.u32 	%r911, [%rd129+12];
	shl.b32 	%r912, %r6254, 5;
	mov.b32 	%r6260, 0;
$L__BB0_197:
	.pragma "nounroll";
	shr.u32 	%r3979, %r911, %r6260;
	and.b32  	%r3980, %r3979, 1;
	setp.eq.b32 	%p105, %r3980, 1;
	not.pred 	%p106, %p105;
	add.s32 	%r3981, %r912, %r6260;
	mul.lo.s32 	%r3982, %r3981, 5;
	mul.wide.u32 	%rd130, %r3982, 4;
	add.s64 	%rd25, %rd22, %rd130;
	@%p106 bra 	$L__BB0_199;
	ld.global.u32 	%r3983, [%rd25];
	xor.b32  	%r6081, %r6081, %r3983;
	ld.global.u32 	%r3984, [%rd25+4];
	xor.b32  	%r6264, %r6264, %r3984;
	ld.global.u32 	%r3985, [%rd25+8];
	xor.b32  	%r6263, %r6263, %r3985;
	ld.global.u32 	%r3986, [%rd25+12];
	xor.b32  	%r6262, %r6262, %r3986;
	ld.global.u32 	%r3987, [%rd25+16];
	xor.b32  	%r6077, %r6077, %r3987;
$L__BB0_199:
	and.b32  	%r3989, %r3979, 2;
	setp.eq.s32 	%p107, %r3989, 0;
	@%p107 bra 	$L__BB0_201;
	ld.global.u32 	%r3990, [%rd25+20];
	xor.b32  	%r6081, %r6081, %r3990;
	ld.global.u32 	%r3991, [%rd25+24];
	xor.b32  	%r6264, %r6264, %r3991;
	ld.global.u32 	%r3992, [%rd25+28];
	xor.b32  	%r6263, %r6263, %r3992;
	ld.global.u32 	%r3993, [%rd25+32];
	xor.b32  	%r6262, %r6262, %r3993;
	ld.global.u32 	%r3994, [%rd25+36];
	xor.b32  	%r6077, %r6077, %r3994;
$L__BB0_201:
	and.b32  	%r3996, %r3979, 4;
	setp.eq.s32 	%p108, %r3996, 0;
	@%p108 bra 	$L__BB0_203;
	ld.global.u32 	%r3997, [%rd25+40];
	xor.b32  	%r6081, %r6081, %r3997;
	ld.global.u32 	%r3998, [%rd25+44];
	xor.b32  	%r6264, %r6264, %r3998;
	ld.global.u32 	%r3999, [%rd25+48];
	xor.b32  	%r6263, %r6263, %r3999;
	ld.global.u32 	%r4000, [%rd25+52];
	xor.b32  	%r6262, %r6262, %r4000;
	ld.global.u32 	%r4001, [%rd25+56];
	xor.b32  	%r6077, %r6077, %r4001;
$L__BB0_203:
	and.b32  	%r4003, %r3979, 8;
	setp.eq.s32 	%p109, %r4003, 0;
	@%p109 bra 	$L__BB0_205;
	ld.global.u32 	%r4004, [%rd25+60];
	xor.b32  	%r6081, %r6081, %r4004;
	ld.global.u32 	%r4005, [%rd25+64];
	xor.b32  	%r6264, %r6264, %r4005;
	ld.global.u32 	%r4006, [%rd25+68];
	xor.b32  	%r6263, %r6263, %r4006;
	ld.global.u32 	%r4007, [%rd25+72];
	xor.b32  	%r6262, %r6262, %r4007;
	ld.global.u32 	%r4008, [%rd25+76];
	xor.b32  	%r6077, %r6077, %r4008;
$L__BB0_205:
	and.b32  	%r4010, %r3979, 16;
	setp.eq.s32 	%p110, %r4010, 0;
	@%p110 bra 	$L__BB0_207;
	ld.global.u32 	%r4011, [%rd25+80];
	xor.b32  	%r6081, %r6081, %r4011;
	ld.global.u32 	%r4012, [%rd25+84];
	xor.b32  	%r6264, %r6264, %r4012;
	ld.global.u32 	%r4013, [%rd25+88];
	xor.b32  	%r6263, %r6263, %r4013;
	ld.global.u32 	%r4014, [%rd25+92];
	xor.b32  	%r6262, %r6262, %r4014;
	ld.global.u32 	%r4015, [%rd25+96];
	xor.b32  	%r6077, %r6077, %r4015;
$L__BB0_207:
	and.b32  	%r4017, %r3979, 32;
	setp.eq.s32 	%p111, %r4017, 0;
	@%p111 bra 	$L__BB0_209;
	ld.global.u32 	%r4018, [%rd25+100];
	xor.b32  	%r6081, %r6081, %r4018;
	ld.global.u32 	%r4019, [%rd25+104];
	xor.b32  	%r6264, %r6264, %r4019;
	ld.global.u32 	%r4020, [%rd25+108];
	xor.b32  	%r6263, %r6263, %r4020;
	ld.global.u32 	%r4021, [%rd25+112];
	xor.b32  	%r6262, %r6262, %r4021;
	ld.global.u32 	%r4022, [%rd25+116];
	xor.b32  	%r6077, %r6077, %r4022;
$L__BB0_209:
	and.b32  	%r4024, %r3979, 64;
	setp.eq.s32 	%p112, %r4024, 0;
	@%p112 bra 	$L__BB0_211;
	ld.global.u32 	%r4025, [%rd25+120];
	xor.b32  	%r6081, %r6081, %r4025;
	ld.global.u32 	%r4026, [%rd25+124];
	xor.b32  	%r6264, %r6264, %r4026;
	ld.global.u32 	%r4027, [%rd25+128];
	xor.b32  	%r6263, %r6263, %r4027;
	ld.global.u32 	%r4028, [%rd25+132];
	xor.b32  	%r6262, %r6262, %r4028;
	ld.global.u32 	%r4029, [%rd25+136];
	xor.b32  	%r6077, %r6077, %r4029;
$L__BB0_211:
	and.b32  	%r4031, %r3979, 128;
	setp.eq.s32 	%p113, %r4031, 0;
	@%p113 bra 	$L__BB0_213;
	ld.global.u32 	%r4032, [%rd25+140];
	xor.b32  	%r6081, %r6081, %r4032;
	ld.global.u32 	%r4033, [%rd25+144];
	xor.b32  	%r6264, %r6264, %r4033;
	ld.global.u32 	%r4034, [%rd25+148];
	xor.b32  	%r6263, %r6263, %r4034;
	ld.global.u32 	%r4035, [%rd25+152];
	xor.b32  	%r6262, %r6262, %r4035;
	ld.global.u32 	%r4036, [%rd25+156];
	xor.b32  	%r6077, %r6077, %r4036;
$L__BB0_213:
	and.b32  	%r4038, %r3979, 256;
	setp.eq.s32 	%p114, %r4038, 0;
	@%p114 bra 	$L__BB0_215;
	ld.global.u32 	%r4039, [%rd25+160];
	xor.b32  	%r6081, %r6081, %r4039;
	ld.global.u32 	%r4040, [%rd25+164];
	xor.b32  	%r6264, %r6264, %r4040;
	ld.global.u32 	%r4041, [%rd25+168];
	xor.b32  	%r6263, %r6263, %r4041;
	ld.global.u32 	%r4042, [%rd25+172];
	xor.b32  	%r6262, %r6262, %r4042;
	ld.global.u32 	%r4043, [%rd25+176];
	xor.b32  	%r6077, %r6077, %r4043;
$L__BB0_215:
	and.b32  	%r4045, %r3979, 512;
	setp.eq.s32 	%p115, %r4045, 0;
	@%p115 bra 	$L__BB0_217;
	ld.global.u32 	%r4046, [%rd25+180];
	xor.b32  	%r6081, %r6081, %r4046;
	ld.global.u32 	%r4047, [%rd25+184];
	xor.b32  	%r6264, %r6264, %r4047;
	ld.global.u32 	%r4048, [%rd25+188];
	xor.b32  	%r6263, %r6263, %r4048;
	ld.global.u32 	%r4049, [%rd25+192];
	xor.b32  	%r6262, %r6262, %r4049;
	ld.global.u32 	%r4050, [%rd25+196];
	xor.b32  	%r6077, %r6077, %r4050;
$L__BB0_217:
	and.b32  	%r4052, %r3979, 1024;
	setp.eq.s32 	%p116, %r4052, 0;
	@%p116 bra 	$L__BB0_219;
	ld.global.u32 	%r4053, [%rd25+200];
	xor.b32  	%r6081, %r6081, %r4053;
	ld.global.u32 	%r4054, [%rd25+204];
	xor.b32  	%r6264, %r6264, %r4054;
	ld.global.u32 	%r4055, [%rd25+208];
	xor.b32  	%r6263, %r6263, %r4055;
	ld.global.u32 	%r4056, [%rd25+212];
	xor.b32  	%r6262, %r6262, %r4056;
	ld.global.u32 	%r4057, [%rd25+216];
	xor.b32  	%r6077, %r6077, %r4057;
$L__BB0_219:
	and.b32  	%r4059, %r3979, 2048;
	setp.eq.s32 	%p117, %r4059, 0;
	@%p117 bra 	$L__BB0_221;
	ld.global.u32 	%r4060, [%rd25+220];
	xor.b32  	%r6081, %r6081, %r4060;
	ld.global.u32 	%r4061, [%rd25+224];
	xor.b32  	%r6264, %r6264, %r4061;
	ld.global.u32 	%r4062, [%rd25+228];
	xor.b32  	%r6263, %r6263, %r4062;
	ld.global.u32 	%r4063, [%rd25+232];
	xor.b32  	%r6262, %r6262, %r4063;
	ld.global.u32 	%r4064, [%rd25+236];
	xor.b32  	%r6077, %r6077, %r4064;
$L__BB0_221:
	and.b32  	%r4066, %r3979, 4096;
	setp.eq.s32 	%p118, %r4066, 0;
	@%p118 bra 	$L__BB0_223;
	ld.global.u32 	%r4067, [%rd25+240];
	xor.b32  	%r6081, %r6081, %r4067;
	ld.global.u32 	%r4068, [%rd25+244];
	xor.b32  	%r6264, %r6264, %r4068;
	ld.global.u32 	%r4069, [%rd25+248];
	xor.b32  	%r6263, %r6263, %r4069;
	ld.global.u32 	%r4070, [%rd25+252];
	xor.b32  	%r6262, %r6262, %r4070;
	ld.global.u32 	%r4071, [%rd25+256];
	xor.b32  	%r6077, %r6077, %r4071;
$L__BB0_223:
	and.b32  	%r4073, %r3979, 8192;
	setp.eq.s32 	%p119, %r4073, 0;
	@%p119 bra 	$L__BB0_225;
	ld.global.u32 	%r4074, [%rd25+260];
	xor.b32  	%r6081, %r6081, %r4074;
	ld.global.u32 	%r4075, [%rd25+264];
	xor.b32  	%r6264, %r6264, %r4075;
	ld.global.u32 	%r4076, [%rd25+268];
	xor.b32  	%r6263, %r6263, %r4076;
	ld.global.u32 	%r4077, [%rd25+272];
	xor.b32  	%r6262, %r6262, %r4077;
	ld.global.u32 	%r4078, [%rd25+276];
	xor.b32  	%r6077, %r6077, %r4078;
$L__BB0_225:
	and.b32  	%r4080, %r3979, 16384;
	setp.eq.s32 	%p120, %r4080, 0;
	@%p120 bra 	$L__BB0_227;
	ld.global.u32 	%r4081, [%rd25+280];
	xor.b32  	%r6081, %r6081, %r4081;
	ld.global.u32 	%r4082, [%rd25+284];
	xor.b32  	%r6264, %r6264, %r4082;
	ld.global.u32 	%r4083, [%rd25+288];
	xor.b32  	%r6263, %r6263, %r4083;
	ld.global.u32 	%r4084, [%rd25+292];
	xor.b32  	%r6262, %r6262, %r4084;
	ld.global.u32 	%r4085, [%rd25+296];
	xor.b32  	%r6077, %r6077, %r4085;
$L__BB0_227:
	and.b32  	%r4087, %r3979, 32768;
	setp.eq.s32 	%p121, %r4087, 0;
	@%p121 bra 	$L__BB0_229;
	ld.global.u32 	%r4088, [%rd25+300];
	xor.b32  	%r6081, %r6081, %r4088;
	ld.global.u32 	%r4089, [%rd25+304];
	xor.b32  	%r6264, %r6264, %r4089;
	ld.global.u32 	%r4090, [%rd25+308];
	xor.b32  	%r6263, %r6263, %r4090;
	ld.global.u32 	%r4091, [%rd25+312];
	xor.b32  	%r6262, %r6262, %r4091;
	ld.global.u32 	%r4092, [%rd25+316];
	xor.b32  	%r6077, %r6077, %r4092;
$L__BB0_229:
	add.s32 	%r6260, %r6260, 16;
	setp.ne.s32 	%p122, %r6260, 32;
	@%p122 bra 	$L__BB0_197;
	mad.lo.s32 	%r4093, %r6254, -31, %r912;
	add.s32 	%r6254, %r4093, 1;
	setp.ne.s32 	%p123, %r6254, 5;
	@%p123 bra 	$L__BB0_196;
	st.local.u32 	[%rd7+12], %r6081;
	st.local.v2.u32 	[%rd7+16], {%r6264, %r6263};
	st.local.v2.u32 	[%rd7+24], {%r6262, %r6077};
$L__BB0_232:
	shr.u64 	%rd296, %rd20, 2;
	add.s32 	%r6064, %r6064, 1;
	setp.gt.u64 	%p124, %rd20, 3;
	@%p124 bra 	$L__BB0_120;
	mov.b32 	%r6348, 0;
	st.local.v2.u32 	[%rd7+32], {%r6348, %r6348};
	st.local.u32 	[%rd7+40], %r6348;
	mov.b64 	%rd131, 0;
	st.local.u64 	[%rd7+48], %rd131;
	shr.u32 	%r4097, %r6081, 2;
	xor.b32  	%r4098, %r4097, %r6081;
	shl.b32 	%r4099, %r6077, 4;
	shl.b32 	%r4100, %r4098, 1;
	xor.b32  	%r4101, %r4100, %r4099;
	xor.b32  	%r4102, %r4101, %r4098;
	xor.b32  	%r4103, %r4102, %r6077;
	add.s32 	%r4104, %r549, %r4103;
	add.s32 	%r4105, %r4104, 362437;
	cvt.rn.f32.u32 	%f248, %r4105;
	fma.rn.f32 	%f249, %f248, 0f2F800000, 0f2F000000;
	cvt.f64.f32 	%fd2, %f249;
	mul.f64 	%fd3, %fd2, 0d400921FB54524550;
	cvt.rn.f32.f64 	%f2, %fd3;
	add.s32 	%r4106, %r8, 2;
	cvt.u64.u32 	%rd297, %r4106;
	st.local.u32 	[%rd7+12], %r2;
	st.local.v2.u32 	[%rd7+16], {%r3, %r10};
	st.local.v2.u32 	[%rd7+24], {%r11, %r4};
	mov.b32 	%r6363, -123459836;
	mov.b32 	%r6362, -589760388;
	mov.u32 	%r6361, %r4;
	mov.u32 	%r6364, %r3;
	mov.u32 	%r6365, %r2;
$L__BB0_234:
	mov.u64 	%rd28, %rd297;
	and.b64  	%rd29, %rd28, 3;
	setp.eq.s64 	%p125, %rd29, 0;
	@%p125 bra 	$L__BB0_346;
	mul.wide.u32 	%rd132, %r6348, 3200;
	mov.u64 	%rd133, precalc_xorwow_offset_matrix;
	add.s64 	%rd30, %rd133, %rd132;
	mov.b32 	%r6361, 0;
	mov.u32 	%r6362, %r6361;
	mov.u32 	%r6363, %r6361;
	mov.u32 	%r6364, %r6361;
	mov.u32 	%r6365, %r6361;
	mov.u32 	%r6354, %r6361;
$L__BB0_236:
	mul.wide.u32 	%rd134, %r6354, 4;
	add.s64 	%rd135, %rd7, %rd134;
	ld.local.u32 	%r1096, [%rd135+12];
	shl.b32 	%r1097, %r6354, 5;
	mov.b32 	%r6360, 0;
$L__BB0_237:
	.pragma "nounroll";
	shr.u32 	%r4109, %r1096, %r6360;
	and.b32  	%r4110, %r4109, 1;
	setp.eq.b32 	%p126, %r4110, 1;
	not.pred 	%p127, %p126;
	add.s32 	%r4111, %r1097, %r6360;
	mul.lo.s32 	%r4112, %r4111, 5;
	mul.wide.u32 	%rd136, %r4112, 4;
	add.s64 	%rd31, %rd30, %rd136;
	@%p127 bra 	$L__BB0_239;
	ld.global.u32 	%r4113, [%rd31];
	xor.b32  	%r6365, %r6365, %r4113;
	ld.global.u32 	%r4114, [%rd31+4];
	xor.b32  	%r6364, %r6364, %r4114;
	ld.global.u32 	%r4115, [%rd31+8];
	xor.b32  	%r6363, %r6363, %r4115;
	ld.global.u32 	%r4116, [%rd31+12];
	xor.b32  	%r6362, %r6362, %r4116;
	ld.global.u32 	%r4117, [%rd31+16];
	xor.b32  	%r6361, %r6361, %r4117;
$L__BB0_239:
	and.b32  	%r4119, %r4109, 2;
	setp.eq.s32 	%p128, %r4119, 0;
	@%p128 bra 	$L__BB0_241;
	ld.global.u32 	%r4120, [%rd31+20];
	xor.b32  	%r6365, %r6365, %r4120;
	ld.global.u32 	%r4121, [%rd31+24];
	xor.b32  	%r6364, %r6364, %r4121;
	ld.global.u32 	%r4122, [%rd31+28];
	xor.b32  	%r6363, %r6363, %r4122;
	ld.global.u32 	%r4123, [%rd31+32];
	xor.b32  	%r6362, %r6362, %r4123;
	ld.global.u32 	%r4124, [%rd31+36];
	xor.b32  	%r6361, %r6361, %r4124;
$L__BB0_241:
	and.b32  	%r4126, %r4109, 4;
	setp.eq.s32 	%p129, %r4126, 0;
	@%p129 bra 	$L__BB0_243;
	ld.global.u32 	%r4127, [%rd31+40];
	xor.b32  	%r6365, %r6365, %r4127;
	ld.global.u32 	%r4128, [%rd31+44];
	xor.b32  	%r6364, %r6364, %r4128;
	ld.global.u32 	%r4129, [%rd31+48];
	xor.b32  	%r6363, %r6363, %r4129;
	ld.global.u32 	%r4130, [%rd31+52];
	xor.b32  	%r6362, %r6362, %r4130;
	ld.global.u32 	%r4131, [%rd31+56];
	xor.b32  	%r6361, %r6361, %r4131;
$L__BB0_243:
	and.b32  	%r4133, %r4109, 8;
	setp.eq.s32 	%p130, %r4133, 0;
	@%p130 bra 	$L__BB0_245;
	ld.global.u32 	%r4134, [%rd31+60];
	xor.b32  	%r6365, %r6365, %r4134;
	ld.global.u32 	%r4135, [%rd31+64];
	xor.b32  	%r6364, %r6364, %r4135;
	ld.global.u32 	%r4136, [%rd31+68];
	xor.b32  	%r6363, %r6363, %r4136;
	ld.global.u32 	%r4137, [%rd31+72];
	xor.b32  	%r6362, %r6362, %r4137;
	ld.global.u32 	%r4138, [%rd31+76];
	xor.b32  	%r6361, %r6361, %r4138;
$L__BB0_245:
	and.b32  	%r4140, %r4109, 16;
	setp.eq.s32 	%p131, %r4140, 0;
	@%p131 bra 	$L__BB0_247;
	ld.global.u32 	%r4141, [%rd31+80];
	xor.b32  	%r6365, %r6365, %r4141;
	ld.global.u32 	%r4142, [%rd31+84];
	xor.b32  	%r6364, %r6364, %r4142;
	ld.global.u32 	%r4143, [%rd31+88];
	xor.b32  	%r6363, %r6363, %r4143;
	ld.global.u32 	%r4144, [%rd31+92];
	xor.b32  	%r6362, %r6362, %r4144;
	ld.global.u32 	%r4145, [%rd31+96];
	xor.b32  	%r6361, %r6361, %r4145;
$L__BB0_247:
	and.b32  	%r4147, %r4109, 32;
	setp.eq.s32 	%p132, %r4147, 0;
	@%p132 bra 	$L__BB0_249;
	ld.global.u32 	%r4148, [%rd31+100];
	xor.b32  	%r6365, %r6365, %r4148;
	ld.global.u32 	%r4149, [%rd31+104];
	xor.b32  	%r6364, %r6364, %r4149;
	ld.global.u32 	%r4150, [%rd31+108];
	xor.b32  	%r6363, %r6363, %r4150;
	ld.global.u32 	%r4151, [%rd31+112];
	xor.b32  	%r6362, %r6362, %r4151;
	ld.global.u32 	%r4152, [%rd31+116];
	xor.b32  	%r6361, %r6361, %r4152;
$L__BB0_249:
	and.b32  	%r4154, %r4109, 64;
	setp.eq.s32 	%p133, %r4154, 0;
	@%p133 bra 	$L__BB0_251;
	ld.global.u32 	%r4155, [%rd31+120];
	xor.b32  	%r6365, %r6365, %r4155;
	ld.global.u32 	%r4156, [%rd31+124];
	xor.b32  	%r6364, %r6364, %r4156;
	ld.global.u32 	%r4157, [%rd31+128];
	xor.b32  	%r6363, %r6363, %r4157;
	ld.global.u32 	%r4158, [%rd31+132];
	xor.b32  	%r6362, %r6362, %r4158;
	ld.global.u32 	%r4159, [%rd31+136];
	xor.b32  	%r6361, %r6361, %r4159;
$L__BB0_251:
	and.b32  	%r4161, %r4109, 128;
	setp.eq.s32 	%p134, %r4161, 0;
	@%p134 bra 	$L__BB0_253;
	ld.global.u32 	%r4162, [%rd31+140];
	xor.b32  	%r6365, %r6365, %r4162;
	ld.global.u32 	%r4163, [%rd31+144];
	xor.b32  	%r6364, %r6364, %r4163;
	ld.global.u32 	%r4164, [%rd31+148];
	xor.b32  	%r6363, %r6363, %r4164;
	ld.global.u32 	%r4165, [%rd31+152];
	xor.b32  	%r6362, %r6362, %r4165;
	ld.global.u32 	%r4166, [%rd31+156];
	xor.b32  	%r6361, %r6361, %r4166;
$L__BB0_253:
	and.b32  	%r4168, %r4109, 256;
	setp.eq.s32 	%p135, %r4168, 0;
	@%p135 bra 	$L__BB0_255;
	ld.global.u32 	%r4169, [%rd31+160];
	xor.b32  	%r6365, %r6365, %r4169;
	ld.global.u32 	%r4170, [%rd31+164];
	xor.b32  	%r6364, %r6364, %r4170;
	ld.global.u32 	%r4171, [%rd31+168];
	xor.b32  	%r6363, %r6363, %r4171;
	ld.global.u32 	%r4172, [%rd31+172];
	xor.b32  	%r6362, %r6362, %r4172;
	ld.global.u32 	%r4173, [%rd31+176];
	xor.b32  	%r6361, %r6361, %r4173;
$L__BB0_255:
	and.b32  	%r4175, %r4109, 512;
	setp.eq.s32 	%p136, %r4175, 0;
	@%p136 bra 	$L__BB0_257;
	ld.global.u32 	%r4176, [%rd31+180];
	xor.b32  	%r6365, %r6365, %r4176;
	ld.global.u32 	%r4177, [%rd31+184];
	xor.b32  	%r6364, %r6364, %r4177;
	ld.global.u32 	%r4178, [%rd31+188];
	xor.b32  	%r6363, %r6363, %r4178;
	ld.global.u32 	%r4179, [%rd31+192];
	xor.b32  	%r6362, %r6362, %r4179;
	ld.global.u32 	%r4180, [%rd31+196];
	xor.b32  	%r6361, %r6361, %r4180;
$L__BB0_257:
	and.b32  	%r4182, %r4109, 1024;
	setp.eq.s32 	%p137, %r4182, 0;
	@%p137 bra 	$L__BB0_259;
	ld.global.u32 	%r4183, [%rd31+200];
	xor.b32  	%r6365, %r6365, %r4183;
	ld.global.u32 	%r4184, [%rd31+204];
	xor.b32  	%r6364, %r6364, %r4184;
	ld.global.u32 	%r4185, [%rd31+208];
	xor.b32  	%r6363, %r6363, %r4185;
	ld.global.u32 	%r4186, [%rd31+212];
	xor.b32  	%r6362, %r6362, %r4186;
	ld.global.u32 	%r4187, [%rd31+216];
	xor.b32  	%r6361, %r6361, %r4187;
$L__BB0_259:
	and.b32  	%r4189, %r4109, 2048;
	setp.eq.s32 	%p138, %r4189, 0;
	@%p138 bra 	$L__BB0_261;
	ld.global.u32 	%r4190, [%rd31+220];
	xor.b32  	%r6365, %r6365, %r4190;
	ld.global.u32 	%r4191, [%rd31+224];
	xor.b32  	%r6364, %r6364, %r4191;
	ld.global.u32 	%r4192, [%rd31+228];
	xor.b32  	%r6363, %r6363, %r4192;
	ld.global.u32 	%r4193, [%rd31+232];
	xor.b32  	%r6362, %r6362, %r4193;
	ld.global.u32 	%r4194, [%rd31+236];
	xor.b32  	%r6361, %r6361, %r4194;
$L__BB0_261:
	and.b32  	%r4196, %r4109, 4096;
	setp.eq.s32 	%p139, %r4196, 0;
	@%p139 bra 	$L__BB0_263;
	ld.global.u32 	%r4197, [%rd31+240];
	xor.b32  	%r6365, %r6365, %r4197;
	ld.global.u32 	%r4198, [%rd31+244];
	xor.b32  	%r6364, %r6364, %r4198;
	ld.global.u32 	%r4199, [%rd31+248];
	xor.b32  	%r6363, %r6363, %r4199;
	ld.global.u32 	%r4200, [%rd31+252];
	xor.b32  	%r6362, %r6362, %r4200;
	ld.global.u32 	%r4201, [%rd31+256];
	xor.b32  	%r6361, %r6361, %r4201;
$L__BB0_263:
	and.b32  	%r4203, %r4109, 8192;
	setp.eq.s32 	%p140, %r4203, 0;
	@%p140 bra 	$L__BB0_265;
	ld.global.u32 	%r4204, [%rd31+260];
	xor.b32  	%r6365, %r6365, %r4204;
	ld.global.u32 	%r4205, [%rd31+264];
	xor.b32  	%r6364, %r6364, %r4205;
	ld.global.u32 	%r4206, [%rd31+268];
	xor.b32  	%r6363, %r6363, %r4206;
	ld.global.u32 	%r4207, [%rd31+272];
	xor.b32  	%r6362, %r6362, %r4207;
	ld.global.u32 	%r4208, [%rd31+276];
	xor.b32  	%r6361, %r6361, %r4208;
$L__BB0_265:
	and.b32  	%r4210, %r4109, 16384;
	setp.eq.s32 	%p141, %r4210, 0;
	@%p141 bra 	$L__BB0_267;
	ld.global.u32 	%r4211, [%rd31+280];
	xor.b32  	%r6365, %r6365, %r4211;
	ld.global.u32 	%r4212, [%rd31+284];
	xor.b32  	%r6364, %r6364, %r4212;
	ld.global.u32 	%r4213, [%rd31+288];
	xor.b32  	%r6363, %r6363, %r4213;
	ld.global.u32 	%r4214, [%rd31+292];
	xor.b32  	%r6362, %r6362, %r4214;
	ld.global.u32 	%r4215, [%rd31+296];
	xor.b32  	%r6361, %r6361, %r4215;
$L__BB0_267:
	and.b32  	%r4217, %r4109, 32768;
	setp.eq.s32 	%p142, %r4217, 0;
	@%p142 bra 	$L__BB0_269;
	ld.global.u32 	%r4218, [%rd31+300];
	xor.b32  	%r6365, %r6365, %r4218;
	ld.global.u32 	%r4219, [%rd31+304];
	xor.b32  	%r6364, %r6364, %r4219;
	ld.global.u32 	%r4220, [%rd31+308];
	xor.b32  	%r6363, %r6363, %r4220;
	ld.global.u32 	%r4221, [%rd31+312];
	xor.b32  	%r6362, %r6362, %r4221;
	ld.global.u32 	%r4222, [%rd31+316];
	xor.b32  	%r6361, %r6361, %r4222;
$L__BB0_269:
	add.s32 	%r6360, %r6360, 16;
	setp.ne.s32 	%p143, %r6360, 32;
	@%p143 bra 	$L__BB0_237;
	mad.lo.s32 	%r4223, %r6354, -31, %r1097;
	add.s32 	%r6354, %r4223, 1;
	setp.ne.s32 	%p144, %r6354, 5;
	@%p144 bra 	$L__BB0_236;
	st.local.u32 	[%rd7+12], %r6365;
	st.local.v2.u32 	[%rd7+16], {%r6364, %r6363};
	st.local.v2.u32 	[%rd7+24], {%r6362, %r6361};
	setp.eq.s64 	%p145, %rd29, 1;
	@%p145 bra 	$L__BB0_346;
	mov.b32 	%r6361, 0;
	mov.u32 	%r6362, %r6361;
	mov.u32 	%r6363, %r6361;
	mov.u32 	%r6364, %r6361;
	mov.u32 	%r6365, %r6361;
	mov.u32 	%r6446, %r6361;
$L__BB0_273:
	mul.wide.u32 	%rd137, %r6446, 4;
	add.s64 	%rd138, %rd7, %rd137;
	ld.local.u32 	%r1272, [%rd138+12];
	shl.b32 	%r1273, %r6446, 5;
	mov.b32 	%r6452, 0;
$L__BB0_274:
	.pragma "nounroll";
	shr.u32 	%r4226, %r1272, %r6452;
	and.b32  	%r4227, %r4226, 1;
	setp.eq.b32 	%p146, %r4227, 1;
	not.pred 	%p147, %p146;
	add.s32 	%r4228, %r1273, %r6452;
	mul.lo.s32 	%r4229, %r4228, 5;
	mul.wide.u32 	%rd139, %r4229, 4;
	add.s64 	%rd32, %rd30, %rd139;
	@%p147 bra 	$L__BB0_276;
	ld.global.u32 	%r4230, [%rd32];
	xor.b32  	%r6365, %r6365, %r4230;
	ld.global.u32 	%r4231, [%rd32+4];
	xor.b32  	%r6364, %r6364, %r4231;
	ld.global.u32 	%r4232, [%rd32+8];
	xor.b32  	%r6363, %r6363, %r4232;
	ld.global.u32 	%r4233, [%rd32+12];
	xor.b32  	%r6362, %r6362, %r4233;
	ld.global.u32 	%r4234, [%rd32+16];
	xor.b32  	%r6361, %r6361, %r4234;
$L__BB0_276:
	and.b32  	%r4236, %r4226, 2;
	setp.eq.s32 	%p148, %r4236, 0;
	@%p148 bra 	$L__BB0_278;
	ld.global.u32 	%r4237, [%rd32+20];
	xor.b32  	%r6365, %r6365, %r4237;
	ld.global.u32 	%r4238, [%rd32+24];
	xor.b32  	%r6364, %r6364, %r4238;
	ld.global.u32 	%r4239, [%rd32+28];
	xor.b32  	%r6363, %r6363, %r4239;
	ld.global.u32 	%r4240, [%rd32+32];
	xor.b32  	%r6362, %r6362, %r4240;
	ld.global.u32 	%r4241, [%rd32+36];
	xor.b32  	%r6361, %r6361, %r4241;
$L__BB0_278:
	and.b32  	%r4243, %r4226, 4;
	setp.eq.s32 	%p149, %r4243, 0;
	@%p149 bra 	$L__BB0_280;
	ld.global.u32 	%r4244, [%rd32+40];
	xor.b32  	%r6365, %r6365, %r4244;
	ld.global.u32 	%r4245, [%rd32+44];
	xor.b32  	%r6364, %r6364, %r4245;
	ld.global.u32 	%r4246, [%rd32+48];
	xor.b32  	%r6363, %r6363, %r4246;
	ld.global.u32 	%r4247, [%rd32+52];
	xor.b32  	%r6362, %r6362, %r4247;
	ld.global.u32 	%r4248, [%rd32+56];
	xor.b32  	%r6361, %r6361, %r4248;
$L__BB0_280:
	and.b32  	%r4250, %r4226, 8;
	setp.eq.s32 	%p150, %r4250, 0;
	@%p150 bra 	$L__BB0_282;
	ld.global.u32 	%r4251, [%rd32+60];
	xor.b32  	%r6365, %r6365, %r4251;
	ld.global.u32 	%r4252, [%rd32+64];
	xor.b32  	%r6364, %r6364, %r4252;
	ld.global.u32 	%r4253, [%rd32+68];
	xor.b32  	%r6363, %r6363, %r4253;
	ld.global.u32 	%r4254, [%rd32+72];
	xor.b32  	%r6362, %r6362, %r4254;
	ld.global.u32 	%r4255, [%rd32+76];
	xor.b32  	%r6361, %r6361, %r4255;
$L__BB0_282:
	and.b32  	%r4257, %r4226, 16;
	setp.eq.s32 	%p151, %r4257, 0;
	@%p151 bra 	$L__BB0_284;
	ld.global.u32 	%r4258, [%rd32+80];
	xor.b32  	%r6365, %r6365, %r4258;
	ld.global.u32 	%r4259, [%rd32+84];
	xor.b32  	%r6364, %r6364, %r4259;
	ld.global.u32 	%r4260, [%rd32+88];
	xor.b32  	%r6363, %r6363, %r4260;
	ld.global.u32 	%r4261, [%rd32+92];
	xor.b32  	%r6362, %r6362, %r4261;
	ld.global.u32 	%r4262, [%rd32+96];
	xor.b32  	%r6361, %r6361, %r4262;
$L__BB0_284:
	and.b32  	%r4264, %r4226, 32;
	setp.eq.s32 	%p152, %r4264, 0;
	@%p152 bra 	$L__BB0_286;
	ld.global.u32 	%r4265, [%rd32+100];
	xor.b32  	%r6365, %r6365, %r4265;
	ld.global.u32 	%r4266, [%rd32+104];
	xor.b32  	%r6364, %r6364, %r4266;
	ld.global.u32 	%r4267, [%rd32+108];
	xor.b32  	%r6363, %r6363, %r4267;
	ld.global.u32 	%r4268, [%rd32+112];
	xor.b32  	%r6362, %r6362, %r4268;
	ld.global.u32 	%r4269, [%rd32+116];
	xor.b32  	%r6361, %r6361, %r4269;
$L__BB0_286:
	and.b32  	%r4271, %r4226, 64;
	setp.eq.s32 	%p153, %r4271, 0;
	@%p153 bra 	$L__BB0_288;
	ld.global.u32 	%r4272, [%rd32+120];
	xor.b32  	%r6365, %r6365, %r4272;
	ld.global.u32 	%r4273, [%rd32+124];
	xor.b32  	%r6364, %r6364, %r4273;
	ld.global.u32 	%r4274, [%rd32+128];
	xor.b32  	%r6363, %r6363, %r4274;
	ld.global.u32 	%r4275, [%rd32+132];
	xor.b32  	%r6362, %r6362, %r4275;
	ld.global.u32 	%r4276, [%rd32+136];
	xor.b32  	%r6361, %r6361, %r4276;
$L__BB0_288:
	and.b32  	%r4278, %r4226, 128;
	setp.eq.s32 	%p154, %r4278, 0;
	@%p154 bra 	$L__BB0_290;
	ld.global.u32 	%r4279, [%rd32+140];
	xor.b32  	%r6365, %r6365, %r4279;
	ld.global.u32 	%r4280, [%rd32+144];
	xor.b32  	%r6364, %r6364, %r4280;
	ld.global.u32 	%r4281, [%rd32+148];
	xor.b32  	%r6363, %r6363, %r4281;
	ld.global.u32 	%r4282, [%rd32+152];
	xor.b32  	%r6362, %r6362, %r4282;
	ld.global.u32 	%r4283, [%rd32+156];
	xor.b32  	%r6361, %r6361, %r4283;
$L__BB0_290:
	and.b32  	%r4285, %r4226, 256;
	setp.eq.s32 	%p155, %r4285, 0;
	@%p155 bra 	$L__BB0_292;
	ld.global.u32 	%r4286, [%rd32+160];
	xor.b32  	%r6365, %r6365, %r4286;
	ld.global.u32 	%r4287, [%rd32+164];
	xor.b32  	%r6364, %r6364, %r4287;
	ld.global.u32 	%r4288, [%rd32+168];
	xor.b32  	%r6363, %r6363, %r4288;
	ld.global.u32 	%r4289, [%rd32+172];
	xor.b32  	%r6362, %r6362, %r4289;
	ld.global.u32 	%r4290, [%rd32+176];
	xor.b32  	%r6361, %r6361, %r4290;
$L__BB0_292:
	and.b32  	%r4292, %r4226, 512;
	setp.eq.s32 	%p156, %r4292, 0;
	@%p156 bra 	$L__BB0_294;
	ld.global.u32 	%r4293, [%rd32+180];
	xor.b32  	%r6365, %r6365, %r4293;
	ld.global.u32 	%r4294, [%rd32+184];
	xor.b32  	%r6364, %r6364, %r4294;
	ld.global.u32 	%r4295, [%rd32+188];
	xor.b32  	%r6363, %r6363, %r4295;
	ld.global.u32 	%r4296, [%rd32+192];
	xor.b32  	%r6362, %r6362, %r4296;
	ld.global.u32 	%r4297, [%rd32+196];
	xor.b32  	%r6361, %r6361, %r4297;
$L__BB0_294:
	and.b32  	%r4299, %r4226, 1024;
	setp.eq.s32 	%p157, %r4299, 0;
	@%p157 bra 	$L__BB0_296;
	ld.global.u32 	%r4300, [%rd32+200];
	xor.b32  	%r6365, %r6365, %r4300;
	ld.global.u32 	%r4301, [%rd32+204];
	xor.b32  	%r6364, %r6364, %r4301;
	ld.global.u32 	%r4302, [%rd32+208];
	xor.b32  	%r6363, %r6363, %r4302;
	ld.global.u32 	%r4303, [%rd32+212];
	xor.b32  	%r6362, %r6362, %r4303;
	ld.global.u32 	%r4304, [%rd32+216];
	xor.b32  	%r6361, %r6361, %r4304;
$L__BB0_296:
	and.b32  	%r4306, %r4226, 2048;
	setp.eq.s32 	%p158, %r4306, 0;
	@%p158 bra 	$L__BB0_298;
	ld.global.u32 	%r4307, [%rd32+220];
	xor.b32  	%r6365, %r6365, %r4307;
	ld.global.u32 	%r4308, [%rd32+224];
	xor.b32  	%r6364, %r6364, %r4308;
	ld.global.u32 	%r4309, [%rd32+228];
	xor.b32  	%r6363, %r6363, %r4309;
	ld.global.u32 	%r4310, [%rd32+232];
	xor.b32  	%r6362, %r6362, %r4310;
	ld.global.u32 	%r4311, [%rd32+236];
	xor.b32  	%r6361, %r6361, %r4311;
$L__BB0_298:
	and.b32  	%r4313, %r4226, 4096;
	setp.eq.s32 	%p159, %r4313, 0;
	@%p159 bra 	$L__BB0_300;
	ld.global.u32 	%r4314, [%rd32+240];
	xor.b32  	%r6365, %r6365, %r4314;
	ld.global.u32 	%r4315, [%rd32+244];
	xor.b32  	%r6364, %r6364, %r4315;
	ld.global.u32 	%r4316, [%rd32+248];
	xor.b32  	%r6363, %r6363, %r4316;
	ld.global.u32 	%r4317, [%rd32+252];
	xor.b32  	%r6362, %r6362, %r4317;
	ld.global.u32 	%r4318, [%rd32+256];
	xor.b32  	%r6361, %r6361, %r4318;
$L__BB0_300:
	and.b32  	%r4320, %r4226, 8192;
	setp.eq.s32 	%p160, %r4320, 0;
	@%p160 bra 	$L__BB0_302;
	ld.global.u32 	%r4321, [%rd32+260];
	xor.b32  	%r6365, %r6365, %r4321;
	ld.global.u32 	%r4322, [%rd32+264];
	xor.b32  	%r6364, %r6364, %r4322;
	ld.global.u32 	%r4323, [%rd32+268];
	xor.b32  	%r6363, %r6363, %r4323;
	ld.global.u32 	%r4324, [%rd32+272];
	xor.b32  	%r6362, %r6362, %r4324;
	ld.global.u32 	%r4325, [%rd32+276];
	xor.b32  	%r6361, %r6361, %r4325;
$L__BB0_302:
	and.b32  	%r4327, %r4226, 16384;
	setp.eq.s32 	%p161, %r4327, 0;
	@%p161 bra 	$L__BB0_304;
	ld.global.u32 	%r4328, [%rd32+280];
	xor.b32  	%r6365, %r6365, %r4328;
	ld.global.u32 	%r4329, [%rd32+284];
	xor.b32  	%r6364, %r6364, %r4329;
	ld.global.u32 	%r4330, [%rd32+288];
	xor.b32  	%r6363, %r6363, %r4330;
	ld.global.u32 	%r4331, [%rd32+292];
	xor.b32  	%r6362, %r6362, %r4331;
	ld.global.u32 	%r4332, [%rd32+296];
	xor.b32  	%r6361, %r6361, %r4332;
$L__BB0_304:
	and.b32  	%r4334, %r4226, 32768;
	setp.eq.s32 	%p162, %r4334, 0;
	@%p162 bra 	$L__BB0_306;
	ld.global.u32 	%r4335, [%rd32+300];
	xor.b32  	%r6365, %r6365, %r4335;
	ld.global.u32 	%r4336, [%rd32+304];
	xor.b32  	%r6364, %r6364, %r4336;
	ld.global.u32 	%r4337, [%rd32+308];
	xor.b32  	%r6363, %r6363, %r4337;
	ld.global.u32 	%r4338, [%rd32+312];
	xor.b32  	%r6362, %r6362, %r4338;
	ld.global.u32 	%r4339, [%rd32+316];
	xor.b32  	%r6361, %r6361, %r4339;
$L__BB0_306:
	add.s32 	%r6452, %r6452, 16;
	setp.ne.s32 	%p163, %r6452, 32;
	@%p163 bra 	$L__BB0_274;
	mad.lo.s32 	%r4340, %r6446, -31, %r1273;
	add.s32 	%r6446, %r4340, 1;
	setp.ne.s32 	%p164, %r6446, 5;
	@%p164 bra 	$L__BB0_273;
	st.local.u32 	[%rd7+12], %r6365;
	st.local.v2.u32 	[%rd7+16], {%r6364, %r6363};
	st.local.v2.u32 	[%rd7+24], {%r6362, %r6361};
	setp.ne.s64 	%p165, %rd29, 3;
	@%p165 bra 	$L__BB0_346;
	mov.b32 	%r6361, 0;
	mov.u32 	%r6362, %r6361;
	mov.u32 	%r6363, %r6361;
	mov.u32 	%r6364, %r6361;
	mov.u32 	%r6365, %r6361;
	mov.u32 	%r6538, %r6361;
$L__BB0_310:
	mul.wide.u32 	%rd140, %r6538, 4;
	add.s64 	%rd141, %rd7, %rd140;
	ld.local.u32 	%r1448, [%rd141+12];
	shl.b32 	%r1449, %r6538, 5;
	mov.b32 	%r6544, 0;
$L__BB0_311:
	.pragma "nounroll";
	shr.u32 	%r4343, %r1448, %r6544;
	and.b32  	%r4344, %r4343, 1;
	setp.eq.b32 	%p166, %r4344, 1;
	not.pred 	%p167, %p166;
	add.s32 	%r4345, %r1449, %r6544;
	mul.lo.s32 	%r4346, %r4345, 5;
	mul.wide.u32 	%rd142, %r4346, 4;
	add.s64 	%rd33, %rd30, %rd142;
	@%p167 bra 	$L__BB0_313;
	ld.global.u32 	%r4347, [%rd33];
	xor.b32  	%r6365, %r6365, %r4347;
	ld.global.u32 	%r4348, [%rd33+4];
	xor.b32  	%r6364, %r6364, %r4348;
	ld.global.u32 	%r4349, [%rd33+8];
	xor.b32  	%r6363, %r6363, %r4349;
	ld.global.u32 	%r4350, [%rd33+12];
	xor.b32  	%r6362, %r6362, %r4350;
	ld.global.u32 	%r4351, [%rd33+16];
	xor.b32  	%r6361, %r6361, %r4351;
$L__BB0_313:
	and.b32  	%r4353, %r4343, 2;
	setp.eq.s32 	%p168, %r4353, 0;
	@%p168 bra 	$L__BB0_315;
	ld.global.u32 	%r4354, [%rd33+20];
	xor.b32  	%r6365, %r6365, %r4354;
	ld.global.u32 	%r4355, [%rd33+24];
	xor.b32  	%r6364, %r6364, %r4355;
	ld.global.u32 	%r4356, [%rd33+28];
	xor.b32  	%r6363, %r6363, %r4356;
	ld.global.u32 	%r4357, [%rd33+32];
	xor.b32  	%r6362, %r6362, %r4357;
	ld.global.u32 	%r4358, [%rd33+36];
	xor.b32  	%r6361, %r6361, %r4358;
$L__BB0_315:
	and.b32  	%r4360, %r4343, 4;
	setp.eq.s32 	%p169, %r4360, 0;
	@%p169 bra 	$L__BB0_317;
	ld.global.u32 	%r4361, [%rd33+40];
	xor.b32  	%r6365, %r6365, %r4361;
	ld.global.u32 	%r4362, [%rd33+44];
	xor.b32  	%r6364, %r6364, %r4362;
	ld.global.u32 	%r4363, [%rd33+48];
	xor.b32  	%r6363, %r6363, %r4363;
	ld.global.u32 	%r4364, [%rd33+52];
	xor.b32  	%r6362, %r6362, %r4364;
	ld.global.u32 	%r4365, [%rd33+56];
	xor.b32  	%r6361, %r6361, %r4365;
$L__BB0_317:
	and.b32  	%r4367, %r4343, 8;
	setp.eq.s32 	%p170, %r4367, 0;
	@%p170 bra 	$L__BB0_319;
	ld.global.u32 	%r4368, [%rd33+60];
	xor.b32  	%r6365, %r6365, %r4368;
	ld.global.u32 	%r4369, [%rd33+64];
	xor.b32  	%r6364, %r6364, %r4369;
	ld.global.u32 	%r4370, [%rd33+68];
	xor.b32  	%r6363, %r6363, %r4370;
	ld.global.u32 	%r4371, [%rd33+72];
	xor.b32  	%r6362, %r6362, %r4371;
	ld.global.u32 	%r4372, [%rd33+76];
	xor.b32  	%r6361, %r6361, %r4372;
$L__BB0_319:
	and.b32  	%r4374, %r4343, 16;
	setp.eq.s32 	%p171, %r4374, 0;
	@%p171 bra 	$L__BB0_321;
	ld.global.u32 	%r4375, [%rd33+80];
	xor.b32  	%r6365, %r6365, %r4375;
	ld.global.u32 	%r4376, [%rd33+84];
	xor.b32  	%r6364, %r6364, %r4376;
	ld.global.u32 	%r4377, [%rd33+88];
	xor.b32  	%r6363, %r6363, %r4377;
	ld.global.u32 	%r4378, [%rd33+92];
	xor.b32  	%r6362, %r6362, %r4378;
	ld.global.u32 	%r4379, [%rd33+96];
	xor.b32  	%r6361, %r6361, %r4379;
$L__BB0_321:
	and.b32  	%r4381, %r4343, 32;
	setp.eq.s32 	%p172, %r4381, 0;
	@%p172 bra 	$L__BB0_323;
	ld.global.u32 	%r4382, [%rd33+100];
	xor.b32  	%r6365, %r6365, %r4382;
	ld.global.u32 	%r4383, [%rd33+104];
	xor.b32  	%r6364, %r6364, %r4383;
	ld.global.u32 	%r4384, [%rd33+108];
	xor.b32  	%r6363, %r6363, %r4384;
	ld.global.u32 	%r4385, [%rd33+112];
	xor.b32  	%r6362, %r6362, %r4385;
	ld.global.u32 	%r4386, [%rd33+116];
	xor.b32  	%r6361, %r6361, %r4386;
$L__BB0_323:
	and.b32  	%r4388, %r4343, 64;
	setp.eq.s32 	%p173, %r4388, 0;
	@%p173 bra 	$L__BB0_325;
	ld.global.u32 	%r4389, [%rd33+120];
	xor.b32  	%r6365, %r6365, %r4389;
	ld.global.u32 	%r4390, [%rd33+124];
	xor.b32  	%r6364, %r6364, %r4390;
	ld.global.u32 	%r4391, [%rd33+128];
	xor.b32  	%r6363, %r6363, %r4391;
	ld.global.u32 	%r4392, [%rd33+132];
	xor.b32  	%r6362, %r6362, %r4392;
	ld.global.u32 	%r4393, [%rd33+136];
	xor.b32  	%r6361, %r6361, %r4393;
$L__BB0_325:
	and.b32  	%r4395, %r4343, 128;
	setp.eq.s32 	%p174, %r4395, 0;
	@%p174 bra 	$L__BB0_327;
	ld.global.u32 	%r4396, [%rd33+140];
	xor.b32  	%r6365, %r6365, %r4396;
	ld.global.u32 	%r4397, [%rd33+144];
	xor.b32  	%r6364, %r6364, %r4397;
	ld.global.u32 	%r4398, [%rd33+148];
	xor.b32  	%r6363, %r6363, %r4398;
	ld.global.u32 	%r4399, [%rd33+152];
	xor.b32  	%r6362, %r6362, %r4399;
	ld.global.u32 	%r4400, [%rd33+156];
	xor.b32  	%r6361, %r6361, %r4400;
$L__BB0_327:
	and.b32  	%r4402, %r4343, 256;
	setp.eq.s32 	%p175, %r4402, 0;
	@%p175 bra 	$L__BB0_329;
	ld.global.u32 	%r4403, [%rd33+160];
	xor.b32  	%r6365, %r6365, %r4403;
	ld.global.u32 	%r4404, [%rd33+164];
	xor.b32  	%r6364, %r6364, %r4404;
	ld.global.u32 	%r4405, [%rd33+168];
	xor.b32  	%r6363, %r6363, %r4405;
	ld.global.u32 	%r4406, [%rd33+172];
	xor.b32  	%r6362, %r6362, %r4406;
	ld.global.u32 	%r4407, [%rd33+176];
	xor.b32  	%r6361, %r6361, %r4407;
$L__BB0_329:
	and.b32  	%r4409, %r4343, 512;
	setp.eq.s32 	%p176, %r4409, 0;
	@%p176 bra 	$L__BB0_331;
	ld.global.u32 	%r4410, [%rd33+180];
	xor.b32  	%r6365, %r6365, %r4410;
	ld.global.u32 	%r4411, [%rd33+184];
	xor.b32  	%r6364, %r6364, %r4411;
	ld.global.u32 	%r4412, [%rd33+188];
	xor.b32  	%r6363, %r6363, %r4412;
	ld.global.u32 	%r4413, [%rd33+192];
	xor.b32  	%r6362, %r6362, %r4413;
	ld.global.u32 	%r4414, [%rd33+196];
	xor.b32  	%r6361, %r6361, %r4414;
$L__BB0_331:
	and.b32  	%r4416, %r4343, 1024;
	setp.eq.s32 	%p177, %r4416, 0;
	@%p177 bra 	$L__BB0_333;
	ld.global.u32 	%r4417, [%rd33+200];
	xor.b32  	%r6365, %r6365, %r4417;
	ld.global.u32 	%r4418, [%rd33+204];
	xor.b32  	%r6364, %r6364, %r4418;
	ld.global.u32 	%r4419, [%rd33+208];
	xor.b32  	%r6363, %r6363, %r4419;
	ld.global.u32 	%r4420, [%rd33+212];
	xor.b32  	%r6362, %r6362, %r4420;
	ld.global.u32 	%r4421, [%rd33+216];
	xor.b32  	%r6361, %r6361, %r4421;
$L__BB0_333:
	and.b32  	%r4423, %r4343, 2048;
	setp.eq.s32 	%p178, %r4423, 0;
	@%p178 bra 	$L__BB0_335;
	ld.global.u32 	%r4424, [%rd33+220];
	xor.b32  	%r6365, %r6365, %r4424;
	ld.global.u32 	%r4425, [%rd33+224];
	xor.b32  	%r6364, %r6364, %r4425;
	ld.global.u32 	%r4426, [%rd33+228];
	xor.b32  	%r6363, %r6363, %r4426;
	ld.global.u32 	%r4427, [%rd33+232];
	xor.b32  	%r6362, %r6362, %r4427;
	ld.global.u32 	%r4428, [%rd33+236];
	xor.b32  	%r6361, %r6361, %r4428;
$L__BB0_335:
	and.b32  	%r4430, %r4343, 4096;
	setp.eq.s32 	%p179, %r4430, 0;
	@%p179 bra 	$L__BB0_337;
	ld.global.u32 	%r4431, [%rd33+240];
	xor.b32  	%r6365, %r6365, %r4431;
	ld.global.u32 	%r4432, [%rd33+244];
	xor.b32  	%r6364, %r6364, %r4432;
	ld.global.u32 	%r4433, [%rd33+248];
	xor.b32  	%r6363, %r6363, %r4433;
	ld.global.u32 	%r4434, [%rd33+252];
	xor.b32  	%r6362, %r6362, %r4434;
	ld.global.u32 	%r4435, [%rd33+256];
	xor.b32  	%r6361, %r6361, %r4435;
$L__BB0_337:
	and.b32  	%r4437, %r4343, 8192;
	setp.eq.s32 	%p180, %r4437, 0;
	@%p180 bra 	$L__BB0_339;
	ld.global.u32 	%r4438, [%rd33+260];
	xor.b32  	%r6365, %r6365, %r4438;
	ld.global.u32 	%r4439, [%rd33+264];
	xor.b32  	%r6364, %r6364, %r4439;
	ld.global.u32 	%r4440, [%rd33+268];
	xor.b32  	%r6363, %r6363, %r4440;
	ld.global.u32 	%r4441, [%rd33+272];
	xor.b32  	%r6362, %r6362, %r4441;
	ld.global.u32 	%r4442, [%rd33+276];
	xor.b32  	%r6361, %r6361, %r4442;
$L__BB0_339:
	and.b32  	%r4444, %r4343, 16384;
	setp.eq.s32 	%p181, %r4444, 0;
	@%p181 bra 	$L__BB0_341;
	ld.global.u32 	%r4445, [%rd33+280];
	xor.b32  	%r6365, %r6365, %r4445;
	ld.global.u32 	%r4446, [%rd33+284];
	xor.b32  	%r6364, %r6364, %r4446;
	ld.global.u32 	%r4447, [%rd33+288];
	xor.b32  	%r6363, %r6363, %r4447;
	ld.global.u32 	%r4448, [%rd33+292];
	xor.b32  	%r6362, %r6362, %r4448;
	ld.global.u32 	%r4449, [%rd33+296];
	xor.b32  	%r6361, %r6361, %r4449;
$L__BB0_341:
	and.b32  	%r4451, %r4343, 32768;
	setp.eq.s32 	%p182, %r4451, 0;
	@%p182 bra 	$L__BB0_343;
	ld.global.u32 	%r4452, [%rd33+300];
	xor.b32  	%r6365, %r6365, %r4452;
	ld.global.u32 	%r4453, [%rd33+304];
	xor.b32  	%r6364, %r6364, %r4453;
	ld.global.u32 	%r4454, [%rd33+308];
	xor.b32  	%r6363, %r6363, %r4454;
	ld.global.u32 	%r4455, [%rd33+312];
	xor.b32  	%r6362, %r6362, %r4455;
	ld.global.u32 	%r4456, [%rd33+316];
	xor.b32  	%r6361, %r6361, %r4456;
$L__BB0_343:
	add.s32 	%r6544, %r6544, 16;
	setp.ne.s32 	%p183, %r6544, 32;
	@%p183 bra 	$L__BB0_311;
	mad.lo.s32 	%r4457, %r6538, -31, %r1449;
	add.s32 	%r6538, %r4457, 1;
	setp.ne.s32 	%p184, %r6538, 5;
	@%p184 bra 	$L__BB0_310;
	st.local.u32 	[%rd7+12], %r6365;
	st.local.v2.u32 	[%rd7+16], {%r6364, %r6363};
	st.local.v2.u32 	[%rd7+24], {%r6362, %r6361};
$L__BB0_346:
	shr.u64 	%rd297, %rd28, 2;
	add.s32 	%r6348, %r6348, 1;
	setp.gt.u64 	%p185, %rd28, 3;
	@%p185 bra 	$L__BB0_234;
	mov.b32 	%r4458, 0;
	st.local.v2.u32 	[%rd7+32], {%r4458, %r4458};
	st.local.u32 	[%rd7+40], %r4458;
	mov.b64 	%rd143, 0;
	st.local.u64 	[%rd7+48], %rd143;
	shr.u32 	%r4459, %r6365, 2;
	xor.b32  	%r4460, %r4459, %r6365;
	st.local.u32 	[%rd7+12], %r6364;
	st.local.v2.u32 	[%rd7+16], {%r6363, %r6362};
	shl.b32 	%r4461, %r6361, 4;
	shl.b32 	%r4462, %r4460, 1;
	xor.b32  	%r4463, %r4462, %r4461;
	xor.b32  	%r4464, %r4463, %r4460;
	xor.b32  	%r4465, %r4464, %r6361;
	st.local.v2.u32 	[%rd7+24], {%r6361, %r4465};
	add.s32 	%r1624, %r549, 724874;
	add.s32 	%r4466, %r4465, %r1624;
	cvt.rn.f32.u32 	%f250, %r4466;
	fma.rn.f32 	%f251, %f250, 0f2F800000, 0f2F000000;
	cvt.f64.f32 	%fd4, %f251;
	mul.f64 	%fd5, %fd4, 0d401921FB54524550;
	cvt.rn.f32.f64 	%f3, %fd5;
	mul.f32 	%f252, %f2, 0f3F22F983;
	cvt.rni.s32.f32 	%r6649, %f252;
	cvt.rn.f32.s32 	%f253, %r6649;
	fma.rn.f32 	%f254, %f253, 0fBFC90FDA, %f2;
	fma.rn.f32 	%f255, %f253, 0fB3A22168, %f254;
	fma.rn.f32 	%f1222, %f253, 0fA7C234C5, %f255;
	abs.f32 	%f5, %f2;
	setp.ltu.f32 	%p186, %f5, 0f47CE4780;
	mov.u32 	%r6633, %r6649;
	mov.f32 	%f1218, %f1222;
	@%p186 bra 	$L__BB0_355;
	setp.neu.f32 	%p187, %f5, 0f7F800000;
	@%p187 bra 	$L__BB0_350;
	mov.f32 	%f258, 0f00000000;
	mul.rn.f32 	%f1218, %f2, %f258;
	mov.b32 	%r6633, 0;
	bra.uni 	$L__BB0_355;
$L__BB0_350:
	mov.b32 	%r1626, %f2;
	shl.b32 	%r4468, %r1626, 8;
	or.b32  	%r1627, %r4468, -2147483648;
	mov.b64 	%rd298, 0;
	mov.b32 	%r6630, 0;
$L__BB0_351:
	.pragma "nounroll";
	mul.wide.u32 	%rd145, %r6630, 4;
	mov.u64 	%rd146, __cudart_i2opi_f;
	add.s64 	%rd147, %rd146, %rd145;
	ld.global.nc.u32 	%r4469, [%rd147];
	mad.wide.u32 	%rd148, %r4469, %r1627, %rd298;
	shr.u64 	%rd298, %rd148, 32;
	add.s64 	%rd149, %rd6, %rd145;
	st.local.u32 	[%rd149], %rd148;
	add.s32 	%r6630, %r6630, 1;
	setp.ne.s32 	%p188, %r6630, 6;
	@%p188 bra 	$L__BB0_351;
	shr.u32 	%r4470, %r1626, 23;
	st.local.u32 	[%rd6+24], %rd298;
	and.b32  	%r1630, %r4470, 31;
	and.b32  	%r4471, %r4470, 224;
	add.s32 	%r4472, %r4471, -128;
	shr.u32 	%r4473, %r4472, 5;
	mul.wide.u32 	%rd150, %r4473, 4;
	sub.s64 	%rd37, %rd6, %rd150;
	ld.local.u32 	%r6631, [%rd37+24];
	ld.local.u32 	%r6632, [%rd37+20];
	setp.eq.s32 	%p189, %r1630, 0;
	@%p189 bra 	$L__BB0_354;
	shf.l.wrap.b32 	%r6631, %r6632, %r6631, %r1630;
	ld.local.u32 	%r4474, [%rd37+16];
	shf.l.wrap.b32 	%r6632, %r4474, %r6632, %r1630;
$L__BB0_354:
	shr.u32 	%r4475, %r6631, 30;
	shf.l.wrap.b32 	%r4476, %r6632, %r6631, 2;
	shl.b32 	%r4477, %r6632, 2;
	shr.u32 	%r4478, %r4476, 31;
	add.s32 	%r4479, %r4478, %r4475;
	neg.s32 	%r4480, %r4479;
	setp.lt.s32 	%p190, %r1626, 0;
	selp.b32 	%r6633, %r4480, %r4479, %p190;
	xor.b32  	%r4481, %r4476, %r1626;
	shr.s32 	%r4482, %r4476, 31;
	xor.b32  	%r4483, %r4482, %r4476;
	xor.b32  	%r4484, %r4482, %r4477;
	cvt.u64.u32 	%rd151, %r4483;
	shl.b64 	%rd152, %rd151, 32;
	cvt.u64.u32 	%rd153, %r4484;
	or.b64  	%rd154, %rd152, %rd153;
	cvt.rn.f64.s64 	%fd6, %rd154;
	mul.f64 	%fd7, %fd6, 0d3BF921FB54442D19;
	cvt.rn.f32.f64 	%f256, %fd7;
	neg.f32 	%f257, %f256;
	setp.lt.s32 	%p191, %r4481, 0;
	selp.f32 	%f1218, %f257, %f256, %p191;
$L__BB0_355:
	mul.rn.f32 	%f259, %f1218, %f1218;
	and.b32  	%r4486, %r6633, 1;
	setp.eq.b32 	%p192, %r4486, 1;
	selp.f32 	%f260, 0f3F800000, %f1218, %p192;
	fma.rn.f32 	%f261, %f259, %f260, 0f00000000;
	fma.rn.f32 	%f262, %f259, 0f37CBAC00, 0fBAB607ED;
	selp.f32 	%f263, %f262, 0fB94D4153, %p192;
	selp.f32 	%f264, 0f3D2AAABB, 0f3C0885E4, %p192;
	fma.rn.f32 	%f265, %f263, %f259, %f264;
	selp.f32 	%f266, 0fBEFFFFFF, 0fBE2AAAA8, %p192;
	fma.rn.f32 	%f267, %f265, %f259, %f266;
	fma.rn.f32 	%f268, %f267, %f261, %f260;
	and.b32  	%r4487, %r6633, 2;
	setp.eq.s32 	%p193, %r4487, 0;
	mov.f32 	%f269, 0f00000000;
	sub.f32 	%f270, %f269, %f268;
	selp.f32 	%f9, %f268, %f270, %p193;
	mul.f32 	%f271, %f3, 0f3F22F983;
	cvt.rni.s32.f32 	%r6645, %f271;
	cvt.rn.f32.s32 	%f272, %r6645;
	fma.rn.f32 	%f273, %f272, 0fBFC90FDA, %f3;
	fma.rn.f32 	%f274, %f272, 0fB3A22168, %f273;
	fma.rn.f32 	%f1221, %f272, 0fA7C234C5, %f274;
	abs.f32 	%f11, %f3;
	setp.ltu.f32 	%p194, %f11, 0f47CE4780;
	mov.u32 	%r6637, %r6645;
	mov.f32 	%f1219, %f1221;
	@%p194 bra 	$L__BB0_363;
	setp.neu.f32 	%p195, %f11, 0f7F800000;
	@%p195 bra 	$L__BB0_358;
	mov.f32 	%f277, 0f00000000;
	mul.rn.f32 	%f1219, %f3, %f277;
	mov.b32 	%r6637, 0;
	bra.uni 	$L__BB0_363;
$L__BB0_358:
	mov.b32 	%r1640, %f3;
	shl.b32 	%r4489, %r1640, 8;
	or.b32  	%r1641, %r4489, -2147483648;
	mov.b64 	%rd299, 0;
	mov.b32 	%r6634, 0;
$L__BB0_359:
	.pragma "nounroll";
	mul.wide.u32 	%rd156, %r6634, 4;
	mov.u64 	%rd157, __cudart_i2opi_f;
	add.s64 	%rd158, %rd157, %rd156;
	ld.global.nc.u32 	%r4490, [%rd158];
	mad.wide.u32 	%rd159, %r4490, %r1641, %rd299;
	shr.u64 	%rd299, %rd159, 32;
	add.s64 	%rd160, %rd5, %rd156;
	st.local.u32 	[%rd160], %rd159;
	add.s32 	%r6634, %r6634, 1;
	setp.ne.s32 	%p196, %r6634, 6;
	@%p196 bra 	$L__BB0_359;
	shr.u32 	%r4491, %r1640, 23;
	st.local.u32 	[%rd5+24], %rd299;
	and.b32  	%r1644, %r4491, 31;
	and.b32  	%r4492, %r4491, 224;
	add.s32 	%r4493, %r4492, -128;
	shr.u32 	%r4494, %r4493, 5;
	mul.wide.u32 	%rd161, %r4494, 4;
	sub.s64 	%rd40, %rd5, %rd161;
	ld.local.u32 	%r6635, [%rd40+24];
	ld.local.u32 	%r6636, [%rd40+20];
	setp.eq.s32 	%p197, %r1644, 0;
	@%p197 bra 	$L__BB0_362;
	shf.l.wrap.b32 	%r6635, %r6636, %r6635, %r1644;
	ld.local.u32 	%r4495, [%rd40+16];
	shf.l.wrap.b32 	%r6636, %r4495, %r6636, %r1644;
$L__BB0_362:
	shr.u32 	%r4496, %r6635, 30;
	shf.l.wrap.b32 	%r4497, %r6636, %r6635, 2;
	shl.b32 	%r4498, %r6636, 2;
	shr.u32 	%r4499, %r4497, 31;
	add.s32 	%r4500, %r4499, %r4496;
	neg.s32 	%r4501, %r4500;
	setp.lt.s32 	%p198, %r1640, 0;
	selp.b32 	%r6637, %r4501, %r4500, %p198;
	xor.b32  	%r4502, %r4497, %r1640;
	shr.s32 	%r4503, %r4497, 31;
	xor.b32  	%r4504, %r4503, %r4497;
	xor.b32  	%r4505, %r4503, %r4498;
	cvt.u64.u32 	%rd162, %r4504;
	shl.b64 	%rd163, %rd162, 32;
	cvt.u64.u32 	%rd164, %r4505;
	or.b64  	%rd165, %rd163, %rd164;
	cvt.rn.f64.s64 	%fd8, %rd165;
	mul.f64 	%fd9, %fd8, 0d3BF921FB54442D19;
	cvt.rn.f32.f64 	%f275, %fd9;
	neg.f32 	%f276, %f275;
	setp.lt.s32 	%p199, %r4502, 0;
	selp.f32 	%f1219, %f276, %f275, %p199;
$L__BB0_363:
	setp.ltu.f32 	%p200, %f5, 0f47CE4780;
	add.s32 	%r4507, %r6637, 1;
	mul.rn.f32 	%f278, %f1219, %f1219;
	and.b32  	%r4508, %r6637, 1;
	setp.eq.b32 	%p201, %r4508, 1;
	selp.f32 	%f279, %f1219, 0f3F800000, %p201;
	fma.rn.f32 	%f280, %f278, %f279, 0f00000000;
	fma.rn.f32 	%f281, %f278, 0f37CBAC00, 0fBAB607ED;
	selp.f32 	%f282, 0fB94D4153, %f281, %p201;
	selp.f32 	%f283, 0f3C0885E4, 0f3D2AAABB, %p201;
	fma.rn.f32 	%f284, %f282, %f278, %f283;
	selp.f32 	%f285, 0fBE2AAAA8, 0fBEFFFFFF, %p201;
	fma.rn.f32 	%f286, %f284, %f278, %f285;
	fma.rn.f32 	%f287, %f286, %f280, %f279;
	and.b32  	%r4509, %r4507, 2;
	setp.eq.s32 	%p202, %r4509, 0;
	mov.f32 	%f288, 0f00000000;
	sub.f32 	%f289, %f288, %f287;
	selp.f32 	%f290, %f287, %f289, %p202;
	mul.f32 	%f291, %f1, %f9;
	mul.f32 	%f292, %f291, %f290;
	mul.wide.u32 	%rd166, %r5778, 16;
	add.s64 	%rd41, %rd8, %rd166;
	st.global.f32 	[%rd41], %f292;
	mov.u32 	%r6641, %r6649;
	mov.f32 	%f1220, %f1222;
	@%p200 bra 	$L__BB0_371;
	setp.neu.f32 	%p203, %f5, 0f7F800000;
	@%p203 bra 	$L__BB0_366;
	mov.f32 	%f295, 0f00000000;
	mul.rn.f32 	%f1220, %f2, %f295;
	mov.b32 	%r6641, 0;
	bra.uni 	$L__BB0_371;
$L__BB0_366:
	mov.b32 	%r1653, %f2;
	shl.b32 	%r4511, %r1653, 8;
	or.b32  	%r1654, %r4511, -2147483648;
	mov.b64 	%rd300, 0;
	mov.b32 	%r6638, 0;
$L__BB0_367:
	.pragma "nounroll";
	mul.wide.u32 	%rd168, %r6638, 4;
	mov.u64 	%rd169, __cudart_i2opi_f;
	add.s64 	%rd170, %rd169, %rd168;
	ld.global.nc.u32 	%r4512, [%rd170];
	mad.wide.u32 	%rd171, %r4512, %r1654, %rd300;
	shr.u64 	%rd300, %rd171, 32;
	add.s64 	%rd172, %rd4, %rd168;
	st.local.u32 	[%rd172], %rd171;
	add.s32 	%r6638, %r6638, 1;
	setp.ne.s32 	%p204, %r6638, 6;
	@%p204 bra 	$L__BB0_367;
	shr.u32 	%r4513, %r1653, 23;
	st.local.u32 	[%rd4+24], %rd300;
	and.b32  	%r1657, %r4513, 31;
	and.b32  	%r4514, %r4513, 224;
	add.s32 	%r4515, %r4514, -128;
	shr.u32 	%r4516, %r4515, 5;
	mul.wide.u32 	%rd173, %r4516, 4;
	sub.s64 	%rd44, %rd4, %rd173;
	ld.local.u32 	%r6639, [%rd44+24];
	ld.local.u32 	%r6640, [%rd44+20];
	setp.eq.s32 	%p205, %r1657, 0;
	@%p205 bra 	$L__BB0_370;
	shf.l.wrap.b32 	%r6639, %r6640, %r6639, %r1657;
	ld.local.u32 	%r4517, [%rd44+16];
	shf.l.wrap.b32 	%r6640, %r4517, %r6640, %r1657;
$L__BB0_370:
	shr.u32 	%r4518, %r6639, 30;
	shf.l.wrap.b32 	%r4519, %r6640, %r6639, 2;
	shl.b32 	%r4520, %r6640, 2;
	shr.u32 	%r4521, %r4519, 31;
	add.s32 	%r4522, %r4521, %r4518;
	neg.s32 	%r4523, %r4522;
	setp.lt.s32 	%p206, %r1653, 0;
	selp.b32 	%r6641, %r4523, %r4522, %p206;
	xor.b32  	%r4524, %r4519, %r1653;
	shr.s32 	%r4525, %r4519, 31;
	xor.b32  	%r4526, %r4525, %r4519;
	xor.b32  	%r4527, %r4525, %r4520;
	cvt.u64.u32 	%rd174, %r4526;
	shl.b64 	%rd175, %rd174, 32;
	cvt.u64.u32 	%rd176, %r4527;
	or.b64  	%rd177, %rd175, %rd176;
	cvt.rn.f64.s64 	%fd10, %rd177;
	mul.f64 	%fd11, %fd10, 0d3BF921FB54442D19;
	cvt.rn.f32.f64 	%f293, %fd11;
	neg.f32 	%f294, %f293;
	setp.lt.s32 	%p207, %r4524, 0;
	selp.f32 	%f1220, %f294, %f293, %p207;
$L__BB0_371:
	setp.ltu.f32 	%p208, %f11, 0f47CE4780;
	mul.rn.f32 	%f296, %f1220, %f1220;
	and.b32  	%r4529, %r6641, 1;
	setp.eq.b32 	%p209, %r4529, 1;
	selp.f32 	%f297, 0f3F800000, %f1220, %p209;
	fma.rn.f32 	%f298, %f296, %f297, 0f00000000;
	fma.rn.f32 	%f299, %f296, 0f37CBAC00, 0fBAB607ED;
	selp.f32 	%f300, %f299, 0fB94D4153, %p209;
	selp.f32 	%f301, 0f3D2AAABB, 0f3C0885E4, %p209;
	fma.rn.f32 	%f302, %f300, %f296, %f301;
	selp.f32 	%f303, 0fBEFFFFFF, 0fBE2AAAA8, %p209;
	fma.rn.f32 	%f304, %f302, %f296, %f303;
	fma.rn.f32 	%f305, %f304, %f298, %f297;
	and.b32  	%r4530, %r6641, 2;
	setp.eq.s32 	%p210, %r4530, 0;
	mov.f32 	%f306, 0f00000000;
	sub.f32 	%f307, %f306, %f305;
	selp.f32 	%f18, %f305, %f307, %p210;
	@%p208 bra 	$L__BB0_379;
	setp.neu.f32 	%p211, %f11, 0f7F800000;
	@%p211 bra 	$L__BB0_374;
	mov.f32 	%f310, 0f00000000;
	mul.rn.f32 	%f1221, %f3, %f310;
	mov.b32 	%r6645, 0;
	bra.uni 	$L__BB0_379;
$L__BB0_374:
	mov.b32 	%r1666, %f3;
	shl.b32 	%r4532, %r1666, 8;
	or.b32  	%r1667, %r4532, -2147483648;
	mov.b64 	%rd301, 0;
	mov.b32 	%r6642, 0;
$L__BB0_375:
	.pragma "nounroll";
	mul.wide.u32 	%rd179, %r6642, 4;
	mov.u64 	%rd180, __cudart_i2opi_f;
	add.s64 	%rd181, %rd180, %rd179;
	ld.global.nc.u32 	%r4533, [%rd181];
	mad.wide.u32 	%rd182, %r4533, %r1667, %rd301;
	shr.u64 	%rd301, %rd182, 32;
	add.s64 	%rd183, %rd3, %rd179;
	st.local.u32 	[%rd183], %rd182;
	add.s32 	%r6642, %r6642, 1;
	setp.ne.s32 	%p212, %r6642, 6;
	@%p212 bra 	$L__BB0_375;
	shr.u32 	%r4534, %r1666, 23;
	st.local.u32 	[%rd3+24], %rd301;
	and.b32  	%r1670, %r4534, 31;
	and.b32  	%r4535, %r4534, 224;
	add.s32 	%r4536, %r4535, -128;
	shr.u32 	%r4537, %r4536, 5;
	mul.wide.u32 	%rd184, %r4537, 4;
	sub.s64 	%rd47, %rd3, %rd184;
	ld.local.u32 	%r6643, [%rd47+24];
	ld.local.u32 	%r6644, [%rd47+20];
	setp.eq.s32 	%p213, %r1670, 0;
	@%p213 bra 	$L__BB0_378;
	shf.l.wrap.b32 	%r6643, %r6644, %r6643, %r1670;
	ld.local.u32 	%r4538, [%rd47+16];
	shf.l.wrap.b32 	%r6644, %r4538, %r6644, %r1670;
$L__BB0_378:
	shr.u32 	%r4539, %r6643, 30;
	shf.l.wrap.b32 	%r4540, %r6644, %r6643, 2;
	shl.b32 	%r4541, %r6644, 2;
	shr.u32 	%r4542, %r4540, 31;
	add.s32 	%r4543, %r4542, %r4539;
	neg.s32 	%r4544, %r4543;
	setp.lt.s32 	%p214, %r1666, 0;
	selp.b32 	%r6645, %r4544, %r4543, %p214;
	xor.b32  	%r4545, %r4540, %r1666;
	shr.s32 	%r4546, %r4540, 31;
	xor.b32  	%r4547, %r4546, %r4540;
	xor.b32  	%r4548, %r4546, %r4541;
	cvt.u64.u32 	%rd185, %r4547;
	shl.b64 	%rd186, %rd185, 32;
	cvt.u64.u32 	%rd187, %r4548;
	or.b64  	%rd188, %rd186, %rd187;
	cvt.rn.f64.s64 	%fd12, %rd188;
	mul.f64 	%fd13, %fd12, 0d3BF921FB54442D19;
	cvt.rn.f32.f64 	%f308, %fd13;
	neg.f32 	%f309, %f308;
	setp.lt.s32 	%p215, %r4545, 0;
	selp.f32 	%f1221, %f309, %f308, %p215;
$L__BB0_379:
	setp.ltu.f32 	%p216, %f5, 0f47CE4780;
	mul.rn.f32 	%f311, %f1221, %f1221;
	and.b32  	%r4550, %r6645, 1;
	setp.eq.b32 	%p217, %r4550, 1;
	selp.f32 	%f312, 0f3F800000, %f1221, %p217;
	fma.rn.f32 	%f313, %f311, %f312, 0f00000000;
	fma.rn.f32 	%f314, %f311, 0f37CBAC00, 0fBAB607ED;
	selp.f32 	%f315, %f314, 0fB94D4153, %p217;
	selp.f32 	%f316, 0f3D2AAABB, 0f3C0885E4, %p217;
	fma.rn.f32 	%f317, %f315, %f311, %f316;
	selp.f32 	%f318, 0fBEFFFFFF, 0fBE2AAAA8, %p217;
	fma.rn.f32 	%f319, %f317, %f311, %f318;
	fma.rn.f32 	%f320, %f319, %f313, %f312;
	and.b32  	%r4551, %r6645, 2;
	setp.eq.s32 	%p218, %r4551, 0;
	mov.f32 	%f321, 0f00000000;
	sub.f32 	%f322, %f321, %f320;
	selp.f32 	%f323, %f320, %f322, %p218;
	mul.f32 	%f324, %f1, %f18;
	mul.f32 	%f325, %f324, %f323;
	st.global.f32 	[%rd41+4], %f325;
	@%p216 bra 	$L__BB0_387;
	setp.neu.f32 	%p219, %f5, 0f7F800000;
	@%p219 bra 	$L__BB0_382;
	mov.f32 	%f328, 0f00000000;
	mul.rn.f32 	%f1222, %f2, %f328;
	mov.b32 	%r6649, 0;
	bra.uni 	$L__BB0_387;
$L__BB0_382:
	mov.b32 	%r1679, %f2;
	shl.b32 	%r4553, %r1679, 8;
	or.b32  	%r1680, %r4553, -2147483648;
	mov.b64 	%rd302, 0;
	mov.b32 	%r6646, 0;
$L__BB0_383:
	.pragma "nounroll";
	mul.wide.u32 	%rd190, %r6646, 4;
	mov.u64 	%rd191, __cudart_i2opi_f;
	add.s64 	%rd192, %rd191, %rd190;
	ld.global.nc.u32 	%r4554, [%rd192];
	mad.wide.u32 	%rd193, %r4554, %r1680, %rd302;
	shr.u64 	%rd302, %rd193, 32;
	add.s64 	%rd194, %rd2, %rd190;
	st.local.u32 	[%rd194], %rd193;
	add.s32 	%r6646, %r6646, 1;
	setp.ne.s32 	%p220, %r6646, 6;
	@%p220 bra 	$L__BB0_383;
	shr.u32 	%r4555, %r1679, 23;
	st.local.u32 	[%rd2+24], %rd302;
	and.b32  	%r1683, %r4555, 31;
	and.b32  	%r4556, %r4555, 224;
	add.s32 	%r4557, %r4556, -128;
	shr.u32 	%r4558, %r4557, 5;
	mul.wide.u32 	%rd195, %r4558, 4;
	sub.s64 	%rd50, %rd2, %rd195;
	ld.local.u32 	%r6647, [%rd50+24];
	ld.local.u32 	%r6648, [%rd50+20];
	setp.eq.s32 	%p221, %r1683, 0;
	@%p221 bra 	$L__BB0_386;
	shf.l.wrap.b32 	%r6647, %r6648, %r6647, %r1683;
	ld.local.u32 	%r4559, [%rd50+16];
	shf.l.wrap.b32 	%r6648, %r4559, %r6648, %r1683;
$L__BB0_386:
	shr.u32 	%r4560, %r6647, 30;
	shf.l.wrap.b32 	%r4561, %r6648, %r6647, 2;
	shl.b32 	%r4562, %r6648, 2;
	shr.u32 	%r4563, %r4561, 31;
	add.s32 	%r4564, %r4563, %r4560;
	neg.s32 	%r4565, %r4564;
	setp.lt.s32 	%p222, %r1679, 0;
	selp.b32 	%r6649, %r4565, %r4564, %p222;
	xor.b32  	%r4566, %r4561, %r1679;
	shr.s32 	%r4567, %r4561, 31;
	xor.b32  	%r4568, %r4567, %r4561;
	xor.b32  	%r4569, %r4567, %r4562;
	cvt.u64.u32 	%rd196, %r4568;
	shl.b64 	%rd197, %rd196, 32;
	cvt.u64.u32 	%rd198, %r4569;
	or.b64  	%rd199, %rd197, %rd198;
	cvt.rn.f64.s64 	%fd14, %rd199;
	mul.f64 	%fd15, %fd14, 0d3BF921FB54442D19;
	cvt.rn.f32.f64 	%f326, %fd15;
	neg.f32 	%f327, %f326;
	setp.lt.s32 	%p223, %r4566, 0;
	selp.f32 	%f1222, %f327, %f326, %p223;
$L__BB0_387:
	add.s32 	%r4571, %r6649, 1;
	mul.rn.f32 	%f329, %f1222, %f1222;
	and.b32  	%r4572, %r6649, 1;
	setp.eq.b32 	%p224, %r4572, 1;
	selp.f32 	%f330, %f1222, 0f3F800000, %p224;
	fma.rn.f32 	%f331, %f329, %f330, 0f00000000;
	fma.rn.f32 	%f332, %f329, 0f37CBAC00, 0fBAB607ED;
	selp.f32 	%f333, 0fB94D4153, %f332, %p224;
	selp.f32 	%f334, 0f3C0885E4, 0f3D2AAABB, %p224;
	fma.rn.f32 	%f335, %f333, %f329, %f334;
	selp.f32 	%f336, 0fBE2AAAA8, 0fBEFFFFFF, %p224;
	fma.rn.f32 	%f337, %f335, %f329, %f336;
	fma.rn.f32 	%f338, %f337, %f331, %f330;
	and.b32  	%r4573, %r4571, 2;
	setp.eq.s32 	%p225, %r4573, 0;
	mov.f32 	%f339, 0f00000000;
	sub.f32 	%f340, %f339, %f338;
	selp.f32 	%f341, %f338, %f340, %p225;
	mul.f32 	%f342, %f1, %f341;
	st.global.f32 	[%rd41+8], %f342;
	add.s32 	%r5778, %r5778, 1;
	setp.ne.s32 	%p226, %r5778, 6;
	@%p226 bra 	$L__BB0_4;
	.pragma "used_bytes_mask 4095";
	ld.global.v4.f32 	{%f343, %f344, %f345, %f346}, [%rd8+64];
	.pragma "used_bytes_mask 4095";
	ld.global.v4.f32 	{%f347, %f348, %f349, %f350}, [%rd8+80];
	sub.f32 	%f351, %f343, %f347;
	sub.f32 	%f352, %f344, %f348;
	sub.f32 	%f353, %f345, %f349;
	add.s32 	%r5777, %r6, 1;
	mul.f32 	%f354, %f351, %f351;
	fma.rn.f32 	%f355, %f352, %f352, %f354;
	fma.rn.f32 	%f356, %f353, %f353, %f355;
	sqrt.rn.f32 	%f357, %f356;
	setp.le.f32 	%p227, %f357, 0f3F8CCCCD;
	@%p227 bra 	$L__BB0_3;
	st.local.u32 	[%rd7+8], %r1624;
	add.s32 	%r1694, %r6, 7;
	mov.b32 	%r6650, 0;
$L__BB0_390:
	add.s32 	%r4576, %r1694, %r6650;
	cvt.u64.u32 	%rd51, %r4576;
	st.local.u32 	[%rd7+12], %r2;
	st.local.v2.u32 	[%rd7+16], {%r3, %r10};
	st.local.v2.u32 	[%rd7+24], {%r11, %r4};
	mov.b32 	%r6653, 0;
	mov.u32 	%r6666, %r4;
	mov.u32 	%r6670, %r2;
	mov.u64 	%rd303, %rd51;
$L__BB0_391:
	mov.u64 	%rd52, %rd303;
	and.b64  	%rd53, %rd52, 3;
	setp.eq.s64 	%p228, %rd53, 0;
	@%p228 bra 	$L__BB0_503;
	mul.wide.u32 	%rd200, %r6653, 3200;
	mov.u64 	%rd201, precalc_xorwow_offset_matrix;
	add.s64 	%rd54, %rd201, %rd200;
	mov.b32 	%r6666, 0;
	mov.u32 	%r6667, %r6666;
	mov.u32 	%r6668, %r6666;
	mov.u32 	%r6669, %r6666;
	mov.u32 	%r6670, %r6666;
	mov.u32 	%r6659, %r6666;
$L__BB0_393:
	mul.wide.u32 	%rd202, %r6659, 4;
	add.s64 	%rd203, %rd7, %rd202;
	ld.local.u32 	%r1705, [%rd203+12];
	shl.b32 	%r1706, %r6659, 5;
	mov.b32 	%r6665, 0;
$L__BB0_394:
	.pragma "nounroll";
	shr.u32 	%r4579, %r1705, %r6665;
	and.b32  	%r4580, %r4579, 1;
	setp.eq.b32 	%p229, %r4580, 1;
	not.pred 	%p230, %p229;
	add.s32 	%r4581, %r1706, %r6665;
	mul.lo.s32 	%r4582, %r4581, 5;
	mul.wide.u32 	%rd204, %r4582, 4;
	add.s64 	%rd55, %rd54, %rd204;
	@%p230 bra 	$L__BB0_396;
	ld.global.u32 	%r4583, [%rd55];
	xor.b32  	%r6670, %r6670, %r4583;
	ld.global.u32 	%r4584, [%rd55+4];
	xor.b32  	%r6669, %r6669, %r4584;
	ld.global.u32 	%r4585, [%rd55+8];
	xor.b32  	%r6668, %r6668, %r4585;
	ld.global.u32 	%r4586, [%rd55+12];
	xor.b32  	%r6667, %r6667, %r4586;
	ld.global.u32 	%r4587, [%rd55+16];
	xor.b32  	%r6666, %r6666, %r4587;
$L__BB0_396:
	and.b32  	%r4589, %r4579, 2;
	setp.eq.s32 	%p231, %r4589, 0;
	@%p231 bra 	$L__BB0_398;
	ld.global.u32 	%r4590, [%rd55+20];
	xor.b32  	%r6670, %r6670, %r4590;
	ld.global.u32 	%r4591, [%rd55+24];
	xor.b32  	%r6669, %r6669, %r4591;
	ld.global.u32 	%r4592, [%rd55+28];
	xor.b32  	%r6668, %r6668, %r4592;
	ld.global.u32 	%r4593, [%rd55+32];
	xor.b32  	%r6667, %r6667, %r4593;
	ld.global.u32 	%r4594, [%rd55+36];
	xor.b32  	%r6666, %r6666, %r4594;
$L__BB0_398:
	and.b32  	%r4596, %r4579, 4;
	setp.eq.s32 	%p232, %r4596, 0;
	@%p232 bra 	$L__BB0_400;
	ld.global.u32 	%r4597, [%rd55+40];
	xor.b32  	%r6670, %r6670, %r4597;
	ld.global.u32 	%r4598, [%rd55+44];
	xor.b32  	%r6669, %r6669, %r4598;
	ld.global.u32 	%r4599, [%rd55+48];
	xor.b32  	%r6668, %r6668, %r4599;
	ld.global.u32 	%r4600, [%rd55+52];
	xor.b32  	%r6667, %r6667, %r4600;
	ld.global.u32 	%r4601, [%rd55+56];
	xor.b32  	%r6666, %r6666, %r4601;
$L__BB0_400:
	and.b32  	%r4603, %r4579, 8;
	setp.eq.s32 	%p233, %r4603, 0;
	@%p233 bra 	$L__BB0_402;
	ld.global.u32 	%r4604, [%rd55+60];
	xor.b32  	%r6670, %r6670, %r4604;
	ld.global.u32 	%r4605, [%rd55+64];
	xor.b32  	%r6669, %r6669, %r4605;
	ld.global.u32 	%r4606, [%rd55+68];
	xor.b32  	%r6668, %r6668, %r4606;
	ld.global.u32 	%r4607, [%rd55+72];
	xor.b32  	%r6667, %r6667, %r4607;
	ld.global.u32 	%r4608, [%rd55+76];
	xor.b32  	%r6666, %r6666, %r4608;
$L__BB0_402:
	and.b32  	%r4610, %r4579, 16;
	setp.eq.s32 	%p234, %r4610, 0;
	@%p234 bra 	$L__BB0_404;
	ld.global.u32 	%r4611, [%rd55+80];
	xor.b32  	%r6670, %r6670, %r4611;
	ld.global.u32 	%r4612, [%rd55+84];
	xor.b32  	%r6669, %r6669, %r4612;
	ld.global.u32 	%r4613, [%rd55+88];
	xor.b32  	%r6668, %r6668, %r4613;
	ld.global.u32 	%r4614, [%rd55+92];
	xor.b32  	%r6667, %r6667, %r4614;
	ld.global.u32 	%r4615, [%rd55+96];
	xor.b32  	%r6666, %r6666, %r4615;
$L__BB0_404:
	and.b32  	%r4617, %r4579, 32;
	setp.eq.s32 	%p235, %r4617, 0;
	@%p235 bra 	$L__BB0_406;
	ld.global.u32 	%r4618, [%rd55+100];
	xor.b32  	%r6670, %r6670, %r4618;
	ld.global.u32 	%r4619, [%rd55+104];
	xor.b32  	%r6669, %r6669, %r4619;
	ld.global.u32 	%r4620, [%rd55+108];
	xor.b32  	%r6668, %r6668, %r4620;
	ld.global.u32 	%r4621, [%rd55+112];
	xor.b32  	%r6667, %r6667, %r4621;
	ld.global.u32 	%r4622, [%rd55+116];
	xor.b32  	%r6666, %r6666, %r4622;
$L__BB0_406:
	and.b32  	%r4624, %r4579, 64;
	setp.eq.s32 	%p236, %r4624, 0;
	@%p236 bra 	$L__BB0_408;
	ld.global.u32 	%r4625, [%rd55+120];
	xor.b32  	%r6670, %r6670, %r4625;
	ld.global.u32 	%r4626, [%rd55+124];
	xor.b32  	%r6669, %r6669, %r4626;
	ld.global.u32 	%r4627, [%rd55+128];
	xor.b32  	%r6668, %r6668, %r4627;
	ld.global.u32 	%r4628, [%rd55+132];
	xor.b32  	%r6667, %r6667, %r4628;
	ld.global.u32 	%r4629, [%rd55+136];
	xor.b32  	%r6666, %r6666, %r4629;
$L__BB0_408:
	and.b32  	%r4631, %r4579, 128;
	setp.eq.s32 	%p237, %r4631, 0;
	@%p237 bra 	$L__BB0_410;
	ld.global.u32 	%r4632, [%rd55+140];
	xor.b32  	%r6670, %r6670, %r4632;
	ld.global.u32 	%r4633, [%rd55+144];
	xor.b32  	%r6669, %r6669, %r4633;
	ld.global.u32 	%r4634, [%rd55+148];
	xor.b32  	%r6668, %r6668, %r4634;
	ld.global.u32 	%r4635, [%rd55+152];
	xor.b32  	%r6667, %r6667, %r4635;
	ld.global.u32 	%r4636, [%rd55+156];
	xor.b32  	%r6666, %r6666, %r4636;
$L__BB0_410:
	and.b32  	%r4638, %r4579, 256;
	setp.eq.s32 	%p238, %r4638, 0;
	@%p238 bra 	$L__BB0_412;
	ld.global.u32 	%r4639, [%rd55+160];
	xor.b32  	%r6670, %r6670, %r4639;
	ld.global.u32 	%r4640, [%rd55+164];
	xor.b32  	%r6669, %r6669, %r4640;
	ld.global.u32 	%r4641, [%rd55+168];
	xor.b32  	%r6668, %r6668, %r4641;
	ld.global.u32 	%r4642, [%rd55+172];
	xor.b32  	%r6667, %r6667, %r4642;
	ld.global.u32 	%r4643, [%rd55+176];
	xor.b32  	%r6666, %r6666, %r4643;
$L__BB0_412:
	and.b32  	%r4645, %r4579, 512;
	setp.eq.s32 	%p239, %r4645, 0;
	@%p239 bra 	$L__BB0_414;
	ld.global.u32 	%r4646, [%rd55+180];
	xor.b32  	%r6670, %r6670, %r4646;
	ld.global.u32 	%r4647, [%rd55+184];
	xor.b32  	%r6669, %r6669, %r4647;
	ld.global.u32 	%r4648, [%rd55+188];
	xor.b32  	%r6668, %r6668, %r4648;
	ld.global.u32 	%r4649, [%rd55+192];
	xor.b32  	%r6667, %r6667, %r4649;
	ld.global.u32 	%r4650, [%rd55+196];
	xor.b32  	%r6666, %r6666, %r4650;
$L__BB0_414:
	and.b32  	%r4652, %r4579, 1024;
	setp.eq.s32 	%p240, %r4652, 0;
	@%p240 bra 	$L__BB0_416;
	ld.global.u32 	%r4653, [%rd55+200];
	xor.b32  	%r6670, %r6670, %r4653;
	ld.global.u32 	%r4654, [%rd55+204];
	xor.b32  	%r6669, %r6669, %r4654;
	ld.global.u32 	%r4655, [%rd55+208];
	xor.b32  	%r6668, %r6668, %r4655;
	ld.global.u32 	%r4656, [%rd55+212];
	xor.b32  	%r6667, %r6667, %r4656;
	ld.global.u32 	%r4657, [%rd55+216];
	xor.b32  	%r6666, %r6666, %r4657;
$L__BB0_416:
	and.b32  	%r4659, %r4579, 2048;
	setp.eq.s32 	%p241, %r4659, 0;
	@%p241 bra 	$L__BB0_418;
	ld.global.u32 	%r4660, [%rd55+220];
	xor.b32  	%r6670, %r6670, %r4660;
	ld.global.u32 	%r4661, [%rd55+224];
	xor.b32  	%r6669, %r6669, %r4661;
	ld.global.u32 	%r4662, [%rd55+228];
	xor.b32  	%r6668, %r6668, %r4662;
	ld.global.u32 	%r4663, [%rd55+232];
	xor.b32  	%r6667, %r6667, %r4663;
	ld.global.u32 	%r4664, [%rd55+236];
	xor.b32  	%r6666, %r6666, %r4664;
$L__BB0_418:
	and.b32  	%r4666, %r4579, 4096;
	setp.eq.s32 	%p242, %r4666, 0;
	@%p242 bra 	$L__BB0_420;
	ld.global.u32 	%r4667, [%rd55+240];
	xor.b32  	%r6670, %r6670, %r4667;
	ld.global.u32 	%r4668, [%rd55+244];
	xor.b32  	%r6669, %r6669, %r4668;
	ld.global.u32 	%r4669, [%rd55+248];
	xor.b32  	%r6668, %r6668, %r4669;
	ld.global.u32 	%r4670, [%rd55+252];
	xor.b32  	%r6667, %r6667, %r4670;
	ld.global.u32 	%r4671, [%rd55+256];
	xor.b32  	%r6666, %r6666, %r4671;
$L__BB0_420:
	and.b32  	%r4673, %r4579, 8192;
	setp.eq.s32 	%p243, %r4673, 0;
	@%p243 bra 	$L__BB0_422;
	ld.global.u32 	%r4674, [%rd55+260];
	xor.b32  	%r6670, %r6670, %r4674;
	ld.global.u32 	%r4675, [%rd55+264];
	xor.b32  	%r6669, %r6669, %r4675;
	ld.global.u32 	%r4676, [%rd55+268];
	xor.b32  	%r6668, %r6668, %r4676;
	ld.global.u32 	%r4677, [%rd55+272];
	xor.b32  	%r6667, %r6667, %r4677;
	ld.global.u32 	%r4678, [%rd55+276];
	xor.b32  	%r6666, %r6666, %r4678;
$L__BB0_422:
	and.b32  	%r4680, %r4579, 16384;
	setp.eq.s32 	%p244, %r4680, 0;
	@%p244 bra 	$L__BB0_424;
	ld.global.u32 	%r4681, [%rd55+280];
	xor.b32  	%r6670, %r6670, %r4681;
	ld.global.u32 	%r4682, [%rd55+284];
	xor.b32  	%r6669, %r6669, %r4682;
	ld.global.u32 	%r4683, [%rd55+288];
	xor.b32  	%r6668, %r6668, %r4683;
	ld.global.u32 	%r4684, [%rd55+292];
	xor.b32  	%r6667, %r6667, %r4684;
	ld.global.u32 	%r4685, [%rd55+296];
	xor.b32  	%r6666, %r6666, %r4685;
$L__BB0_424:
	and.b32  	%r4687, %r4579, 32768;
	setp.eq.s32 	%p245, %r4687, 0;
	@%p245 bra 	$L__BB0_426;
	ld.global.u32 	%r4688, [%rd55+300];
	xor.b32  	%r6670, %r6670, %r4688;
	ld.global.u32 	%r4689, [%rd55+304];
	xor.b32  	%r6669, %r6669, %r4689;
	ld.global.u32 	%r4690, [%rd55+308];
	xor.b32  	%r6668, %r6668, %r4690;
	ld.global.u32 	%r4691, [%rd55+312];
	xor.b32  	%r6667, %r6667, %r4691;
	ld.global.u32 	%r4692, [%rd55+316];
	xor.b32  	%r6666, %r6666, %r4692;
$L__BB0_426:
	add.s32 	%r6665, %r6665, 16;
	setp.ne.s32 	%p246, %r6665, 32;
	@%p246 bra 	$L__BB0_394;
	mad.lo.s32 	%r4693, %r6659, -31, %r1706;
	add.s32 	%r6659, %r4693, 1;
	setp.ne.s32 	%p247, %r6659, 5;
	@%p247 bra 	$L__BB0_393;
	st.local.u32 	[%rd7+12], %r6670;
	st.local.v2.u32 	[%rd7+16], {%r6669, %r6668};
	st.local.v2.u32 	[%rd7+24], {%r6667, %r6666};
	setp.eq.s64 	%p248, %rd53, 1;
	@%p248 bra 	$L__BB0_503;
	mov.b32 	%r6666, 0;
	mov.u32 	%r6759, %r6666;
	mov.u32 	%r6760, %r6666;
	mov.u32 	%r6761, %r6666;
	mov.u32 	%r6670, %r6666;
	mov.u32 	%r6751, %r6666;
$L__BB0_430:
	mul.wide.u32 	%rd205, %r6751, 4;
	add.s64 	%rd206, %rd7, %rd205;
	ld.local.u32 	%r1881, [%rd206+12];
	shl.b32 	%r1882, %r6751, 5;
	mov.b32 	%r6757, 0;
$L__BB0_431:
	.pragma "nounroll";
	shr.u32 	%r4696, %r1881, %r6757;
	and.b32  	%r4697, %r4696, 1;
	setp.eq.b32 	%p249, %r4697, 1;
	not.pred 	%p250, %p249;
	add.s32 	%r4698, %r1882, %r6757;
	mul.lo.s32 	%r4699, %r4698, 5;
	mul.wide.u32 	%rd207, %r4699, 4;
	add.s64 	%rd56, %rd54, %rd207;
	@%p250 bra 	$L__BB0_433;
	ld.global.u32 	%r4700, [%rd56];
	xor.b32  	%r6670, %r6670, %r4700;
	ld.global.u32 	%r4701, [%rd56+4];
	xor.b32  	%r6761, %r6761, %r4701;
	ld.global.u32 	%r4702, [%rd56+8];
	xor.b32  	%r6760, %r6760, %r4702;
	ld.global.u32 	%r4703, [%rd56+12];
	xor.b32  	%r6759, %r6759, %r4703;
	ld.global.u32 	%r4704, [%rd56+16];
	xor.b32  	%r6666, %r6666, %r4704;
$L__BB0_433:
	and.b32  	%r4706, %r4696, 2;
	setp.eq.s32 	%p251, %r4706, 0;
	@%p251 bra 	$L__BB0_435;
	ld.global.u32 	%r4707, [%rd56+20];
	xor.b32  	%r6670, %r6670, %r4707;
	ld.global.u32 	%r4708, [%rd56+24];
	xor.b32  	%r6761, %r6761, %r4708;
	ld.global.u32 	%r4709, [%rd56+28];
	xor.b32  	%r6760, %r6760, %r4709;
	ld.global.u32 	%r4710, [%rd56+32];
	xor.b32  	%r6759, %r6759, %r4710;
	ld.global.u32 	%r4711, [%rd56+36];
	xor.b32  	%r6666, %r6666, %r4711;
$L__BB0_435:
	and.b32  	%r4713, %r4696, 4;
	setp.eq.s32 	%p252, %r4713, 0;
	@%p252 bra 	$L__BB0_437;
	ld.global.u32 	%r4714, [%rd56+40];
	xor.b32  	%r6670, %r6670, %r4714;
	ld.global.u32 	%r4715, [%rd56+44];
	xor.b32  	%r6761, %r6761, %r4715;
	ld.global.u32 	%r4716, [%rd56+48];
	xor.b32  	%r6760, %r6760, %r4716;
	ld.global.u32 	%r4717, [%rd56+52];
	xor.b32  	%r6759, %r6759, %r4717;
	ld.global.u32 	%r4718, [%rd56+56];
	xor.b32  	%r6666, %r6666, %r4718;
$L__BB0_437:
	and.b32  	%r4720, %r4696, 8;
	setp.eq.s32 	%p253, %r4720, 0;
	@%p253 bra 	$L__BB0_439;
	ld.global.u32 	%r4721, [%rd56+60];
	xor.b32  	%r6670, %r6670, %r4721;
	ld.global.u32 	%r4722, [%rd56+64];
	xor.b32  	%r6761, %r6761, %r4722;
	ld.global.u32 	%r4723, [%rd56+68];
	xor.b32  	%r6760, %r6760, %r4723;
	ld.global.u32 	%r4724, [%rd56+72];
	xor.b32  	%r6759, %r6759, %r4724;
	ld.global.u32 	%r4725, [%rd56+76];
	xor.b32  	%r6666, %r6666, %r4725;
$L__BB0_439:
	and.b32  	%r4727, %r4696, 16;
	setp.eq.s32 	%p254, %r4727, 0;
	@%p254 bra 	$L__BB0_441;
	ld.global.u32 	%r4728, [%rd56+80];
	xor.b32  	%r6670, %r6670, %r4728;
	ld.global.u32 	%r4729, [%rd56+84];
	xor.b32  	%r6761, %r6761, %r4729;
	ld.global.u32 	%r4730, [%rd56+88];
	xor.b32  	%r6760, %r6760, %r4730;
	ld.global.u32 	%r4731, [%rd56+92];
	xor.b32  	%r6759, %r6759, %r4731;
	ld.global.u32 	%r4732, [%rd56+96];
	xor.b32  	%r6666, %r6666, %r4732;
$L__BB0_441:
	and.b32  	%r4734, %r4696, 32;
	setp.eq.s32 	%p255, %r4734, 0;
	@%p255 bra 	$L__BB0_443;
	ld.global.u32 	%r4735, [%rd56+100];
	xor.b32  	%r6670, %r6670, %r4735;
	ld.global.u32 	%r4736, [%rd56+104];
	xor.b32  	%r6761, %r6761, %r4736;
	ld.global.u32 	%r4737, [%rd56+108];
	xor.b32  	%r6760, %r6760, %r4737;
	ld.global.u32 	%r4738, [%rd56+112];
	xor.b32  	%r6759, %r6759, %r4738;
	ld.global.u32 	%r4739, [%rd56+116];
	xor.b32  	%r6666, %r6666, %r4739;
$L__BB0_443:
	and.b32  	%r4741, %r4696, 64;
	setp.eq.s32 	%p256, %r4741, 0;
	@%p256 bra 	$L__BB0_445;
	ld.global.u32 	%r4742, [%rd56+120];
	xor.b32  	%r6670, %r6670, %r4742;
	ld.global.u32 	%r4743, [%rd56+124];
	xor.b32  	%r6761, %r6761, %r4743;
	ld.global.u32 	%r4744, [%rd56+128];
	xor.b32  	%r6760, %r6760, %r4744;
	ld.global.u32 	%r4745, [%rd56+132];
	xor.b32  	%r6759, %r6759, %r4745;
	ld.global.u32 	%r4746, [%rd56+136];
	xor.b32  	%r6666, %r6666, %r4746;
$L__BB0_445:
	and.b32  	%r4748, %r4696, 128;
	setp.eq.s32 	%p257, %r4748, 0;
	@%p257 bra 	$L__BB0_447;
	ld.global.u32 	%r4749, [%rd56+140];
	xor.b32  	%r6670, %r6670, %r4749;
	ld.global.u32 	%r4750, [%rd56+144];
	xor.b32  	%r6761, %r6761, %r4750;
	ld.global.u32 	%r4751, [%rd56+148];
	xor.b32  	%r6760, %r6760, %r4751;
	ld.global.u32 	%r4752, [%rd56+152];
	xor.b32  	%r6759, %r6759, %r4752;
	ld.global.u32 	%r4753, [%rd56+156];
	xor.b32  	%r6666, %r6666, %r4753;
$L__BB0_447:
	and.b32  	%r4755, %r4696, 256;
	setp.eq.s32 	%p258, %r4755, 0;
	@%p258 bra 	$L__BB0_449;
	ld.global.u32 	%r4756, [%rd56+160];
	xor.b32  	%r6670, %r6670, %r4756;
	ld.global.u32 	%r4757, [%rd56+164];
	xor.b32  	%r6761, %r6761, %r4757;
	ld.global.u32 	%r4758, [%rd56+168];
	xor.b32  	%r6760, %r6760, %r4758;
	ld.global.u32 	%r4759, [%rd56+172];
	xor.b32  	%r6759, %r6759, %r4759;
	ld.global.u32 	%r4760, [%rd56+176];
	xor.b32  	%r6666, %r6666, %r4760;
$L__BB0_449:
	and.b32  	%r4762, %r4696, 512;
	setp.eq.s32 	%p259, %r4762, 0;
	@%p259 bra 	$L__BB0_451;
	ld.global.u32 	%r4763, [%rd56+180];
	xor.b32  	%r6670, %r6670, %r4763;
	ld.global.u32 	%r4764, [%rd56+184];
	xor.b32  	%r6761, %r6761, %r4764;
	ld.global.u32 	%r4765, [%rd56+188];
	xor.b32  	%r6760, %r6760, %r4765;
	ld.global.u32 	%r4766, [%rd56+192];
	xor.b32  	%r6759, %r6759, %r4766;
	ld.global.u32 	%r4767, [%rd56+196];
	xor.b32  	%r6666, %r6666, %r4767;
$L__BB0_451:
	and.b32  	%r4769, %r4696, 1024;
	setp.eq.s32 	%p260, %r4769, 0;
	@%p260 bra 	$L__BB0_453;
	ld.global.u32 	%r4770, [%rd56+200];
	xor.b32  	%r6670, %r6670, %r4770;
	ld.global.u32 	%r4771, [%rd56+204];
	xor.b32  	%r6761, %r6761, %r4771;
	ld.global.u32 	%r4772, [%rd56+208];
	xor.b32  	%r6760, %r6760, %r4772;
	ld.global.u32 	%r4773, [%rd56+212];
	xor.b32  	%r6759, %r6759, %r4773;
	ld.global.u32 	%r4774, [%rd56+216];
	xor.b32  	%r6666, %r6666, %r4774;
$L__BB0_453:
	and.b32  	%r4776, %r4696, 2048;
	setp.eq.s32 	%p261, %r4776, 0;
	@%p261 bra 	$L__BB0_455;
	ld.global.u32 	%r4777, [%rd56+220];
	xor.b32  	%r6670, %r6670, %r4777;
	ld.global.u32 	%r4778, [%rd56+224];
	xor.b32  	%r6761, %r6761, %r4778;
	ld.global.u32 	%r4779, [%rd56+228];
	xor.b32  	%r6760, %r6760, %r4779;
	ld.global.u32 	%r4780, [%rd56+232];
	xor.b32  	%r6759, %r6759, %r4780;
	ld.global.u32 	%r4781, [%rd56+236];
	xor.b32  	%r6666, %r6666, %r4781;
$L__BB0_455:
	and.b32  	%r4783, %r4696, 4096;
	setp.eq.s32 	%p262, %r4783, 0;
	@%p262 bra 	$L__BB0_457;
	ld.global.u32 	%r4784, [%rd56+240];
	xor.b32  	%r6670, %r6670, %r4784;
	ld.global.u32 	%r4785, [%rd56+244];
	xor.b32  	%r6761, %r6761, %r4785;
	ld.global.u32 	%r4786, [%rd56+248];
	xor.b32  	%r6760, %r6760, %r4786;
	ld.global.u32 	%r4787, [%rd56+252];
	xor.b32  	%r6759, %r6759, %r4787;
	ld.global.u32 	%r4788, [%rd56+256];
	xor.b32  	%r6666, %r6666, %r4788;
$L__BB0_457:
	and.b32  	%r4790, %r4696, 8192;
	setp.eq.s32 	%p263, %r4790, 0;
	@%p263 bra 	$L__BB0_459;
	ld.global.u32 	%r4791, [%rd56+260];
	xor.b32  	%r6670, %r6670, %r4791;
	ld.global.u32 	%r4792, [%rd56+264];
	xor.b32  	%r6761, %r6761, %r4792;
	ld.global.u32 	%r4793, [%rd56+268];
	xor.b32  	%r6760, %r6760, %r4793;
	ld.global.u32 	%r4794, [%rd56+272];
	xor.b32  	%r6759, %r6759, %r4794;
	ld.global.u32 	%r4795, [%rd56+276];
	xor.b32  	%r6666, %r6666, %r4795;
$L__BB0_459:
	and.b32  	%r4797, %r4696, 16384;
	setp.eq.s32 	%p264, %r4797, 0;
	@%p264 bra 	$L__BB0_461;
	ld.global.u32 	%r4798, [%rd56+280];
	xor.b32  	%r6670, %r6670, %r4798;
	ld.global.u32 	%r4799, [%rd56+284];
	xor.b32  	%r6761, %r6761, %r4799;
	ld.global.u32 	%r4800, [%rd56+288];
	xor.b32  	%r6760, %r6760, %r4800;
	ld.global.u32 	%r4801, [%rd56+292];
	xor.b32  	%r6759, %r6759, %r4801;
	ld.global.u32 	%r4802, [%rd56+296];
	xor.b32  	%r6666, %r6666, %r4802;
$L__BB0_461:
	and.b32  	%r4804, %r4696, 32768;
	setp.eq.s32 	%p265, %r4804, 0;
	@%p265 bra 	$L__BB0_463;
	ld.global.u32 	%r4805, [%rd56+300];
	xor.b32  	%r6670, %r6670, %r4805;
	ld.global.u32 	%r4806, [%rd56+304];
	xor.b32  	%r6761, %r6761, %r4806;
	ld.global.u32 	%r4807, [%rd56+308];
	xor.b32  	%r6760, %r6760, %r4807;
	ld.global.u32 	%r4808, [%rd56+312];
	xor.b32  	%r6759, %r6759, %r4808;
	ld.global.u32 	%r4809, [%rd56+316];
	xor.b32  	%r6666, %r6666, %r4809;
$L__BB0_463:
	add.s32 	%r6757, %r6757, 16;
	setp.ne.s32 	%p266, %r6757, 32;
	@%p266 bra 	$L__BB0_431;
	mad.lo.s32 	%r4810, %r6751, -31, %r1882;
	add.s32 	%r6751, %r4810, 1;
	setp.ne.s32 	%p267, %r6751, 5;
	@%p267 bra 	$L__BB0_430;
	st.local.u32 	[%rd7+12], %r6670;
	st.local.v2.u32 	[%rd7+16], {%r6761, %r6760};
	st.local.v2.u32 	[%rd7+24], {%r6759, %r6666};
	setp.ne.s64 	%p268, %rd53, 3;
	@%p268 bra 	$L__BB0_503;
	mov.b32 	%r6666, 0;
	mov.u32 	%r6851, %r6666;
	mov.u32 	%r6852, %r6666;
	mov.u32 	%r6853, %r6666;
	mov.u32 	%r6670, %r6666;
	mov.u32 	%r6843, %r6666;
$L__BB0_467:
	mul.wide.u32 	%rd208, %r6843, 4;
	add.s64 	%rd209, %rd7, %rd208;
	ld.local.u32 	%r2057, [%rd209+12];
	shl.b32 	%r2058, %r6843, 5;
	mov.b32 	%r6849, 0;
$L__BB0_468:
	.pragma "nounroll";
	shr.u32 	%r4813, %r2057, %r6849;
	and.b32  	%r4814, %r4813, 1;
	setp.eq.b32 	%p269, %r4814, 1;
	not.pred 	%p270, %p269;
	add.s32 	%r4815, %r2058, %r6849;
	mul.lo.s32 	%r4816, %r4815, 5;
	mul.wide.u32 	%rd210, %r4816, 4;
	add.s64 	%rd57, %rd54, %rd210;
	@%p270 bra 	$L__BB0_470;
	ld.global.u32 	%r4817, [%rd57];
	xor.b32  	%r6670, %r6670, %r4817;
	ld.global.u32 	%r4818, [%rd57+4];
	xor.b32  	%r6853, %r6853, %r4818;
	ld.global.u32 	%r4819, [%rd57+8];
	xor.b32  	%r6852, %r6852, %r4819;
	ld.global.u32 	%r4820, [%rd57+12];
	xor.b32  	%r6851, %r6851, %r4820;
	ld.global.u32 	%r4821, [%rd57+16];
	xor.b32  	%r6666, %r6666, %r4821;
$L__BB0_470:
	and.b32  	%r4823, %r4813, 2;
	setp.eq.s32 	%p271, %r4823, 0;
	@%p271 bra 	$L__BB0_472;
	ld.global.u32 	%r4824, [%rd57+20];
	xor.b32  	%r6670, %r6670, %r4824;
	ld.global.u32 	%r4825, [%rd57+24];
	xor.b32  	%r6853, %r6853, %r4825;
	ld.global.u32 	%r4826, [%rd57+28];
	xor.b32  	%r6852, %r6852, %r4826;
	ld.global.u32 	%r4827, [%rd57+32];
	xor.b32  	%r6851, %r6851, %r4827;
	ld.global.u32 	%r4828, [%rd57+36];
	xor.b32  	%r6666, %r6666, %r4828;
$L__BB0_472:
	and.b32  	%r4830, %r4813, 4;
	setp.eq.s32 	%p272, %r4830, 0;
	@%p272 bra 	$L__BB0_474;
	ld.global.u32 	%r4831, [%rd57+40];
	xor.b32  	%r6670, %r6670, %r4831;
	ld.global.u32 	%r4832, [%rd57+44];
	xor.b32  	%r6853, %r6853, %r4832;
	ld.global.u32 	%r4833, [%rd57+48];
	xor.b32  	%r6852, %r6852, %r4833;
	ld.global.u32 	%r4834, [%rd57+52];
	xor.b32  	%r6851, %r6851, %r4834;
	ld.global.u32 	%r4835, [%rd57+56];
	xor.b32  	%r6666, %r6666, %r4835;
$L__BB0_474:
	and.b32  	%r4837, %r4813, 8;
	setp.eq.s32 	%p273, %r4837, 0;
	@%p273 bra 	$L__BB0_476;
	ld.global.u32 	%r4838, [%rd57+60];
	xor.b32  	%r6670, %r6670, %r4838;
	ld.global.u32 	%r4839, [%rd57+64];
	xor.b32  	%r6853, %r6853, %r4839;
	ld.global.u32 	%r4840, [%rd57+68];
	xor.b32  	%r6852, %r6852, %r4840;
	ld.global.u32 	%r4841, [%rd57+72];
	xor.b32  	%r6851, %r6851, %r4841;
	ld.global.u32 	%r4842, [%rd57+76];
	xor.b32  	%r6666, %r6666, %r4842;
$L__BB0_476:
	and.b32  	%r4844, %r4813, 16;
	setp.eq.s32 	%p274, %r4844, 0;
	@%p274 bra 	$L__BB0_478;
	ld.global.u32 	%r4845, [%rd57+80];
	xor.b32  	%r6670, %r6670, %r4845;
	ld.global.u32 	%r4846, [%rd57+84];
	xor.b32  	%r6853, %r6853, %r4846;
	ld.global.u32 	%r4847, [%rd57+88];
	xor.b32  	%r6852, %r6852, %r4847;
	ld.global.u32 	%r4848, [%rd57+92];
	xor.b32  	%r6851, %r6851, %r4848;
	ld.global.u32 	%r4849, [%rd57+96];
	xor.b32  	%r6666, %r6666, %r4849;
$L__BB0_478:
	and.b32  	%r4851, %r4813, 32;
	setp.eq.s32 	%p275, %r4851, 0;
	@%p275 bra 	$L__BB0_480;
	ld.global.u32 	%r4852, [%rd57+100];
	xor.b32  	%r6670, %r6670, %r4852;
	ld.global.u32 	%r4853, [%rd57+104];
	xor.b32  	%r6853, %r6853, %r4853;
	ld.global.u32 	%r4854, [%rd57+108];
	xor.b32  	%r6852, %r6852, %r4854;
	ld.global.u32 	%r4855, [%rd57+112];
	xor.b32  	%r6851, %r6851, %r4855;
	ld.global.u32 	%r4856, [%rd57+116];
	xor.b32  	%r6666, %r6666, %r4856;
$L__BB0_480:
	and.b32  	%r4858, %r4813, 64;
	setp.eq.s32 	%p276, %r4858, 0;
	@%p276 bra 	$L__BB0_482;
	ld.global.u32 	%r4859, [%rd57+120];
	xor.b32  	%r6670, %r6670, %r4859;
	ld.global.u32 	%r4860, [%rd57+124];
	xor.b32  	%r6853, %r6853, %r4860;
	ld.global.u32 	%r4861, [%rd57+128];
	xor.b32  	%r6852, %r6852, %r4861;
	ld.global.u32 	%r4862, [%rd57+132];
	xor.b32  	%r6851, %r6851, %r4862;
	ld.global.u32 	%r4863, [%rd57+136];
	xor.b32  	%r6666, %r6666, %r4863;
$L__BB0_482:
	and.b32  	%r4865, %r4813, 128;
	setp.eq.s32 	%p277, %r4865, 0;
	@%p277 bra 	$L__BB0_484;
	ld.global.u32 	%r4866, [%rd57+140];
	xor.b32  	%r6670, %r6670, %r4866;
	ld.global.u32 	%r4867, [%rd57+144];
	xor.b32  	%r6853, %r6853, %r4867;
	ld.global.u32 	%r4868, [%rd57+148];
	xor.b32  	%r6852, %r6852, %r4868;
	ld.global.u32 	%r4869, [%rd57+152];
	xor.b32  	%r6851, %r6851, %r4869;
	ld.global.u32 	%r4870, [%rd57+156];
	xor.b32  	%r6666, %r6666, %r4870;
$L__BB0_484:
	and.b32  	%r4872, %r4813, 256;
	setp.eq.s32 	%p278, %r4872, 0;
	@%p278 bra 	$L__BB0_486;
	ld.global.u32 	%r4873, [%rd57+160];
	xor.b32  	%r6670, %r6670, %r4873;
	ld.global.u32 	%r4874, [%rd57+164];
	xor.b32  	%r6853, %r6853, %r4874;
	ld.global.u32 	%r4875, [%rd57+168];
	xor.b32  	%r6852, %r6852, %r4875;
	ld.global.u32 	%r4876, [%rd57+172];
	xor.b32  	%r6851, %r6851, %r4876;
	ld.global.u32 	%r4877, [%rd57+176];
	xor.b32  	%r6666, %r6666, %r4877;
$L__BB0_486:
	and.b32  	%r4879, %r4813, 512;
	setp.eq.s32 	%p279, %r4879, 0;
	@%p279 bra 	$L__BB0_488;
	ld.global.u32 	%r4880, [%rd57+180];
	xor.b32  	%r6670, %r6670, %r4880;
	ld.global.u32 	%r4881, [%rd57+184];
	xor.b32  	%r6853, %r6853, %r4881;
	ld.global.u32 	%r4882, [%rd57+188];
	xor.b32  	%r6852, %r6852, %r4882;
	ld.global.u32 	%r4883, [%rd57+192];
	xor.b32  	%r6851, %r6851, %r4883;
	ld.global.u32 	%r4884, [%rd57+196];
	xor.b32  	%r6666, %r6666, %r4884;
$L__BB0_488:
	and.b32  	%r4886, %r4813, 1024;
	setp.eq.s32 	%p280, %r4886, 0;
	@%p280 bra 	$L__BB0_490;
	ld.global.u32 	%r4887, [%rd57+200];
	xor.b32  	%r6670, %r6670, %r4887;
	ld.global.u32 	%r4888, [%rd57+204];
	xor.b32  	%r6853, %r6853, %r4888;
	ld.global.u32 	%r4889, [%rd57+208];
	xor.b32  	%r6852, %r6852, %r4889;
	ld.global.u32 	%r4890, [%rd57+212];
	xor.b32  	%r6851, %r6851, %r4890;
	ld.global.u32 	%r4891, [%rd57+216];
	xor.b32  	%r6666, %r6666, %r4891;
$L__BB0_490:
	and.b32  	%r4893, %r4813, 2048;
	setp.eq.s32 	%p281, %r4893, 0;
	@%p281 bra 	$L__BB0_492;
	ld.global.u32 	%r4894, [%rd57+220];
	xor.b32  	%r6670, %r6670, %r4894;
	ld.global.u32 	%r4895, [%rd57+224];
	xor.b32  	%r6853, %r6853, %r4895;
	ld.global.u32 	%r4896, [%rd57+228];
	xor.b32  	%r6852, %r6852, %r4896;
	ld.global.u32 	%r4897, [%rd57+232];
	xor.b32  	%r6851, %r6851, %r4897;
	ld.global.u32 	%r4898, [%rd57+236];
	xor.b32  	%r6666, %r6666, %r4898;
$L__BB0_492:
	and.b32  	%r4900, %r4813, 4096;
	setp.eq.s32 	%p282, %r4900, 0;
	@%p282 bra 	$L__BB0_494;
	ld.global.u32 	%r4901, [%rd57+240];
	xor.b32  	%r6670, %r6670, %r4901;
	ld.global.u32 	%r4902, [%rd57+244];
	xor.b32  	%r6853, %r6853, %r4902;
	ld.global.u32 	%r4903, [%rd57+248];
	xor.b32  	%r6852, %r6852, %r4903;
	ld.global.u32 	%r4904, [%rd57+252];
	xor.b32  	%r6851, %r6851, %r4904;
	ld.global.u32 	%r4905, [%rd57+256];
	xor.b32  	%r6666, %r6666, %r4905;
$L__BB0_494:
	and.b32  	%r4907, %r4813, 8192;
	setp.eq.s32 	%p283, %r4907, 0;
	@%p283 bra 	$L__BB0_496;
	ld.global.u32 	%r4908, [%rd57+260];
	xor.b32  	%r6670, %r6670, %r4908;
	ld.global.u32 	%r4909, [%rd57+264];
	xor.b32  	%r6853, %r6853, %r4909;
	ld.global.u32 	%r4910, [%rd57+268];
	xor.b32  	%r6852, %r6852, %r4910;
	ld.global.u32 	%r4911, [%rd57+272];
	xor.b32  	%r6851, %r6851, %r4911;
	ld.global.u32 	%r4912, [%rd57+276];
	xor.b32  	%r6666, %r6666, %r4912;
$L__BB0_496:
	and.b32  	%r4914, %r4813, 16384;
	setp.eq.s32 	%p284, %r4914, 0;
	@%p284 bra 	$L__BB0_498;
	ld.global.u32 	%r4915, [%rd57+280];
	xor.b32  	%r6670, %r6670, %r4915;
	ld.global.u32 	%r4916, [%rd57+284];
	xor.b32  	%r6853, %r6853, %r4916;
	ld.global.u32 	%r4917, [%rd57+288];
	xor.b32  	%r6852, %r6852, %r4917;
	ld.global.u32 	%r4918, [%rd57+292];
	xor.b32  	%r6851, %r6851, %r4918;
	ld.global.u32 	%r4919, [%rd57+296];
	xor.b32  	%r6666, %r6666, %r4919;
$L__BB0_498:
	and.b32  	%r4921, %r4813, 32768;
	setp.eq.s32 	%p285, %r4921, 0;
	@%p285 bra 	$L__BB0_500;
	ld.global.u32 	%r4922, [%rd57+300];
	xor.b32  	%r6670, %r6670, %r4922;
	ld.global.u32 	%r4923, [%rd57+304];
	xor.b32  	%r6853, %r6853, %r4923;
	ld.global.u32 	%r4924, [%rd57+308];
	xor.b32  	%r6852, %r6852, %r4924;
	ld.global.u32 	%r4925, [%rd57+312];
	xor.b32  	%r6851, %r6851, %r4925;
	ld.global.u32 	%r4926, [%rd57+316];
	xor.b32  	%r6666, %r6666, %r4926;
$L__BB0_500:
	add.s32 	%r6849, %r6849, 16;
	setp.ne.s32 	%p286, %r6849, 32;
	@%p286 bra 	$L__BB0_468;
	mad.lo.s32 	%r4927, %r6843, -31, %r2058;
	add.s32 	%r6843, %r4927, 1;
	setp.ne.s32 	%p287, %r6843, 5;
	@%p287 bra 	$L__BB0_467;
	st.local.u32 	[%rd7+12], %r6670;
	st.local.v2.u32 	[%rd7+16], {%r6853, %r6852};
	st.local.v2.u32 	[%rd7+24], {%r6851, %r6666};
$L__BB0_503:
	shr.u64 	%rd303, %rd52, 2;
	add.s32 	%r6653, %r6653, 1;
	setp.gt.u64 	%p288, %rd52, 3;
	@%p288 bra 	$L__BB0_391;
	cvt.u32.u64 	%r4929, %rd51;
	mov.b32 	%r6934, 0;
	st.local.v2.u32 	[%rd7+32], {%r6934, %r6934};
	st.local.u32 	[%rd7+40], %r6934;
	mov.b64 	%rd211, 0;
	st.local.u64 	[%rd7+48], %rd211;
	shr.u32 	%r4930, %r6670, 2;
	xor.b32  	%r4931, %r4930, %r6670;
	shl.b32 	%r4932, %r6666, 4;
	shl.b32 	%r4933, %r4931, 1;
	xor.b32  	%r4934, %r4933, %r4932;
	xor.b32  	%r4935, %r4934, %r4931;
	xor.b32  	%r4936, %r4935, %r6666;
	mad.lo.s32 	%r2230, %r4929, 362437, %r5;
	add.s32 	%r4937, %r4936, %r2230;
	cvt.rn.f32.u32 	%f358, %r4937;
	fma.rn.f32 	%f25, %f358, 0f2F800000, 0f2F000000;
	add.s32 	%r4938, %r4929, 1;
	cvt.u64.u32 	%rd304, %r4938;
	st.local.u32 	[%rd7+12], %r2;
	st.local.v2.u32 	[%rd7+16], {%r3, %r10};
	st.local.v2.u32 	[%rd7+24], {%r11, %r4};
	mov.u32 	%r6947, %r4;
	mov.u32 	%r6951, %r2;
$L__BB0_505:
	mov.u64 	%rd60, %rd304;
	and.b64  	%rd61, %rd60, 3;
	setp.eq.s64 	%p289, %rd61, 0;
	@%p289 bra 	$L__BB0_617;
	mul.wide.u32 	%rd212, %r6934, 3200;
	mov.u64 	%rd213, precalc_xorwow_offset_matrix;
	add.s64 	%rd62, %rd213, %rd212;
	mov.b32 	%r6947, 0;
	mov.u32 	%r6948, %r6947;
	mov.u32 	%r6949, %r6947;
	mov.u32 	%r6950, %r6947;
	mov.u32 	%r6951, %r6947;
	mov.u32 	%r6940, %r6947;
$L__BB0_507:
	mul.wide.u32 	%rd214, %r6940, 4;
	add.s64 	%rd215, %rd7, %rd214;
	ld.local.u32 	%r2240, [%rd215+12];
	shl.b32 	%r2241, %r6940, 5;
	mov.b32 	%r6946, 0;
$L__BB0_508:
	.pragma "nounroll";
	shr.u32 	%r4941, %r2240, %r6946;
	and.b32  	%r4942, %r4941, 1;
	setp.eq.b32 	%p290, %r4942, 1;
	not.pred 	%p291, %p290;
	add.s32 	%r4943, %r2241, %r6946;
	mul.lo.s32 	%r4944, %r4943, 5;
	mul.wide.u32 	%rd216, %r4944, 4;
	add.s64 	%rd63, %rd62, %rd216;
	@%p291 bra 	$L__BB0_510;
	ld.global.u32 	%r4945, [%rd63];
	xor.b32  	%r6951, %r6951, %r4945;
	ld.global.u32 	%r4946, [%rd63+4];
	xor.b32  	%r6950, %r6950, %r4946;
	ld.global.u32 	%r4947, [%rd63+8];
	xor.b32  	%r6949, %r6949, %r4947;
	ld.global.u32 	%r4948, [%rd63+12];
	xor.b32  	%r6948, %r6948, %r4948;
	ld.global.u32 	%r4949, [%rd63+16];
	xor.b32  	%r6947, %r6947, %r4949;
$L__BB0_510:
	and.b32  	%r4951, %r4941, 2;
	setp.eq.s32 	%p292, %r4951, 0;
	@%p292 bra 	$L__BB0_512;
	ld.global.u32 	%r4952, [%rd63+20];
	xor.b32  	%r6951, %r6951, %r4952;
	ld.global.u32 	%r4953, [%rd63+24];
	xor.b32  	%r6950, %r6950, %r4953;
	ld.global.u32 	%r4954, [%rd63+28];
	xor.b32  	%r6949, %r6949, %r4954;
	ld.global.u32 	%r4955, [%rd63+32];
	xor.b32  	%r6948, %r6948, %r4955;
	ld.global.u32 	%r4956, [%rd63+36];
	xor.b32  	%r6947, %r6947, %r4956;
$L__BB0_512:
	and.b32  	%r4958, %r4941, 4;
	setp.eq.s32 	%p293, %r4958, 0;
	@%p293 bra 	$L__BB0_514;
	ld.global.u32 	%r4959, [%rd63+40];
	xor.b32  	%r6951, %r6951, %r4959;
	ld.global.u32 	%r4960, [%rd63+44];
	xor.b32  	%r6950, %r6950, %r4960;
	ld.global.u32 	%r4961, [%rd63+48];
	xor.b32  	%r6949, %r6949, %r4961;
	ld.global.u32 	%r4962, [%rd63+52];
	xor.b32  	%r6948, %r6948, %r4962;
	ld.global.u32 	%r4963, [%rd63+56];
	xor.b32  	%r6947, %r6947, %r4963;
$L__BB0_514:
	and.b32  	%r4965, %r4941, 8;
	setp.eq.s32 	%p294, %r4965, 0;
	@%p294 bra 	$L__BB0_516;
	ld.global.u32 	%r4966, [%rd63+60];
	xor.b32  	%r6951, %r6951, %r4966;
	ld.global.u32 	%r4967, [%rd63+64];
	xor.b32  	%r6950, %r6950, %r4967;
	ld.global.u32 	%r4968, [%rd63+68];
	xor.b32  	%r6949, %r6949, %r4968;
	ld.global.u32 	%r4969, [%rd63+72];
	xor.b32  	%r6948, %r6948, %r4969;
	ld.global.u32 	%r4970, [%rd63+76];
	xor.b32  	%r6947, %r6947, %r4970;
$L__BB0_516:
	and.b32  	%r4972, %r4941, 16;
	setp.eq.s32 	%p295, %r4972, 0;
	@%p295 bra 	$L__BB0_518;
	ld.global.u32 	%r4973, [%rd63+80];
	xor.b32  	%r6951, %r6951, %r4973;
	ld.global.u32 	%r4974, [%rd63+84];
	xor.b32  	%r6950, %r6950, %r4974;
	ld.global.u32 	%r4975, [%rd63+88];
	xor.b32  	%r6949, %r6949, %r4975;
	ld.global.u32 	%r4976, [%rd63+92];
	xor.b32  	%r6948, %r6948, %r4976;
	ld.global.u32 	%r4977, [%rd63+96];
	xor.b32  	%r6947, %r6947, %r4977;
$L__BB0_518:
	and.b32  	%r4979, %r4941, 32;
	setp.eq.s32 	%p296, %r4979, 0;
	@%p296 bra 	$L__BB0_520;
	ld.global.u32 	%r4980, [%rd63+100];
	xor.b32  	%r6951, %r6951, %r4980;
	ld.global.u32 	%r4981, [%rd63+104];
	xor.b32  	%r6950, %r6950, %r4981;
	ld.global.u32 	%r4982, [%rd63+108];
	xor.b32  	%r6949, %r6949, %r4982;
	ld.global.u32 	%r4983, [%rd63+112];
	xor.b32  	%r6948, %r6948, %r4983;
	ld.global.u32 	%r4984, [%rd63+116];
	xor.b32  	%r6947, %r6947, %r4984;
$L__BB0_520:
	and.b32  	%r4986, %r4941, 64;
	setp.eq.s32 	%p297, %r4986, 0;
	@%p297 bra 	$L__BB0_522;
	ld.global.u32 	%r4987, [%rd63+120];
	xor.b32  	%r6951, %r6951, %r4987;
	ld.global.u32 	%r4988, [%rd63+124];
	xor.b32  	%r6950, %r6950, %r4988;
	ld.global.u32 	%r4989, [%rd63+128];
	xor.b32  	%r6949, %r6949, %r4989;
	ld.global.u32 	%r4990, [%rd63+132];
	xor.b32  	%r6948, %r6948, %r4990;
	ld.global.u32 	%r4991, [%rd63+136];
	xor.b32  	%r6947, %r6947, %r4991;
$L__BB0_522:
	and.b32  	%r4993, %r4941, 128;
	setp.eq.s32 	%p298, %r4993, 0;
	@%p298 bra 	$L__BB0_524;
	ld.global.u32 	%r4994, [%rd63+140];
	xor.b32  	%r6951, %r6951, %r4994;
	ld.global.u32 	%r4995, [%rd63+144];
	xor.b32  	%r6950, %r6950, %r4995;
	ld.global.u32 	%r4996, [%rd63+148];
	xor.b32  	%r6949, %r6949, %r4996;
	ld.global.u32 	%r4997, [%rd63+152];
	xor.b32  	%r6948, %r6948, %r4997;
	ld.global.u32 	%r4998, [%rd63+156];
	xor.b32  	%r6947, %r6947, %r4998;
$L__BB0_524:
	and.b32  	%r5000, %r4941, 256;
	setp.eq.s32 	%p299, %r5000, 0;
	@%p299 bra 	$L__BB0_526;
	ld.global.u32 	%r5001, [%rd63+160];
	xor.b32  	%r6951, %r6951, %r5001;
	ld.global.u32 	%r5002, [%rd63+164];
	xor.b32  	%r6950, %r6950, %r5002;
	ld.global.u32 	%r5003, [%rd63+168];
	xor.b32  	%r6949, %r6949, %r5003;
	ld.global.u32 	%r5004, [%rd63+172];
	xor.b32  	%r6948, %r6948, %r5004;
	ld.global.u32 	%r5005, [%rd63+176];
	xor.b32  	%r6947, %r6947, %r5005;
$L__BB0_526:
	and.b32  	%r5007, %r4941, 512;
	setp.eq.s32 	%p300, %r5007, 0;
	@%p300 bra 	$L__BB0_528;
	ld.global.u32 	%r5008, [%rd63+180];
	xor.b32  	%r6951, %r6951, %r5008;
	ld.global.u32 	%r5009, [%rd63+184];
	xor.b32  	%r6950, %r6950, %r5009;
	ld.global.u32 	%r5010, [%rd63+188];
	xor.b32  	%r6949, %r6949, %r5010;
	ld.global.u32 	%r5011, [%rd63+192];
	xor.b32  	%r6948, %r6948, %r5011;
	ld.global.u32 	%r5012, [%rd63+196];
	xor.b32  	%r6947, %r6947, %r5012;
$L__BB0_528:
	and.b32  	%r5014, %r4941, 1024;
	setp.eq.s32 	%p301, %r5014, 0;
	@%p301 bra 	$L__BB0_530;
	ld.global.u32 	%r5015, [%rd63+200];
	xor.b32  	%r6951, %r6951, %r5015;
	ld.global.u32 	%r5016, [%rd63+204];
	xor.b32  	%r6950, %r6950, %r5016;
	ld.global.u32 	%r5017, [%rd63+208];
	xor.b32  	%r6949, %r6949, %r5017;
	ld.global.u32 	%r5018, [%rd63+212];
	xor.b32  	%r6948, %r6948, %r5018;
	ld.global.u32 	%r5019, [%rd63+216];
	xor.b32  	%r6947, %r6947, %r5019;
$L__BB0_530:
	and.b32  	%r5021, %r4941, 2048;
	setp.eq.s32 	%p302, %r5021, 0;
	@%p302 bra 	$L__BB0_532;
	ld.global.u32 	%r5022, [%rd63+220];
	xor.b32  	%r6951, %r6951, %r5022;
	ld.global.u32 	%r5023, [%rd63+224];
	xor.b32  	%r6950, %r6950, %r5023;
	ld.global.u32 	%r5024, [%rd63+228];
	xor.b32  	%r6949, %r6949, %r5024;
	ld.global.u32 	%r5025, [%rd63+232];
	xor.b32  	%r6948, %r6948, %r5025;
	ld.global.u32 	%r5026, [%rd63+236];
	xor.b32  	%r6947, %r6947, %r5026;
$L__BB0_532:
	and.b32  	%r5028, %r4941, 4096;
	setp.eq.s32 	%p303, %r5028, 0;
	@%p303 bra 	$L__BB0_534;
	ld.global.u32 	%r5029, [%rd63+240];
	xor.b32  	%r6951, %r6951, %r5029;
	ld.global.u32 	%r5030, [%rd63+244];
	xor.b32  	%r6950, %r6950, %r5030;
	ld.global.u32 	%r5031, [%rd63+248];
	xor.b32  	%r6949, %r6949, %r5031;
	ld.global.u32 	%r5032, [%rd63+252];
	xor.b32  	%r6948, %r6948, %r5032;
	ld.global.u32 	%r5033, [%rd63+256];
	xor.b32  	%r6947, %r6947, %r5033;
$L__BB0_534:
	and.b32  	%r5035, %r4941, 8192;
	setp.eq.s32 	%p304, %r5035, 0;
	@%p304 bra 	$L__BB0_536;
	ld.global.u32 	%r5036, [%rd63+260];
	xor.b32  	%r6951, %r6951, %r5036;
	ld.global.u32 	%r5037, [%rd63+264];
	xor.b32  	%r6950, %r6950, %r5037;
	ld.global.u32 	%r5038, [%rd63+268];
	xor.b32  	%r6949, %r6949, %r5038;
	ld.global.u32 	%r5039, [%rd63+272];
	xor.b32  	%r6948, %r6948, %r5039;
	ld.global.u32 	%r5040, [%rd63+276];
	xor.b32  	%r6947, %r6947, %r5040;
$L__BB0_536:
	and.b32  	%r5042, %r4941, 16384;
	setp.eq.s32 	%p305, %r5042, 0;
	@%p305 bra 	$L__BB0_538;
	ld.global.u32 	%r5043, [%rd63+280];
	xor.b32  	%r6951, %r6951, %r5043;
	ld.global.u32 	%r5044, [%rd63+284];
	xor.b32  	%r6950, %r6950, %r5044;
	ld.global.u32 	%r5045, [%rd63+288];
	xor.b32  	%r6949, %r6949, %r5045;
	ld.global.u32 	%r5046, [%rd63+292];
	xor.b32  	%r6948, %r6948, %r5046;
	ld.global.u32 	%r5047, [%rd63+296];
	xor.b32  	%r6947, %r6947, %r5047;
$L__BB0_538:
	and.b32  	%r5049, %r4941, 32768;
	setp.eq.s32 	%p306, %r5049, 0;
	@%p306 bra 	$L__BB0_540;
	ld.global.u32 	%r5050, [%rd63+300];
	xor.b32  	%r6951, %r6951, %r5050;
	ld.global.u32 	%r5051, [%rd63+304];
	xor.b32  	%r6950, %r6950, %r5051;
	ld.global.u32 	%r5052, [%rd63+308];
	xor.b32  	%r6949, %r6949, %r5052;
	ld.global.u32 	%r5053, [%rd63+312];
	xor.b32  	%r6948, %r6948, %r5053;
	ld.global.u32 	%r5054, [%rd63+316];
	xor.b32  	%r6947, %r6947, %r5054;
$L__BB0_540:
	add.s32 	%r6946, %r6946, 16;
	setp.ne.s32 	%p307, %r6946, 32;
	@%p307 bra 	$L__BB0_508;
	mad.lo.s32 	%r5055, %r6940, -31, %r2241;
	add.s32 	%r6940, %r5055, 1;
	setp.ne.s32 	%p308, %r6940, 5;
	@%p308 bra 	$L__BB0_507;
	st.local.u32 	[%rd7+12], %r6951;
	st.local.v2.u32 	[%rd7+16], {%r6950, %r6949};
	st.local.v2.u32 	[%rd7+24], {%r6948, %r6947};
	setp.eq.s64 	%p309, %rd61, 1;
	@%p309 bra 	$L__BB0_617;
	mov.b32 	%r6947, 0;
	mov.u32 	%r7040, %r6947;
	mov.u32 	%r7041, %r6947;
	mov.u32 	%r7042, %r6947;
	mov.u32 	%r6951, %r6947;
	mov.u32 	%r7032, %r6947;
$L__BB0_544:
	mul.wide.u32 	%rd217, %r7032, 4;
	add.s64 	%rd218, %rd7, %rd217;
	ld.local.u32 	%r2416, [%rd218+12];
	shl.b32 	%r2417, %r7032, 5;
	mov.b32 	%r7038, 0;
$L__BB0_545:
	.pragma "nounroll";
	shr.u32 	%r5058, %r2416, %r7038;
	and.b32  	%r5059, %r5058, 1;
	setp.eq.b32 	%p310, %r5059, 1;
	not.pred 	%p311, %p310;
	add.s32 	%r5060, %r2417, %r7038;
	mul.lo.s32 	%r5061, %r5060, 5;
	mul.wide.u32 	%rd219, %r5061, 4;
	add.s64 	%rd64, %rd62, %rd219;
	@%p311 bra 	$L__BB0_547;
	ld.global.u32 	%r5062, [%rd64];
	xor.b32  	%r6951, %r6951, %r5062;
	ld.global.u32 	%r5063, [%rd64+4];
	xor.b32  	%r7042, %r7042, %r5063;
	ld.global.u32 	%r5064, [%rd64+8];
	xor.b32  	%r7041, %r7041, %r5064;
	ld.global.u32 	%r5065, [%rd64+12];
	xor.b32  	%r7040, %r7040, %r5065;
	ld.global.u32 	%r5066, [%rd64+16];
	xor.b32  	%r6947, %r6947, %r5066;
$L__BB0_547:
	and.b32  	%r5068, %r5058, 2;
	setp.eq.s32 	%p312, %r5068, 0;
	@%p312 bra 	$L__BB0_549;
	ld.global.u32 	%r5069, [%rd64+20];
	xor.b32  	%r6951, %r6951, %r5069;
	ld.global.u32 	%r5070, [%rd64+24];
	xor.b32  	%r7042, %r7042, %r5070;
	ld.global.u32 	%r5071, [%rd64+28];
	xor.b32  	%r7041, %r7041, %r5071;
	ld.global.u32 	%r5072, [%rd64+32];
	xor.b32  	%r7040, %r7040, %r5072;
	ld.global.u32 	%r5073, [%rd64+36];
	xor.b32  	%r6947, %r6947, %r5073;
$L__BB0_549:
	and.b32  	%r5075, %r5058, 4;
	setp.eq.s32 	%p313, %r5075, 0;
	@%p313 bra 	$L__BB0_551;
	ld.global.u32 	%r5076, [%rd64+40];
	xor.b32  	%r6951, %r6951, %r5076;
	ld.global.u32 	%r5077, [%rd64+44];
	xor.b32  	%r7042, %r7042, %r5077;
	ld.global.u32 	%r5078, [%rd64+48];
	xor.b32  	%r7041, %r7041, %r5078;
	ld.global.u32 	%r5079, [%rd64+52];
	xor.b32  	%r7040, %r7040, %r5079;
	ld.global.u32 	%r5080, [%rd64+56];
	xor.b32  	%r6947, %r6947, %r5080;
$L__BB0_551:
	and.b32  	%r5082, %r5058, 8;
	setp.eq.s32 	%p314, %r5082, 0;
	@%p314 bra 	$L__BB0_553;
	ld.global.u32 	%r5083, [%rd64+60];
	xor.b32  	%r6951, %r6951, %r5083;
	ld.global.u32 	%r5084, [%rd64+64];
	xor.b32  	%r7042, %r7042, %r5084;
	ld.global.u32 	%r5085, [%rd64+68];
	xor.b32  	%r7041, %r7041, %r5085;
	ld.global.u32 	%r5086, [%rd64+72];
	xor.b32  	%r7040, %r7040, %r5086;
	ld.global.u32 	%r5087, [%rd64+76];
	xor.b32  	%r6947, %r6947, %r5087;
$L__BB0_553:
	and.b32  	%r5089, %r5058, 16;
	setp.eq.s32 	%p315, %r5089, 0;
	@%p315 bra 	$L__BB0_555;
	ld.global.u32 	%r5090, [%rd64+80];
	xor.b32  	%r6951, %r6951, %r5090;
	ld.global.u32 	%r5091, [%rd64+84];
	xor.b32  	%r7042, %r7042, %r5091;
	ld.global.u32 	%r5092, [%rd64+88];
	xor.b32  	%r7041, %r7041, %r5092;
	ld.global.u32 	%r5093, [%rd64+92];
	xor.b32  	%r7040, %r7040, %r5093;
	ld.global.u32 	%r5094, [%rd64+96];
	xor.b32  	%r6947, %r6947, %r5094;
$L__BB0_555:
	and.b32  	%r5096, %r5058, 32;
	setp.eq.s32 	%p316, %r5096, 0;
	@%p316 bra 	$L__BB0_557;
	ld.global.u32 	%r5097, [%rd64+100];
	xor.b32  	%r6951, %r6951, %r5097;
	ld.global.u32 	%r5098, [%rd64+104];
	xor.b32  	%r7042, %r7042, %r5098;
	ld.global.u32 	%r5099, [%rd64+108];
	xor.b32  	%r7041, %r7041, %r5099;
	ld.global.u32 	%r5100, [%rd64+112];
	xor.b32  	%r7040, %r7040, %r5100;
	ld.global.u32 	%r5101, [%rd64+116];
	xor.b32  	%r6947, %r6947, %r5101;
$L__BB0_557:
	and.b32  	%r5103, %r5058, 64;
	setp.eq.s32 	%p317, %r5103, 0;
	@%p317 bra 	$L__BB0_559;
	ld.global.u32 	%r5104, [%rd64+120];
	xor.b32  	%r6951, %r6951, %r5104;
	ld.global.u32 	%r5105, [%rd64+124];
	xor.b32  	%r7042, %r7042, %r5105;
	ld.global.u32 	%r5106, [%rd64+128];
	xor.b32  	%r7041, %r7041, %r5106;
	ld.global.u32 	%r5107, [%rd64+132];
	xor.b32  	%r7040, %r7040, %r5107;
	ld.global.u32 	%r5108, [%rd64+136];
	xor.b32  	%r6947, %r6947, %r5108;
$L__BB0_559:
	and.b32  	%r5110, %r5058, 128;
	setp.eq.s32 	%p318, %r5110, 0;
	@%p318 bra 	$L__BB0_561;
	ld.global.u32 	%r5111, [%rd64+140];
	xor.b32  	%r6951, %r6951, %r5111;
	ld.global.u32 	%r5112, [%rd64+144];
	xor.b32  	%r7042, %r7042, %r5112;
	ld.global.u32 	%r5113, [%rd64+148];
	xor.b32  	%r7041, %r7041, %r5113;
	ld.global.u32 	%r5114, [%rd64+152];
	xor.b32  	%r7040, %r7040, %r5114;
	ld.global.u32 	%r5115, [%rd64+156];
	xor.b32  	%r6947, %r6947, %r5115;
$L__BB0_561:
	and.b32  	%r5117, %r5058, 256;
	setp.eq.s32 	%p319, %r5117, 0;
	@%p319 bra 	$L__BB0_563;
	ld.global.u32 	%r5118, [%rd64+160];
	xor.b32  	%r6951, %r6951, %r5118;
	ld.global.u32 	%r5119, [%rd64+164];
	xor.b32  	%r7042, %r7042, %r5119;
	ld.global.u32 	%r5120, [%rd64+168];
	xor.b32  	%r7041, %r7041, %r5120;
	ld.global.u32 	%r5121, [%rd64+172];
	xor.b32  	%r7040, %r7040, %r5121;
	ld.global.u32 	%r5122, [%rd64+176];
	xor.b32  	%r6947, %r6947, %r5122;
$L__BB0_563:
	and.b32  	%r5124, %r5058, 512;
	setp.eq.s32 	%p320, %r5124, 0;
	@%p320 bra 	$L__BB0_565;
	ld.global.u32 	%r5125, [%rd64+180];
	xor.b32  	%r6951, %r6951, %r5125;
	ld.global.u32 	%r5126, [%rd64+184];
	xor.b32  	%r7042, %r7042, %r5126;
	ld.global.u32 	%r5127, [%rd64+188];
	xor.b32  	%r7041, %r7041, %r5127;
	ld.global.u32 	%r5128, [%rd64+192];
	xor.b32  	%r7040, %r7040, %r5128;
	ld.global.u32 	%r5129, [%rd64+196];
	xor.b32  	%r6947, %r6947, %r5129;
$L__BB0_565:
	and.b32  	%r5131, %r5058, 1024;
	setp.eq.s32 	%p321, %r5131, 0;
	@%p321 bra 	$L__BB0_567;
	ld.global.u32 	%r5132, [%rd64+200];
	xor.b32  	%r6951, %r6951, %r5132;
	ld.global.u32 	%r5133, [%rd64+204];
	xor.b32  	%r7042, %r7042, %r5133;
	ld.global.u32 	%r5134, [%rd64+208];
	xor.b32  	%r7041, %r7041, %r5134;
	ld.global.u32 	%r5135, [%rd64+212];
	xor.b32  	%r7040, %r7040, %r5135;
	ld.global.u32 	%r5136, [%rd64+216];
	xor.b32  	%r6947, %r6947, %r5136;
$L__BB0_567:
	and.b32  	%r5138, %r5058, 2048;
	setp.eq.s32 	%p322, %r5138, 0;
	@%p322 bra 	$L__BB0_569;
	ld.global.u32 	%r5139, [%rd64+220];
	xor.b32  	%r6951, %r6951, %r5139;
	ld.global.u32 	%r5140, [%rd64+224];
	xor.b32  	%r7042, %r7042, %r5140;
	ld.global.u32 	%r5141, [%rd64+228];
	xor.b32  	%r7041, %r7041, %r5141;
	ld.global.u32 	%r5142, [%rd64+232];
	xor.b32  	%r7040, %r7040, %r5142;
	ld.global.u32 	%r5143, [%rd64+236];
	xor.b32  	%r6947, %r6947, %r5143;
$L__BB0_569:
	and.b32  	%r5145, %r5058, 4096;
	setp.eq.s32 	%p323, %r5145, 0;
	@%p323 bra 	$L__BB0_571;
	ld.global.u32 	%r5146, [%rd64+240];
	xor.b32  	%r6951, %r6951, %r5146;
	ld.global.u32 	%r5147, [%rd64+244];
	xor.b32  	%r7042, %r7042, %r5147;
	ld.global.u32 	%r5148, [%rd64+248];
	xor.b32  	%r7041, %r7041, %r5148;
	ld.global.u32 	%r5149, [%rd64+252];
	xor.b32  	%r7040, %r7040, %r5149;
	ld.global.u32 	%r5150, [%rd64+256];
	xor.b32  	%r6947, %r6947, %r5150;
$L__BB0_571:
	and.b32  	%r5152, %r5058, 8192;
	setp.eq.s32 	%p324, %r5152, 0;
	@%p324 bra 	$L__BB0_573;
	ld.global.u32 	%r5153, [%rd64+260];
	xor.b32  	%r6951, %r6951, %r5153;
	ld.global.u32 	%r5154, [%rd64+264];
	xor.b32  	%r7042, %r7042, %r5154;
	ld.global.u32 	%r5155, [%rd64+268];
	xor.b32  	%r7041, %r7041, %r5155;
	ld.global.u32 	%r5156, [%rd64+272];
	xor.b32  	%r7040, %r7040, %r5156;
	ld.global.u32 	%r5157, [%rd64+276];
	xor.b32  	%r6947, %r6947, %r5157;
$L__BB0_573:
	and.b32  	%r5159, %r5058, 16384;
	setp.eq.s32 	%p325, %r5159, 0;
	@%p325 bra 	$L__BB0_575;
	ld.global.u32 	%r5160, [%rd64+280];
	xor.b32  	%r6951, %r6951, %r5160;
	ld.global.u32 	%r5161, [%rd64+284];
	xor.b32  	%r7042, %r7042, %r5161;
	ld.global.u32 	%r5162, [%rd64+288];
	xor.b32  	%r7041, %r7041, %r5162;
	ld.global.u32 	%r5163, [%rd64+292];
	xor.b32  	%r7040, %r7040, %r5163;
	ld.global.u32 	%r5164, [%rd64+296];
	xor.b32  	%r6947, %r6947, %r5164;
$L__BB0_575:
	and.b32  	%r5166, %r5058, 32768;
	setp.eq.s32 	%p326, %r5166, 0;
	@%p326 bra 	$L__BB0_577;
	ld.global.u32 	%r5167, [%rd64+300];
	xor.b32  	%r6951, %r6951, %r5167;
	ld.global.u32 	%r5168, [%rd64+304];
	xor.b32  	%r7042, %r7042, %r5168;
	ld.global.u32 	%r5169, [%rd64+308];
	xor.b32  	%r7041, %r7041, %r5169;
	ld.global.u32 	%r5170, [%rd64+312];
	xor.b32  	%r7040, %r7040, %r5170;
	ld.global.u32 	%r5171, [%rd64+316];
	xor.b32  	%r6947, %r6947, %r5171;
$L__BB0_577:
	add.s32 	%r7038, %r7038, 16;
	setp.ne.s32 	%p327, %r7038, 32;
	@%p327 bra 	$L__BB0_545;
	mad.lo.s32 	%r5172, %r7032, -31, %r2417;
	add.s32 	%r7032, %r5172, 1;
	setp.ne.s32 	%p328, %r7032, 5;
	@%p328 bra 	$L__BB0_544;
	st.local.u32 	[%rd7+12], %r6951;
	st.local.v2.u32 	[%rd7+16], {%r7042, %r7041};
	st.local.v2.u32 	[%rd7+24], {%r7040, %r6947};
	setp.ne.s64 	%p329, %rd61, 3;
	@%p329 bra 	$L__BB0_617;
	mov.b32 	%r6947, 0;
	mov.u32 	%r7132, %r6947;
	mov.u32 	%r7133, %r6947;
	mov.u32 	%r7134, %r6947;
	mov.u32 	%r6951, %r6947;
	mov.u32 	%r7124, %r6947;
$L__BB0_581:
	mul.wide.u32 	%rd220, %r7124, 4;
	add.s64 	%rd221, %rd7, %rd220;
	ld.local.u32 	%r2592, [%rd221+12];
	shl.b32 	%r2593, %r7124, 5;
	mov.b32 	%r7130, 0;
$L__BB0_582:
	.pragma "nounroll";
	shr.u32 	%r5175, %r2592, %r7130;
	and.b32  	%r5176, %r5175, 1;
	setp.eq.b32 	%p330, %r5176, 1;
	not.pred 	%p331, %p330;
	add.s32 	%r5177, %r2593, %r7130;
	mul.lo.s32 	%r5178, %r5177, 5;
	mul.wide.u32 	%rd222, %r5178, 4;
	add.s64 	%rd65, %rd62, %rd222;
	@%p331 bra 	$L__BB0_584;
	ld.global.u32 	%r5179, [%rd65];
	xor.b32  	%r6951, %r6951, %r5179;
	ld.global.u32 	%r5180, [%rd65+4];
	xor.b32  	%r7134, %r7134, %r5180;
	ld.global.u32 	%r5181, [%rd65+8];
	xor.b32  	%r7133, %r7133, %r5181;
	ld.global.u32 	%r5182, [%rd65+12];
	xor.b32  	%r7132, %r7132, %r5182;
	ld.global.u32 	%r5183, [%rd65+16];
	xor.b32  	%r6947, %r6947, %r5183;
$L__BB0_584:
	and.b32  	%r5185, %r5175, 2;
	setp.eq.s32 	%p332, %r5185, 0;
	@%p332 bra 	$L__BB0_586;
	ld.global.u32 	%r5186, [%rd65+20];
	xor.b32  	%r6951, %r6951, %r5186;
	ld.global.u32 	%r5187, [%rd65+24];
	xor.b32  	%r7134, %r7134, %r5187;
	ld.global.u32 	%r5188, [%rd65+28];
	xor.b32  	%r7133, %r7133, %r5188;
	ld.global.u32 	%r5189, [%rd65+32];
	xor.b32  	%r7132, %r7132, %r5189;
	ld.global.u32 	%r5190, [%rd65+36];
	xor.b32  	%r6947, %r6947, %r5190;
$L__BB0_586:
	and.b32  	%r5192, %r5175, 4;
	setp.eq.s32 	%p333, %r5192, 0;
	@%p333 bra 	$L__BB0_588;
	ld.global.u32 	%r5193, [%rd65+40];
	xor.b32  	%r6951, %r6951, %r5193;
	ld.global.u32 	%r5194, [%rd65+44];
	xor.b32  	%r7134, %r7134, %r5194;
	ld.global.u32 	%r5195, [%rd65+48];
	xor.b32  	%r7133, %r7133, %r5195;
	ld.global.u32 	%r5196, [%rd65+52];
	xor.b32  	%r7132, %r7132, %r5196;
	ld.global.u32 	%r5197, [%rd65+56];
	xor.b32  	%r6947, %r6947, %r5197;
$L__BB0_588:
	and.b32  	%r5199, %r5175, 8;
	setp.eq.s32 	%p334, %r5199, 0;
	@%p334 bra 	$L__BB0_590;
	ld.global.u32 	%r5200, [%rd65+60];
	xor.b32  	%r6951, %r6951, %r5200;
	ld.global.u32 	%r5201, [%rd65+64];
	xor.b32  	%r7134, %r7134, %r5201;
	ld.global.u32 	%r5202, [%rd65+68];
	xor.b32  	%r7133, %r7133, %r5202;
	ld.global.u32 	%r5203, [%rd65+72];
	xor.b32  	%r7132, %r7132, %r5203;
	ld.global.u32 	%r5204, [%rd65+76];
	xor.b32  	%r6947, %r6947, %r5204;
$L__BB0_590:
	and.b32  	%r5206, %r5175, 16;
	setp.eq.s32 	%p335, %r5206, 0;
	@%p335 bra 	$L__BB0_592;
	ld.global.u32 	%r5207, [%rd65+80];
	xor.b32  	%r6951, %r6951, %r5207;
	ld.global.u32 	%r5208, [%rd65+84];
	xor.b32  	%r7134, %r7134, %r5208;
	ld.global.u32 	%r5209, [%rd65+88];
	xor.b32  	%r7133, %r7133, %r5209;
	ld.global.u32 	%r5210, [%rd65+92];
	xor.b32  	%r7132, %r7132, %r5210;
	ld.global.u32 	%r5211, [%rd65+96];
	xor.b32  	%r6947, %r6947, %r5211;
$L__BB0_592:
	and.b32  	%r5213, %r5175, 32;
	setp.eq.s32 	%p336, %r5213, 0;
	@%p336 bra 	$L__BB0_594;
	ld.global.u32 	%r5214, [%rd65+100];
	xor.b32  	%r6951, %r6951, %r5214;
	ld.global.u32 	%r5215, [%rd65+104];
	xor.b32  	%r7134, %r7134, %r5215;
	ld.global.u32 	%r5216, [%rd65+108];
	xor.b32  	%r7133, %r7133, %r5216;
	ld.global.u32 	%r5217, [%rd65+112];
	xor.b32  	%r7132, %r7132, %r5217;
	ld.global.u32 	%r5218, [%rd65+116];
	xor.b32  	%r6947, %r6947, %r5218;
$L__BB0_594:
	and.b32  	%r5220, %r5175, 64;
	setp.eq.s32 	%p337, %r5220, 0;
	@%p337 bra 	$L__BB0_596;
	ld.global.u32 	%r5221, [%rd65+120];
	xor.b32  	%r6951, %r6951, %r5221;
	ld.global.u32 	%r5222, [%rd65+124];
	xor.b32  	%r7134, %r7134, %r5222;
	ld.global.u32 	%r5223, [%rd65+128];
	xor.b32  	%r7133, %r7133, %r5223;
	ld.global.u32 	%r5224, [%rd65+132];
	xor.b32  	%r7132, %r7132, %r5224;
	ld.global.u32 	%r5225, [%rd65+136];
	xor.b32  	%r6947, %r6947, %r5225;
$L__BB0_596:
	and.b32  	%r5227, %r5175, 128;
	setp.eq.s32 	%p338, %r5227, 0;
	@%p338 bra 	$L__BB0_598;
	ld.global.u32 	%r5228, [%rd65+140];
	xor.b32  	%r6951, %r6951, %r5228;
	ld.global.u32 	%r5229, [%rd65+144];
	xor.b32  	%r7134, %r7134, %r5229;
	ld.global.u32 	%r5230, [%rd65+148];
	xor.b32  	%r7133, %r7133, %r5230;
	ld.global.u32 	%r5231, [%rd65+152];
	xor.b32  	%r7132, %r7132, %r5231;
	ld.global.u32 	%r5232, [%rd65+156];
	xor.b32  	%r6947, %r6947, %r5232;
$L__BB0_598:
	and.b32  	%r5234, %r5175, 256;
	setp.eq.s32 	%p339, %r5234, 0;
	@%p339 bra 	$L__BB0_600;
	ld.global.u32 	%r5235, [%rd65+160];
	xor.b32  	%r6951, %r6951, %r5235;
	ld.global.u32 	%r5236, [%rd65+164];
	xor.b32  	%r7134, %r7134, %r5236;
	ld.global.u32 	%r5237, [%rd65+168];
	xor.b32  	%r7133, %r7133, %r5237;
	ld.global.u32 	%r5238, [%rd65+172];
	xor.b32  	%r7132, %r7132, %r5238;
	ld.global.u32 	%r5239, [%rd65+176];
	xor.b32  	%r6947, %r6947, %r5239;
$L__BB0_600:
	and.b32  	%r5241, %r5175, 512;
	setp.eq.s32 	%p340, %r5241, 0;
	@%p340 bra 	$L__BB0_602;
	ld.global.u32 	%r5242, [%rd65+180];
	xor.b32  	%r6951, %r6951, %r5242;
	ld.global.u32 	%r5243, [%rd65+184];
	xor.b32  	%r7134, %r7134, %r5243;
	ld.global.u32 	%r5244, [%rd65+188];
	xor.b32  	%r7133, %r7133, %r5244;
	ld.global.u32 	%r5245, [%rd65+192];
	xor.b32  	%r7132, %r7132, %r5245;
	ld.global.u32 	%r5246, [%rd65+196];
	xor.b32  	%r6947, %r6947, %r5246;
$L__BB0_602:
	and.b32  	%r5248, %r5175, 1024;
	setp.eq.s32 	%p341, %r5248, 0;
	@%p341 bra 	$L__BB0_604;
	ld.global.u32 	%r5249, [%rd65+200];
	xor.b32  	%r6951, %r6951, %r5249;
	ld.global.u32 	%r5250, [%rd65+204];
	xor.b32  	%r7134, %r7134, %r5250;
	ld.global.u32 	%r5251, [%rd65+208];
	xor.b32  	%r7133, %r7133, %r5251;
	ld.global.u32 	%r5252, [%rd65+212];
	xor.b32  	%r7132, %r7132, %r5252;
	ld.global.u32 	%r5253, [%rd65+216];
	xor.b32  	%r6947, %r6947, %r5253;
$L__BB0_604:
	and.b32  	%r5255, %r5175, 2048;
	setp.eq.s32 	%p342, %r5255, 0;
	@%p342 bra 	$L__BB0_606;
	ld.global.u32 	%r5256, [%rd65+220];
	xor.b32  	%r6951, %r6951, %r5256;
	ld.global.u32 	%r5257, [%rd65+224];
	xor.b32  	%r7134, %r7134, %r5257;
	ld.global.u32 	%r5258, [%rd65+228];
	xor.b32  	%r7133, %r7133, %r5258;
	ld.global.u32 	%r5259, [%rd65+232];
	xor.b32  	%r7132, %r7132, %r5259;
	ld.global.u32 	%r5260, [%rd65+236];
	xor.b32  	%r6947, %r6947, %r5260;
$L__BB0_606:
	and.b32  	%r5262, %r5175, 4096;
	setp.eq.s32 	%p343, %r5262, 0;
	@%p343 bra 	$L__BB0_608;
	ld.global.u32 	%r5263, [%rd65+240];
	xor.b32  	%r6951, %r6951, %r5263;
	ld.global.u32 	%r5264, [%rd65+244];
	xor.b32  	%r7134, %r7134, %r5264;
	ld.global.u32 	%r5265, [%rd65+248];
	xor.b32  	%r7133, %r7133, %r5265;
	ld.global.u32 	%r5266, [%rd65+252];
	xor.b32  	%r7132, %r7132, %r5266;
	ld.global.u32 	%r5267, [%rd65+256];
	xor.b32  	%r6947, %r6947, %r5267;
$L__BB0_608:
	and.b32  	%r5269, %r5175, 8192;
	setp.eq.s32 	%p344, %r5269, 0;
	@%p344 bra 	$L__BB0_610;
	ld.global.u32 	%r5270, [%rd65+260];
	xor.b32  	%r6951, %r6951, %r5270;
	ld.global.u32 	%r5271, [%rd65+264];
	xor.b32  	%r7134, %r7134, %r5271;
	ld.global.u32 	%r5272, [%rd65+268];
	xor.b32  	%r7133, %r7133, %r5272;
	ld.global.u32 	%r5273, [%rd65+272];
	xor.b32  	%r7132, %r7132, %r5273;
	ld.global.u32 	%r5274, [%rd65+276];
	xor.b32  	%r6947, %r6947, %r5274;
$L__BB0_610:
	and.b32  	%r5276, %r5175, 16384;
	setp.eq.s32 	%p345, %r5276, 0;
	@%p345 bra 	$L__BB0_612;
	ld.global.u32 	%r5277, [%rd65+280];
	xor.b32  	%r6951, %r6951, %r5277;
	ld.global.u32 	%r5278, [%rd65+284];
	xor.b32  	%r7134, %r7134, %r5278;
	ld.global.u32 	%r5279, [%rd65+288];
	xor.b32  	%r7133, %r7133, %r5279;
	ld.global.u32 	%r5280, [%rd65+292];
	xor.b32  	%r7132, %r7132, %r5280;
	ld.global.u32 	%r5281, [%rd65+296];
	xor.b32  	%r6947, %r6947, %r5281;
$L__BB0_612:
	and.b32  	%r5283, %r5175, 32768;
	setp.eq.s32 	%p346, %r5283, 0;
	@%p346 bra 	$L__BB0_614;
	ld.global.u32 	%r5284, [%rd65+300];
	xor.b32  	%r6951, %r6951, %r5284;
	ld.global.u32 	%r5285, [%rd65+304];
	xor.b32  	%r7134, %r7134, %r5285;
	ld.global.u32 	%r5286, [%rd65+308];
	xor.b32  	%r7133, %r7133, %r5286;
	ld.global.u32 	%r5287, [%rd65+312];
	xor.b32  	%r7132, %r7132, %r5287;
	ld.global.u32 	%r5288, [%rd65+316];
	xor.b32  	%r6947, %r6947, %r5288;
$L__BB0_614:
	add.s32 	%r7130, %r7130, 16;
	setp.ne.s32 	%p347, %r7130, 32;
	@%p347 bra 	$L__BB0_582;
	mad.lo.s32 	%r5289, %r7124, -31, %r2593;
	add.s32 	%r7124, %r5289, 1;
	setp.ne.s32 	%p348, %r7124, 5;
	@%p348 bra 	$L__BB0_581;
	st.local.u32 	[%rd7+12], %r6951;
	st.local.v2.u32 	[%rd7+16], {%r7134, %r7133};
	st.local.v2.u32 	[%rd7+24], {%r7132, %r6947};
$L__BB0_617:
	shr.u64 	%rd304, %rd60, 2;
	add.s32 	%r6934, %r6934, 1;
	setp.gt.u64 	%p349, %rd60, 3;
	@%p349 bra 	$L__BB0_505;
	cvt.u32.u64 	%r5293, %rd51;
	mov.b32 	%r7218, 0;
	st.local.v2.u32 	[%rd7+32], {%r7218, %r7218};
	st.local.u32 	[%rd7+40], %r7218;
	mov.b64 	%rd223, 0;
	st.local.u64 	[%rd7+48], %rd223;
	shr.u32 	%r5294, %r6951, 2;
	xor.b32  	%r5295, %r5294, %r6951;
	shl.b32 	%r5296, %r6947, 4;
	shl.b32 	%r5297, %r5295, 1;
	xor.b32  	%r5298, %r5297, %r5296;
	xor.b32  	%r5299, %r5298, %r5295;
	xor.b32  	%r5300, %r5299, %r6947;
	add.s32 	%r5301, %r2230, %r5300;
	add.s32 	%r5302, %r5301, 362437;
	cvt.rn.f32.u32 	%f359, %r5302;
	fma.rn.f32 	%f360, %f359, 0f2F800000, 0f2F000000;
	cvt.f64.f32 	%fd16, %f360;
	mul.f64 	%fd17, %fd16, 0d400921FB54524550;
	cvt.rn.f32.f64 	%f26, %fd17;
	add.s32 	%r5303, %r5293, 2;
	cvt.u64.u32 	%rd305, %r5303;
	st.local.u32 	[%rd7+12], %r2;
	st.local.v2.u32 	[%rd7+16], {%r3, %r10};
	st.local.v2.u32 	[%rd7+24], {%r11, %r4};
	mov.b32 	%r7233, -123459836;
	mov.b32 	%r7232, -589760388;
	mov.u32 	%r7231, %r4;
	mov.u32 	%r7234, %r3;
	mov.u32 	%r7235, %r2;
$L__BB0_619:
	mov.u64 	%rd68, %rd305;
	and.b64  	%rd69, %rd68, 3;
	setp.eq.s64 	%p350, %rd69, 0;
	@%p350 bra 	$L__BB0_731;
	mul.wide.u32 	%rd224, %r7218, 3200;
	mov.u64 	%rd225, precalc_xorwow_offset_matrix;
	add.s64 	%rd70, %rd225, %rd224;
	mov.b32 	%r7231, 0;
	mov.u32 	%r7232, %r7231;
	mov.u32 	%r7233, %r7231;
	mov.u32 	%r7234, %r7231;
	mov.u32 	%r7235, %r7231;
	mov.u32 	%r7224, %r7231;
$L__BB0_621:
	mul.wide.u32 	%rd226, %r7224, 4;
	add.s64 	%rd227, %rd7, %rd226;
	ld.local.u32 	%r2777, [%rd227+12];
	shl.b32 	%r2778, %r7224, 5;
	mov.b32 	%r7230, 0;
$L__BB0_622:
	.pragma "nounroll";
	shr.u32 	%r5306, %r2777, %r7230;
	and.b32  	%r5307, %r5306, 1;
	setp.eq.b32 	%p351, %r5307, 1;
	not.pred 	%p352, %p351;
	add.s32 	%r5308, %r2778, %r7230;
	mul.lo.s32 	%r5309, %r5308, 5;
	mul.wide.u32 	%rd228, %r5309, 4;
	add.s64 	%rd71, %rd70, %rd228;
	@%p352 bra 	$L__BB0_624;
	ld.global.u32 	%r5310, [%rd71];
	xor.b32  	%r7235, %r7235, %r5310;
	ld.global.u32 	%r5311, [%rd71+4];
	xor.b32  	%r7234, %r7234, %r5311;
	ld.global.u32 	%r5312, [%rd71+8];
	xor.b32  	%r7233, %r7233, %r5312;
	ld.global.u32 	%r5313, [%rd71+12];
	xor.b32  	%r7232, %r7232, %r5313;
	ld.global.u32 	%r5314, [%rd71+16];
	xor.b32  	%r7231, %r7231, %r5314;
$L__BB0_624:
	and.b32  	%r5316, %r5306, 2;
	setp.eq.s32 	%p353, %r5316, 0;
	@%p353 bra 	$L__BB0_626;
	ld.global.u32 	%r5317, [%rd71+20];
	xor.b32  	%r7235, %r7235, %r5317;
	ld.global.u32 	%r5318, [%rd71+24];
	xor.b32  	%r7234, %r7234, %r5318;
	ld.global.u32 	%r5319, [%rd71+28];
	xor.b32  	%r7233, %r7233, %r5319;
	ld.global.u32 	%r5320, [%rd71+32];
	xor.b32  	%r7232, %r7232, %r5320;
	ld.global.u32 	%r5321, [%rd71+36];
	xor.b32  	%r7231, %r7231, %r5321;
$L__BB0_626:
	and.b32  	%r5323, %r5306, 4;
	setp.eq.s32 	%p354, %r5323, 0;
	@%p354 bra 	$L__BB0_628;
	ld.global.u32 	%r5324, [%rd71+40];
	xor.b32  	%r7235, %r7235, %r5324;
	ld.global.u32 	%r5325, [%rd71+44];
	xor.b32  	%r7234, %r7234, %r5325;
	ld.global.u32 	%r5326, [%rd71+48];
	xor.b32  	%r7233, %r7233, %r5326;
	ld.global.u32 	%r5327, [%rd71+52];
	xor.b32  	%r7232, %r7232, %r5327;
	ld.global.u32 	%r5328, [%rd71+56];
	xor.b32  	%r7231, %r7231, %r5328;
$L__BB0_628:
	and.b32  	%r5330, %r5306, 8;
	setp.eq.s32 	%p355, %r5330, 0;
	@%p355 bra 	$L__BB0_630;
	ld.global.u32 	%r5331, [%rd71+60];
	xor.b32  	%r7235, %r7235, %r5331;
	ld.global.u32 	%r5332, [%rd71+64];
	xor.b32  	%r7234, %r7234, %r5332;
	ld.global.u32 	%r5333, [%rd71+68];
	xor.b32  	%r7233, %r7233, %r5333;
	ld.global.u32 	%r5334, [%rd71+72];
	xor.b32  	%r7232, %r7232, %r5334;
	ld.global.u32 	%r5335, [%rd71+76];
	xor.b32  	%r7231, %r7231, %r5335;
$L__BB0_630:
	and.b32  	%r5337, %r5306, 16;
	setp.eq.s32 	%p356, %r5337, 0;
	@%p356 bra 	$L__BB0_632;
	ld.global.u32 	%r5338, [%rd71+80];
	xor.b32  	%r7235, %r7235, %r5338;
	ld.global.u32 	%r5339, [%rd71+84];
	xor.b32  	%r7234, %r7234, %r5339;
	ld.global.u32 	%r5340, [%rd71+88];
	xor.b32  	%r7233, %r7233, %r5340;
	ld.global.u32 	%r5341, [%rd71+92];
	xor.b32  	%r7232, %r7232, %r5341;
	ld.global.u32 	%r5342, [%rd71+96];
	xor.b32  	%r7231, %r7231, %r5342;
$L__BB0_632:
	and.b32  	%r5344, %r5306, 32;
	setp.eq.s32 	%p357, %r5344, 0;
	@%p357 bra 	$L__BB0_634;
	ld.global.u32 	%r5345, [%rd71+100];
	xor.b32  	%r7235, %r7235, %r5345;
	ld.global.u32 	%r5346, [%rd71+104];
	xor.b32  	%r7234, %r7234, %r5346;
	ld.global.u32 	%r5347, [%rd71+108];
	xor.b32  	%r7233, %r7233, %r5347;
	ld.global.u32 	%r5348, [%rd71+112];
	xor.b32  	%r7232, %r7232, %r5348;
	ld.global.u32 	%r5349, [%rd71+116];
	xor.b32  	%r7231, %r7231, %r5349;
$L__BB0_634:
	and.b32  	%r5351, %r5306, 64;
	setp.eq.s32 	%p358, %r5351, 0;
	@%p358 bra 	$L__BB0_636;
	ld.global.u32 	%r5352, [%rd71+120];
	xor.b32  	%r7235, %r7235, %r5352;
	ld.global.u32 	%r5353, [%rd71+124];
	xor.b32  	%r7234, %r7234, %r5353;
	ld.global.u32 	%r5354, [%rd71+128];
	xor.b32  	%r7233, %r7233, %r5354;
	ld.global.u32 	%r5355, [%rd71+132];
	xor.b32  	%r7232, %r7232, %r5355;
	ld.global.u32 	%r5356, [%rd71+136];
	xor.b32  	%r7231, %r7231, %r5356;
$L__BB0_636:
	and.b32  	%r5358, %r5306, 128;
	setp.eq.s32 	%p359, %r5358, 0;
	@%p359 bra 	$L__BB0_638;
	ld.global.u32 	%r5359, [%rd71+140];
	xor.b32  	%r7235, %r7235, %r5359;
	ld.global.u32 	%r5360, [%rd71+144];
	xor.b32  	%r7234, %r7234, %r5360;
	ld.global.u32 	%r5361, [%rd71+148];
	xor.b32  	%r7233, %r7233, %r5361;
	ld.global.u32 	%r5362, [%rd71+152];
	xor.b32  	%r7232, %r7232, %r5362;
	ld.global.u32 	%r5363, [%rd71+156];
	xor.b32  	%r7231, %r7231, %r5363;
$L__BB0_638:
	and.b32  	%r5365, %r5306, 256;
	setp.eq.s32 	%p360, %r5365, 0;
	@%p360 bra 	$L__BB0_640;
	ld.global.u32 	%r5366, [%rd71+160];
	xor.b32  	%r7235, %r7235, %r5366;
	ld.global.u32 	%r5367, [%rd71+164];
	xor.b32  	%r7234, %r7234, %r5367;
	ld.global.u32 	%r5368, [%rd71+168];
	xor.b32  	%r7233, %r7233, %r5368;
	ld.global.u32 	%r5369, [%rd71+172];
	xor.b32  	%r7232, %r7232, %r5369;
	ld.global.u32 	%r5370, [%rd71+176];
	xor.b32  	%r7231, %r7231, %r5370;
$L__BB0_640:
	and.b32  	%r5372, %r5306, 512;
	setp.eq.s32 	%p361, %r5372, 0;
	@%p361 bra 	$L__BB0_642;
	ld.global.u32 	%r5373, [%rd71+180];
	xor.b32  	%r7235, %r7235, %r5373;
	ld.global.u32 	%r5374, [%rd71+184];
	xor.b32  	%r7234, %r7234, %r5374;
	ld.global.u32 	%r5375, [%rd71+188];
	xor.b32  	%r7233, %r7233, %r5375;
	ld.global.u32 	%r5376, [%rd71+192];
	xor.b32  	%r7232, %r7232, %r5376;
	ld.global.u32 	%r5377, [%rd71+196];
	xor.b32  	%r7231, %r7231, %r5377;
$L__BB0_642:
	and.b32  	%r5379, %r5306, 1024;
	setp.eq.s32 	%p362, %r5379, 0;
	@%p362 bra 	$L__BB0_644;
	ld.global.u32 	%r5380, [%rd71+200];
	xor.b32  	%r7235, %r7235, %r5380;
	ld.global.u32 	%r5381, [%rd71+204];
	xor.b32  	%r7234, %r7234, %r5381;
	ld.global.u32 	%r5382, [%rd71+208];
	xor.b32  	%r7233, %r7233, %r5382;
	ld.global.u32 	%r5383, [%rd71+212];
	xor.b32  	%r7232, %r7232, %r5383;
	ld.global.u32 	%r5384, [%rd71+216];
	xor.b32  	%r7231, %r7231, %r5384;
$L__BB0_644:
	and.b32  	%r5386, %r5306, 2048;
	setp.eq.s32 	%p363, %r5386, 0;
	@%p363 bra 	$L__BB0_646;
	ld.global.u32 	%r5387, [%rd71+220];
	xor.b32  	%r7235, %r7235, %r5387;
	ld.global.u32 	%r5388, [%rd71+224];
	xor.b32  	%r7234, %r7234, %r5388;
	ld.global.u32 	%r5389, [%rd71+228];
	xor.b32  	%r7233, %r7233, %r5389;
	ld.global.u32 	%r5390, [%rd71+232];
	xor.b32  	%r7232, %r7232, %r5390;
	ld.global.u32 	%r5391, [%rd71+236];
	xor.b32  	%r7231, %r7231, %r5391;
$L__BB0_646:
	and.b32  	%r5393, %r5306, 4096;
	setp.eq.s32 	%p364, %r5393, 0;
	@%p364 bra 	$L__BB0_648;
	ld.global.u32 	%r5394, [%rd71+240];
	xor.b32  	%r7235, %r7235, %r5394;
	ld.global.u32 	%r5395, [%rd71+244];
	xor.b32  	%r7234, %r7234, %r5395;
	ld.global.u32 	%r5396, [%rd71+248];
	xor.b32  	%r7233, %r7233, %r5396;
	ld.global.u32 	%r5397, [%rd71+252];
	xor.b32  	%r7232, %r7232, %r5397;
	ld.global.u32 	%r5398, [%rd71+256];
	xor.b32  	%r7231, %r7231, %r5398;
$L__BB0_648:
	and.b32  	%r5400, %r5306, 8192;
	setp.eq.s32 	%p365, %r5400, 0;
	@%p365 bra 	$L__BB0_650;
	ld.global.u32 	%r5401, [%rd71+260];
	xor.b32  	%r7235, %r7235, %r5401;
	ld.global.u32 	%r5402, [%rd71+264];
	xor.b32  	%r7234, %r7234, %r5402;
	ld.global.u32 	%r5403, [%rd71+268];
	xor.b32  	%r7233, %r7233, %r5403;
	ld.global.u32 	%r5404, [%rd71+272];
	xor.b32  	%r7232, %r7232, %r5404;
	ld.global.u32 	%r5405, [%rd71+276];
	xor.b32  	%r7231, %r7231, %r5405;
$L__BB0_650:
	and.b32  	%r5407, %r5306, 16384;
	setp.eq.s32 	%p366, %r5407, 0;
	@%p366 bra 	$L__BB0_652;
	ld.global.u32 	%r5408, [%rd71+280];
	xor.b32  	%r7235, %r7235, %r5408;
	ld.global.u32 	%r5409, [%rd71+284];
	xor.b32  	%r7234, %r7234, %r5409;
	ld.global.u32 	%r5410, [%rd71+288];
	xor.b32  	%r7233, %r7233, %r5410;
	ld.global.u32 	%r5411, [%rd71+292];
	xor.b32  	%r7232, %r7232, %r5411;
	ld.global.u32 	%r5412, [%rd71+296];
	xor.b32  	%r7231, %r7231, %r5412;
$L__BB0_652:
	and.b32  	%r5414, %r5306, 32768;
	setp.eq.s32 	%p367, %r5414, 0;
	@%p367 bra 	$L__BB0_654;
	ld.global.u32 	%r5415, [%rd71+300];
	xor.b32  	%r7235, %r7235, %r5415;
	ld.global.u32 	%r5416, [%rd71+304];
	xor.b32  	%r7234, %r7234, %r5416;
	ld.global.u32 	%r5417, [%rd71+308];
	xor.b32  	%r7233, %r7233, %r5417;
	ld.global.u32 	%r5418, [%rd71+312];
	xor.b32  	%r7232, %r7232, %r5418;
	ld.global.u32 	%r5419, [%rd71+316];
	xor.b32  	%r7231, %r7231, %r5419;
$L__BB0_654:
	add.s32 	%r7230, %r7230, 16;
	setp.ne.s32 	%p368, %r7230, 32;
	@%p368 bra 	$L__BB0_622;
	mad.lo.s32 	%r5420, %r7224, -31, %r2778;
	add.s32 	%r7224, %r5420, 1;
	setp.ne.s32 	%p369, %r7224, 5;
	@%p369 bra 	$L__BB0_621;
	st.local.u32 	[%rd7+12], %r7235;
	st.local.v2.u32 	[%rd7+16], {%r7234, %r7233};
	st.local.v2.u32 	[%rd7+24], {%r7232, %r7231};
	setp.eq.s64 	%p370, %rd69, 1;
	@%p370 bra 	$L__BB0_731;
	mov.b32 	%r7231, 0;
	mov.u32 	%r7232, %r7231;
	mov.u32 	%r7233, %r7231;
	mov.u32 	%r7234, %r7231;
	mov.u32 	%r7235, %r7231;
	mov.u32 	%r7316, %r7231;
$L__BB0_658:
	mul.wide.u32 	%rd229, %r7316, 4;
	add.s64 	%rd230, %rd7, %rd229;
	ld.local.u32 	%r2953, [%rd230+12];
	shl.b32 	%r2954, %r7316, 5;
	mov.b32 	%r7322, 0;
$L__BB0_659:
	.pragma "nounroll";
	shr.u32 	%r5423, %r2953, %r7322;
	and.b32  	%r5424, %r5423, 1;
	setp.eq.b32 	%p371, %r5424, 1;
	not.pred 	%p372, %p371;
	add.s32 	%r5425, %r2954, %r7322;
	mul.lo.s32 	%r5426, %r5425, 5;
	mul.wide.u32 	%rd231, %r5426, 4;
	add.s64 	%rd72, %rd70, %rd231;
	@%p372 bra 	$L__BB0_661;
	ld.global.u32 	%r5427, [%rd72];
	xor.b32  	%r7235, %r7235, %r5427;
	ld.global.u32 	%r5428, [%rd72+4];
	xor.b32  	%r7234, %r7234, %r5428;
	ld.global.u32 	%r5429, [%rd72+8];
	xor.b32  	%r7233, %r7233, %r5429;
	ld.global.u32 	%r5430, [%rd72+12];
	xor.b32  	%r7232, %r7232, %r5430;
	ld.global.u32 	%r5431, [%rd72+16];
	xor.b32  	%r7231, %r7231, %r5431;
$L__BB0_661:
	and.b32  	%r5433, %r5423, 2;
	setp.eq.s32 	%p373, %r5433, 0;
	@%p373 bra 	$L__BB0_663;
	ld.global.u32 	%r5434, [%rd72+20];
	xor.b32  	%r7235, %r7235, %r5434;
	ld.global.u32 	%r5435, [%rd72+24];
	xor.b32  	%r7234, %r7234, %r5435;
	ld.global.u32 	%r5436, [%rd72+28];
	xor.b32  	%r7233, %r7233, %r5436;
	ld.global.u32 	%r5437, [%rd72+32];
	xor.b32  	%r7232, %r7232, %r5437;
	ld.global.u32 	%r5438, [%rd72+36];
	xor.b32  	%r7231, %r7231, %r5438;
$L__BB0_663:
	and.b32  	%r5440, %r5423, 4;
	setp.eq.s32 	%p374, %r5440, 0;
	@%p374 bra 	$L__BB0_665;
	ld.global.u32 	%r5441, [%rd72+40];
	xor.b32  	%r7235, %r7235, %r5441;
	ld.global.u32 	%r5442, [%rd72+44];
	xor.b32  	%r7234, %r7234, %r5442;
	ld.global.u32 	%r5443, [%rd72+48];
	xor.b32  	%r7233, %r7233, %r5443;
	ld.global.u32 	%r5444, [%rd72+52];
	xor.b32  	%r7232, %r7232, %r5444;
	ld.global.u32 	%r5445, [%rd72+56];
	xor.b32  	%r7231, %r7231, %r5445;
$L__BB0_665:
	and.b32  	%r5447, %r5423, 8;
	setp.eq.s32 	%p375, %r5447, 0;
	@%p375 bra 	$L__BB0_667;
	ld.global.u32 	%r5448, [%rd72+60];
	xor.b32  	%r7235, %r7235, %r5448;
	ld.global.u32 	%r5449, [%rd72+64];
	xor.b32  	%r7234, %r7234, %r5449;
	ld.global.u32 	%r5450, [%rd72+68];
	xor.b32  	%r7233, %r7233, %r5450;
	ld.global.u32 	%r5451, [%rd72+72];
	xor.b32  	%r7232, %r7232, %r5451;
	ld.global.u32 	%r5452, [%rd72+76];
	xor.b32  	%r7231, %r7231, %r5452;
$L__BB0_667:
	and.b32  	%r5454, %r5423, 16;
	setp.eq.s32 	%p376, %r5454, 0;
	@%p376 bra 	$L__BB0_669;
	ld.global.u32 	%r5455, [%rd72+80];
	xor.b32  	%r7235, %r7235, %r5455;
	ld.global.u32 	%r5456, [%rd72+84];
	xor.b32  	%r7234, %r7234, %r5456;
	ld.global.u32 	%r5457, [%rd72+88];
	xor.b32  	%r7233, %r7233, %r5457;
	ld.global.u32 	%r5458, [%rd72+92];
	xor.b32  	%r7232, %r7232, %r5458;
	ld.global.u32 	%r5459, [%rd72+96];
	xor.b32  	%r7231, %r7231, %r5459;
$L__BB0_669:
	and.b32  	%r5461, %r5423, 32;
	setp.eq.s32 	%p377, %r5461, 0;
	@%p377 bra 	$L__BB0_671;
	ld.global.u32 	%r5462, [%rd72+100];
	xor.b32  	%r7235, %r7235, %r5462;
	ld.global.u32 	%r5463, [%rd72+104];
	xor.b32  	%r7234, %r7234, %r5463;
	ld.global.u32 	%r5464, [%rd72+108];
	xor.b32  	%r7233, %r7233, %r5464;
	ld.global.u32 	%r5465, [%rd72+112];
	xor.b32  	%r7232, %r7232, %r5465;
	ld.global.u32 	%r5466, [%rd72+116];
	xor.b32  	%r7231, %r7231, %r5466;
$L__BB0_671:
	and.b32  	%r5468, %r5423, 64;
	setp.eq.s32 	%p378, %r5468, 0;
	@%p378 bra 	$L__BB0_673;
	ld.global.u32 	%r5469, [%rd72+120];
	xor.b32  	%r7235, %r7235, %r5469;
	ld.global.u32 	%r5470, [%rd72+124];
	xor.b32  	%r7234, %r7234, %r5470;
	ld.global.u32 	%r5471, [%rd72+128];
	xor.b32  	%r7233, %r7233, %r5471;
	ld.global.u32 	%r5472, [%rd72+132];
	xor.b32  	%r7232, %r7232, %r5472;
	ld.global.u32 	%r5473, [%rd72+136];
	xor.b32  	%r7231, %r7231, %r5473;
$L__BB0_673:
	and.b32  	%r5475, %r5423, 128;
	setp.eq.s32 	%p379, %r5475, 0;
	@%p379 bra 	$L__BB0_675;
	ld.global.u32 	%r5476, [%rd72+140];
	xor.b32  	%r7235, %r7235, %r5476;
	ld.global.u32 	%r5477, [%rd72+144];
	xor.b32  	%r7234, %r7234, %r5477;
	ld.global.u32 	%r5478, [%rd72+148];
	xor.b32  	%r7233, %r7233, %r5478;
	ld.global.u32 	%r5479, [%rd72+152];
	xor.b32  	%r7232, %r7232, %r5479;
	ld.global.u32 	%r5480, [%rd72+156];
	xor.b32  	%r7231, %r7231, %r5480;
$L__BB0_675:
	and.b32  	%r5482, %r5423, 256;
	setp.eq.s32 	%p380, %r5482, 0;
	@%p380 bra 	$L__BB0_677;
	ld.global.u32 	%r5483, [%rd72+160];
	xor.b32  	%r7235, %r7235, %r5483;
	ld.global.u32 	%r5484, [%rd72+164];
	xor.b32  	%r7234, %r7234, %r5484;
	ld.global.u32 	%r5485, [%rd72+168];
	xor.b32  	%r7233, %r7233, %r5485;
	ld.global.u32 	%r5486, [%rd72+172];
	xor.b32  	%r7232, %r7232, %r5486;
	ld.global.u32 	%r5487, [%rd72+176];
	xor.b32  	%r7231, %r7231, %r5487;
$L__BB0_677:
	and.b32  	%r5489, %r5423, 512;
	setp.eq.s32 	%p381, %r5489, 0;
	@%p381 bra 	$L__BB0_679;
	ld.global.u32 	%r5490, [%rd72+180];
	xor.b32  	%r7235, %r7235, %r5490;
	ld.global.u32 	%r5491, [%rd72+184];
	xor.b32  	%r7234, %r7234, %r5491;
	ld.global.u32 	%r5492, [%rd72+188];
	xor.b32  	%r7233, %r7233, %r5492;
	ld.global.u32 	%r5493, [%rd72+192];
	xor.b32  	%r7232, %r7232, %r5493;
	ld.global.u32 	%r5494, [%rd72+196];
	xor.b32  	%r7231, %r7231, %r5494;
$L__BB0_679:
	and.b32  	%r5496, %r5423, 1024;
	setp.eq.s32 	%p382, %r5496, 0;
	@%p382 bra 	$L__BB0_681;
	ld.global.u32 	%r5497, [%rd72+200];
	xor.b32  	%r7235, %r7235, %r5497;
	ld.global.u32 	%r5498, [%rd72+204];
	xor.b32  	%r7234, %r7234, %r5498;
	ld.global.u32 	%r5499, [%rd72+208];
	xor.b32  	%r7233, %r7233, %r5499;
	ld.global.u32 	%r5500, [%rd72+212];
	xor.b32  	%r7232, %r7232, %r5500;
	ld.global.u32 	%r5501, [%rd72+216];
	xor.b32  	%r7231, %r7231, %r5501;
$L__BB0_681:
	and.b32  	%r5503, %r5423, 2048;
	setp.eq.s32 	%p383, %r5503, 0;
	@%p383 bra 	$L__BB0_683;
	ld.global.u32 	%r5504, [%rd72+220];
	xor.b32  	%r7235, %r7235, %r5504;
	ld.global.u32 	%r5505, [%rd72+224];
	xor.b32  	%r7234, %r7234, %r5505;
	ld.global.u32 	%r5506, [%rd72+228];
	xor.b32  	%r7233, %r7233, %r5506;
	ld.global.u32 	%r5507, [%rd72+232];
	xor.b32  	%r7232, %r7232, %r5507;
	ld.global.u32 	%r5508, [%rd72+236];
	xor.b32  	%r7231, %r7231, %r5508;
$L__BB0_683:
	and.b32  	%r5510, %r5423, 4096;
	setp.eq.s32 	%p384, %r5510, 0;
	@%p384 bra 	$L__BB0_685;
	ld.global.u32 	%r5511, [%rd72+240];
	xor.b32  	%r7235, %r7235, %r5511;
	ld.global.u32 	%r5512, [%rd72+244];
	xor.b32  	%r7234, %r7234, %r5512;
	ld.global.u32 	%r5513, [%rd72+248];
	xor.b32  	%r7233, %r7233, %r5513;
	ld.global.u32 	%r5514, [%rd72+252];
	xor.b32  	%r7232, %r7232, %r5514;
	ld.global.u32 	%r5515, [%rd72+256];
	xor.b32  	%r7231, %r7231, %r5515;
$L__BB0_685:
	and.b32  	%r5517, %r5423, 8192;
	setp.eq.s32 	%p385, %r5517, 0;
	@%p385 bra 	$L__BB0_687;
	ld.global.u32 	%r5518, [%rd72+260];
	xor.b32  	%r7235, %r7235, %r5518;
	ld.global.u32 	%r5519, [%rd72+264];
	xor.b32  	%r7234, %r7234, %r5519;
	ld.global.u32 	%r5520, [%rd72+268];
	xor.b32  	%r7233, %r7233, %r5520;
	ld.global.u32 	%r5521, [%rd72+272];
	xor.b32  	%r7232, %r7232, %r5521;
	ld.global.u32 	%r5522, [%rd72+276];
	xor.b32  	%r7231, %r7231, %r5522;
$L__BB0_687:
	and.b32  	%r5524, %r5423, 16384;
	setp.eq.s32 	%p386, %r5524, 0;
	@%p386 bra 	$L__BB0_689;
	ld.global.u32 	%r5525, [%rd72+280];
	xor.b32  	%r7235, %r7235, %r5525;
	ld.global.u32 	%r5526, [%rd72+284];
	xor.b32  	%r7234, %r7234, %r5526;
	ld.global.u32 	%r5527, [%rd72+288];
	xor.b32  	%r7233, %r7233, %r5527;
	ld.global.u32 	%r5528, [%rd72+292];
	xor.b32  	%r7232, %r7232, %r5528;
	ld.global.u32 	%r5529, [%rd72+296];
	xor.b32  	%r7231, %r7231, %r5529;
$L__BB0_689:
	and.b32  	%r5531, %r5423, 32768;
	setp.eq.s32 	%p387, %r5531, 0;
	@%p387 bra 	$L__BB0_691;
	ld.global.u32 	%r5532, [%rd72+300];
	xor.b32  	%r7235, %r7235, %r5532;
	ld.global.u32 	%r5533, [%rd72+304];
	xor.b32  	%r7234, %r7234, %r5533;
	ld.global.u32 	%r5534, [%rd72+308];
	xor.b32  	%r7233, %r7233, %r5534;
	ld.global.u32 	%r5535, [%rd72+312];
	xor.b32  	%r7232, %r7232, %r5535;
	ld.global.u32 	%r5536, [%rd72+316];
	xor.b32  	%r7231, %r7231, %r5536;
$L__BB0_691:
	add.s32 	%r7322, %r7322, 16;
	setp.ne.s32 	%p388, %r7322, 32;
	@%p388 bra 	$L__BB0_659;
	mad.lo.s32 	%r5537, %r7316, -31, %r2954;
	add.s32 	%r7316, %r5537, 1;
	setp.ne.s32 	%p389, %r7316, 5;
	@%p389 bra 	$L__BB0_658;
	st.local.u32 	[%rd7+12], %r7235;
	st.local.v2.u32 	[%rd7+16], {%r7234, %r7233};
	st.local.v2.u32 	[%rd7+24], {%r7232, %r7231};
	setp.ne.s64 	%p390, %rd69, 3;
	@%p390 bra 	$L__BB0_731;
	mov.b32 	%r7231, 0;
	mov.u32 	%r7232, %r7231;
	mov.u32 	%r7233, %r7231;
	mov.u32 	%r7234, %r7231;
	mov.u32 	%r7235, %r7231;
	mov.u32 	%r7408, %r7231;
$L__BB0_695:
	mul.wide.u32 	%rd232, %r7408, 4;
	add.s64 	%rd233, %rd7, %rd232;
	ld.local.u32 	%r3129, [%rd233+12];
	shl.b32 	%r3130, %r7408, 5;
	mov.b32 	%r7414, 0;
$L__BB0_696:
	.pragma "nounroll";
	shr.u32 	%r5540, %r3129, %r7414;
	and.b32  	%r5541, %r5540, 1;
	setp.eq.b32 	%p391, %r5541, 1;
	not.pred 	%p392, %p391;
	add.s32 	%r5542, %r3130, %r7414;
	mul.lo.s32 	%r5543, %r5542, 5;
	mul.wide.u32 	%rd234, %r5543, 4;
	add.s64 	%rd73, %rd70, %rd234;
	@%p392 bra 	$L__BB0_698;
	ld.global.u32 	%r5544, [%rd73];
	xor.b32  	%r7235, %r7235, %r5544;
	ld.global.u32 	%r5545, [%rd73+4];
	xor.b32  	%r7234, %r7234, %r5545;
	ld.global.u32 	%r5546, [%rd73+8];
	xor.b32  	%r7233, %r7233, %r5546;
	ld.global.u32 	%r5547, [%rd73+12];
	xor.b32  	%r7232, %r7232, %r5547;
	ld.global.u32 	%r5548, [%rd73+16];
	xor.b32  	%r7231, %r7231, %r5548;
$L__BB0_698:
	and.b32  	%r5550, %r5540, 2;
	setp.eq.s32 	%p393, %r5550, 0;
	@%p393 bra 	$L__BB0_700;
	ld.global.u32 	%r5551, [%rd73+20];
	xor.b32  	%r7235, %r7235, %r5551;
	ld.global.u32 	%r5552, [%rd73+24];
	xor.b32  	%r7234, %r7234, %r5552;
	ld.global.u32 	%r5553, [%rd73+28];
	xor.b32  	%r7233, %r7233, %r5553;
	ld.global.u32 	%r5554, [%rd73+32];
	xor.b32  	%r7232, %r7232, %r5554;
	ld.global.u32 	%r5555, [%rd73+36];
	xor.b32  	%r7231, %r7231, %r5555;
$L__BB0_700:
	and.b32  	%r5557, %r5540, 4;
	setp.eq.s32 	%p394, %r5557, 0;
	@%p394 bra 	$L__BB0_702;
	ld.global.u32 	%r5558, [%rd73+40];
	xor.b32  	%r7235, %r7235, %r5558;
	ld.global.u32 	%r5559, [%rd73+44];
	xor.b32  	%r7234, %r7234, %r5559;
	ld.global.u32 	%r5560, [%rd73+48];
	xor.b32  	%r7233, %r7233, %r5560;
	ld.global.u32 	%r5561, [%rd73+52];
	xor.b32  	%r7232, %r7232, %r5561;
	ld.global.u32 	%r5562, [%rd73+56];
	xor.b32  	%r7231, %r7231, %r5562;
$L__BB0_702:
	and.b32  	%r5564, %r5540, 8;
	setp.eq.s32 	%p395, %r5564, 0;
	@%p395 bra 	$L__BB0_704;
	ld.global.u32 	%r5565, [%rd73+60];
	xor.b32  	%r7235, %r7235, %r5565;
	ld.global.u32 	%r5566, [%rd73+64];
	xor.b32  	%r7234, %r7234, %r5566;
	ld.global.u32 	%r5567, [%rd73+68];
	xor.b32  	%r7233, %r7233, %r5567;
	ld.global.u32 	%r5568, [%rd73+72];
	xor.b32  	%r7232, %r7232, %r5568;
	ld.global.u32 	%r5569, [%rd73+76];
	xor.b32  	%r7231, %r7231, %r5569;
$L__BB0_704:
	and.b32  	%r5571, %r5540, 16;
	setp.eq.s32 	%p396, %r5571, 0;
	@%p396 bra 	$L__BB0_706;
	ld.global.u32 	%r5572, [%rd73+80];
	xor.b32  	%r7235, %r7235, %r5572;
	ld.global.u32 	%r5573, [%rd73+84];
	xor.b32  	%r7234, %r7234, %r5573;
	ld.global.u32 	%r5574, [%rd73+88];
	xor.b32  	%r7233, %r7233, %r5574;
	ld.global.u32 	%r5575, [%rd73+92];
	xor.b32  	%r7232, %r7232, %r5575;
	ld.global.u32 	%r5576, [%rd73+96];
	xor.b32  	%r7231, %r7231, %r5576;
$L__BB0_706:
	and.b32  	%r5578, %r5540, 32;
	setp.eq.s32 	%p397, %r5578, 0;
	@%p397 bra 	$L__BB0_708;
	ld.global.u32 	%r5579, [%rd73+100];
	xor.b32  	%r7235, %r7235, %r5579;
	ld.global.u32 	%r5580, [%rd73+104];
	xor.b32  	%r7234, %r7234, %r5580;
	ld.global.u32 	%r5581, [%rd73+108];
	xor.b32  	%r7233, %r7233, %r5581;
	ld.global.u32 	%r5582, [%rd73+112];
	xor.b32  	%r7232, %r7232, %r5582;
	ld.global.u32 	%r5583, [%rd73+116];
	xor.b32  	%r7231, %r7231, %r5583;
$L__BB0_708:
	and.b32  	%r5585, %r5540, 64;
	setp.eq.s32 	%p398, %r5585, 0;
	@%p398 bra 	$L__BB0_710;
	ld.global.u32 	%r5586, [%rd73+120];
	xor.b32  	%r7235, %r7235, %r5586;
	ld.global.u32 	%r5587, [%rd73+124];
	xor.b32  	%r7234, %r7234, %r5587;
	ld.global.u32 	%r5588, [%rd73+128];
	xor.b32  	%r7233, %r7233, %r5588;
	ld.global.u32 	%r5589, [%rd73+132];
	xor.b32  	%r7232, %r7232, %r5589;
	ld.global.u32 	%r5590, [%rd73+136];
	xor.b32  	%r7231, %r7231, %r5590;
$L__BB0_710:
	and.b32  	%r5592, %r5540, 128;
	setp.eq.s32 	%p399, %r5592, 0;
	@%p399 bra 	$L__BB0_712;
	ld.global.u32 	%r5593, [%rd73+140];
	xor.b32  	%r7235, %r7235, %r5593;
	ld.global.u32 	%r5594, [%rd73+144];
	xor.b32  	%r7234, %r7234, %r5594;
	ld.global.u32 	%r5595, [%rd73+148];
	xor.b32  	%r7233, %r7233, %r5595;
	ld.global.u32 	%r5596, [%rd73+152];
	xor.b32  	%r7232, %r7232, %r5596;
	ld.global.u32 	%r5597, [%rd73+156];
	xor.b32  	%r7231, %r7231, %r5597;
$L__BB0_712:
	and.b32  	%r5599, %r5540, 256;
	setp.eq.s32 	%p400, %r5599, 0;
	@%p400 bra 	$L__BB0_714;
	ld.global.u32 	%r5600, [%rd73+160];
	xor.b32  	%r7235, %r7235, %r5600;
	ld.global.u32 	%r5601, [%rd73+164];
	xor.b32  	%r7234, %r7234, %r5601;
	ld.global.u32 	%r5602, [%rd73+168];
	xor.b32  	%r7233, %r7233, %r5602;
	ld.global.u32 	%r5603, [%rd73+172];
	xor.b32  	%r7232, %r7232, %r5603;
	ld.global.u32 	%r5604, [%rd73+176];
	xor.b32  	%r7231, %r7231, %r5604;
$L__BB0_714:
	and.b32  	%r5606, %r5540, 512;
	setp.eq.s32 	%p401, %r5606, 0;
	@%p401 bra 	$L__BB0_716;
	ld.global.u32 	%r5607, [%rd73+180];
	xor.b32  	%r7235, %r7235, %r5607;
	ld.global.u32 	%r5608, [%rd73+184];
	xor.b32  	%r7234, %r7234, %r5608;
	ld.global.u32 	%r5609, [%rd73+188];
	xor.b32  	%r7233, %r7233, %r5609;
	ld.global.u32 	%r5610, [%rd73+192];
	xor.b32  	%r7232, %r7232, %r5610;
	ld.global.u32 	%r5611, [%rd73+196];
	xor.b32  	%r7231, %r7231, %r5611;
$L__BB0_716:
	and.b32  	%r5613, %r5540, 1024;
	setp.eq.s32 	%p402, %r5613, 0;
	@%p402 bra 	$L__BB0_718;
	ld.global.u32 	%r5614, [%rd73+200];
	xor.b32  	%r7235, %r7235, %r5614;
	ld.global.u32 	%r5615, [%rd73+204];
	xor.b32  	%r7234, %r7234, %r5615;
	ld.global.u32 	%r5616, [%rd73+208];
	xor.b32  	%r7233, %r7233, %r5616;
	ld.global.u32 	%r5617, [%rd73+212];
	xor.b32  	%r7232, %r7232, %r5617;
	ld.global.u32 	%r5618, [%rd73+216];
	xor.b32  	%r7231, %r7231, %r5618;
$L__BB0_718:
	and.b32  	%r5620, %r5540, 2048;
	setp.eq.s32 	%p403, %r5620, 0;
	@%p403 bra 	$L__BB0_720;
	ld.global.u32 	%r5621, [%rd73+220];
	xor.b32  	%r7235, %r7235, %r5621;
	ld.global.u32 	%r5622, [%rd73+224];
	xor.b32  	%r7234, %r7234, %r5622;
	ld.global.u32 	%r5623, [%rd73+228];
	xor.b32  	%r7233, %r7233, %r5623;
	ld.global.u32 	%r5624, [%rd73+232];
	xor.b32  	%r7232, %r7232, %r5624;
	ld.global.u32 	%r5625, [%rd73+236];
	xor.b32  	%r7231, %r7231, %r5625;
$L__BB0_720:
	and.b32  	%r5627, %r5540, 4096;
	setp.eq.s32 	%p404, %r5627, 0;
	@%p404 bra 	$L__BB0_722;
	ld.global.u32 	%r5628, [%rd73+240];
	xor.b32  	%r7235, %r7235, %r5628;
	ld.global.u32 	%r5629, [%rd73+244];
	xor.b32  	%r7234, %r7234, %r5629;
	ld.global.u32 	%r5630, [%rd73+248];
	xor.b32  	%r7233, %r7233, %r5630;
	ld.global.u32 	%r5631, [%rd73+252];
	xor.b32  	%r7232, %r7232, %r5631;
	ld.global.u32 	%r5632, [%rd73+256];
	xor.b32  	%r7231, %r7231, %r5632;
$L__BB0_722:
	and.b32  	%r5634, %r5540, 8192;
	setp.eq.s32 	%p405, %r5634, 0;
	@%p405 bra 	$L__BB0_724;
	ld.global.u32 	%r5635, [%rd73+260];
	xor.b32  	%r7235, %r7235, %r5635;
	ld.global.u32 	%r5636, [%rd73+264];
	xor.b32  	%r7234, %r7234, %r5636;
	ld.global.u32 	%r5637, [%rd73+268];
	xor.b32  	%r7233, %r7233, %r5637;
	ld.global.u32 	%r5638, [%rd73+272];
	xor.b32  	%r7232, %r7232, %r5638;
	ld.global.u32 	%r5639, [%rd73+276];
	xor.b32  	%r7231, %r7231, %r5639;
$L__BB0_724:
	and.b32  	%r5641, %r5540, 16384;
	setp.eq.s32 	%p406, %r5641, 0;
	@%p406 bra 	$L__BB0_726;
	ld.global.u32 	%r5642, [%rd73+280];
	xor.b32  	%r7235, %r7235, %r5642;
	ld.global.u32 	%r5643, [%rd73+284];
	xor.b32  	%r7234, %r7234, %r5643;
	ld.global.u32 	%r5644, [%rd73+288];
	xor.b32  	%r7233, %r7233, %r5644;
	ld.global.u32 	%r5645, [%rd73+292];
	xor.b32  	%r7232, %r7232, %r5645;
	ld.global.u32 	%r5646, [%rd73+296];
	xor.b32  	%r7231, %r7231, %r5646;
$L__BB0_726:
	and.b32  	%r5648, %r5540, 32768;
	setp.eq.s32 	%p407, %r5648, 0;
	@%p407 bra 	$L__BB0_728;
	ld.global.u32 	%r5649, [%rd73+300];
	xor.b32  	%r7235, %r7235, %r5649;
	ld.global.u32 	%r5650, [%rd73+304];
	xor.b32  	%r7234, %r7234, %r5650;
	ld.global.u32 	%r5651, [%rd73+308];
	xor.b32  	%r7233, %r7233, %r5651;
	ld.global.u32 	%r5652, [%rd73+312];
	xor.b32  	%r7232, %r7232, %r5652;
	ld.global.u32 	%r5653, [%rd73+316];
	xor.b32  	%r7231, %r7231, %r5653;
$L__BB0_728:
	add.s32 	%r7414, %r7414, 16;
	setp.ne.s32 	%p408, %r7414, 32;
	@%p408 bra 	$L__BB0_696;
	mad.lo.s32 	%r5654, %r7408, -31, %r3130;
	add.s32 	%r7408, %r5654, 1;
	setp.ne.s32 	%p409, %r7408, 5;
	@%p409 bra 	$L__BB0_695;
	st.local.u32 	[%rd7+12], %r7235;
	st.local.v2.u32 	[%rd7+16], {%r7234, %r7233};
	st.local.v2.u32 	[%rd7+24], {%r7232, %r7231};
$L__BB0_731:
	shr.u64 	%rd305, %rd68, 2;
	add.s32 	%r7218, %r7218, 1;
	setp.gt.u64 	%p410, %rd68, 3;
	@%p410 bra 	$L__BB0_619;
	mov.b32 	%r5655, 0;
	st.local.v2.u32 	[%rd7+32], {%r5655, %r5655};
	st.local.u32 	[%rd7+40], %r5655;
	mov.b64 	%rd235, 0;
	st.local.u64 	[%rd7+48], %rd235;
	shr.u32 	%r5656, %r7235, 2;
	xor.b32  	%r5657, %r5656, %r7235;
	st.local.u32 	[%rd7+12], %r7234;
	st.local.v2.u32 	[%rd7+16], {%r7233, %r7232};
	shl.b32 	%r5658, %r7231, 4;
	shl.b32 	%r5659, %r5657, 1;
	xor.b32  	%r5660, %r5659, %r5658;
	xor.b32  	%r5661, %r5660, %r5657;
	xor.b32  	%r5662, %r5661, %r7231;
	st.local.v2.u32 	[%rd7+24], {%r7231, %r5662};
	add.s32 	%r5663, %r2230, %r5662;
	add.s32 	%r5664, %r5663, 724874;
	cvt.rn.f32.u32 	%f361, %r5664;
	fma.rn.f32 	%f362, %f361, 0f2F800000, 0f2F000000;
	cvt.f64.f32 	%fd18, %f362;
	mul.f64 	%fd19, %fd18, 0d401921FB54524550;
	cvt.rn.f32.f64 	%f27, %fd19;
	mul.f32 	%f363, %f26, 0f3F22F983;
	cvt.rni.s32.f32 	%r7519, %f363;
	cvt.rn.f32.s32 	%f364, %r7519;
	fma.rn.f32 	%f365, %f364, 0fBFC90FDA, %f26;
	fma.rn.f32 	%f366, %f364, 0fB3A22168, %f365;
	fma.rn.f32 	%f1227, %f364, 0fA7C234C5, %f366;
	abs.f32 	%f29, %f26;
	setp.ltu.f32 	%p411, %f29, 0f47CE4780;
	mov.u32 	%r7503, %r7519;
	mov.f32 	%f1223, %f1227;
	@%p411 bra 	$L__BB0_740;
	setp.neu.f32 	%p412, %f29, 0f7F800000;
	@%p412 bra 	$L__BB0_735;
	mov.f32 	%f369, 0f00000000;
	mul.rn.f32 	%f1223, %f26, %f369;
	mov.b32 	%r7503, 0;
	bra.uni 	$L__BB0_740;
$L__BB0_735:
	mov.b32 	%r3306, %f26;
	shl.b32 	%r5666, %r3306, 8;
	or.b32  	%r3307, %r5666, -2147483648;
	mov.b64 	%rd306, 0;
	mov.b32 	%r7500, 0;
$L__BB0_736:
	.pragma "nounroll";
	mul.wide.u32 	%rd237, %r7500, 4;
	mov.u64 	%rd238, __cudart_i2opi_f;
	add.s64 	%rd239, %rd238, %rd237;
	ld.global.nc.u32 	%r5667, [%rd239];
	mad.wide.u32 	%rd240, %r5667, %r3307, %rd306;
	shr.u64 	%rd306, %rd240, 32;
	add.s64 	%rd241, %rd6, %rd237;
	st.local.u32 	[%rd241], %rd240;
	add.s32 	%r7500, %r7500, 1;
	setp.ne.s32 	%p413, %r7500, 6;
	@%p413 bra 	$L__BB0_736;
	shr.u32 	%r5668, %r3306, 23;
	st.local.u32 	[%rd6+24], %rd306;
	and.b32  	%r3310, %r5668, 31;
	and.b32  	%r5669, %r5668, 224;
	add.s32 	%r5670, %r5669, -128;
	shr.u32 	%r5671, %r5670, 5;
	mul.wide.u32 	%rd242, %r5671, 4;
	sub.s64 	%rd77, %rd6, %rd242;
	ld.local.u32 	%r7501, [%rd77+24];
	ld.local.u32 	%r7502, [%rd77+20];
	setp.eq.s32 	%p414, %r3310, 0;
	@%p414 bra 	$L__BB0_739;
	shf.l.wrap.b32 	%r7501, %r7502, %r7501, %r3310;
	ld.local.u32 	%r5672, [%rd77+16];
	shf.l.wrap.b32 	%r7502, %r5672, %r7502, %r3310;
$L__BB0_739:
	shr.u32 	%r5673, %r7501, 30;
	shf.l.wrap.b32 	%r5674, %r7502, %r7501, 2;
	shl.b32 	%r5675, %r7502, 2;
	shr.u32 	%r5676, %r5674, 31;
	add.s32 	%r5677, %r5676, %r5673;
	neg.s32 	%r5678, %r5677;
	setp.lt.s32 	%p415, %r3306, 0;
	selp.b32 	%r7503, %r5678, %r5677, %p415;
	xor.b32  	%r5679, %r5674, %r3306;
	shr.s32 	%r5680, %r5674, 31;
	xor.b32  	%r5681, %r5680, %r5674;
	xor.b32  	%r5682, %r5680, %r5675;
	cvt.u64.u32 	%rd243, %r5681;
	shl.b64 	%rd244, %rd243, 32;
	cvt.u64.u32 	%rd245, %r5682;
	or.b64  	%rd246, %rd244, %rd245;
	cvt.rn.f64.s64 	%fd20, %rd246;
	mul.f64 	%fd21, %fd20, 0d3BF921FB54442D19;
	cvt.rn.f32.f64 	%f367, %fd21;
	neg.f32 	%f368, %f367;
	setp.lt.s32 	%p416, %r5679, 0;
	selp.f32 	%f1223, %f368, %f367, %p416;
$L__BB0_740:
	mul.rn.f32 	%f370, %f1223, %f1223;
	and.b32  	%r5684, %r7503, 1;
	setp.eq.b32 	%p417, %r5684, 1;
	selp.f32 	%f371, 0f3F800000, %f1223, %p417;
	fma.rn.f32 	%f372, %f370, %f371, 0f00000000;
	fma.rn.f32 	%f373, %f370, 0f37CBAC00, 0fBAB607ED;
	selp.f32 	%f374, %f373, 0fB94D4153, %p417;
	selp.f32 	%f375, 0f3D2AAABB, 0f3C0885E4, %p417;
	fma.rn.f32 	%f376, %f374, %f370, %f375;
	selp.f32 	%f377, 0fBEFFFFFF, 0fBE2AAAA8, %p417;
	fma.rn.f32 	%f378, %f376, %f370, %f377;
	fma.rn.f32 	%f379, %f378, %f372, %f371;
	and.b32  	%r5685, %r7503, 2;
	setp.eq.s32 	%p418, %r5685, 0;
	mov.f32 	%f380, 0f00000000;
	sub.f32 	%f381, %f380, %f379;
	selp.f32 	%f33, %f379, %f381, %p418;
	mul.f32 	%f382, %f27, 0f3F22F983;
	cvt.rni.s32.f32 	%r7515, %f382;
	cvt.rn.f32.s32 	%f383, %r7515;
	fma.rn.f32 	%f384, %f383, 0fBFC90FDA, %f27;
	fma.rn.f32 	%f385, %f383, 0fB3A22168, %f384;
	fma.rn.f32 	%f1226, %f383, 0fA7C234C5, %f385;
	abs.f32 	%f35, %f27;
	setp.ltu.f32 	%p419, %f35, 0f47CE4780;
	mov.u32 	%r7507, %r7515;
	mov.f32 	%f1224, %f1226;
	@%p419 bra 	$L__BB0_748;
	setp.neu.f32 	%p420, %f35, 0f7F800000;
	@%p420 bra 	$L__BB0_743;
	mov.f32 	%f388, 0f00000000;
	mul.rn.f32 	%f1224, %f27, %f388;
	mov.b32 	%r7507, 0;
	bra.uni 	$L__BB0_748;
$L__BB0_743:
	mov.b32 	%r3320, %f27;
	shl.b32 	%r5687, %r3320, 8;
	or.b32  	%r3321, %r5687, -2147483648;
	mov.b64 	%rd307, 0;
	mov.b32 	%r7504, 0;
$L__BB0_744:
	.pragma "nounroll";
	mul.wide.u32 	%rd248, %r7504, 4;
	mov.u64 	%rd249, __cudart_i2opi_f;
	add.s64 	%rd250, %rd249, %rd248;
	ld.global.nc.u32 	%r5688, [%rd250];
	mad.wide.u32 	%rd251, %r5688, %r3321, %rd307;
	shr.u64 	%rd307, %rd251, 32;
	add.s64 	%rd252, %rd5, %rd248;
	st.local.u32 	[%rd252], %rd251;
	add.s32 	%r7504, %r7504, 1;
	setp.ne.s32 	%p421, %r7504, 6;
	@%p421 bra 	$L__BB0_744;
	shr.u32 	%r5689, %r3320, 23;
	st.local.u32 	[%rd5+24], %rd307;
	and.b32  	%r3324, %r5689, 31;
	and.b32  	%r5690, %r5689, 224;
	add.s32 	%r5691, %r5690, -128;
	shr.u32 	%r5692, %r5691, 5;
	mul.wide.u32 	%rd253, %r5692, 4;
	sub.s64 	%rd80, %rd5, %rd253;
	ld.local.u32 	%r7505, [%rd80+24];
	ld.local.u32 	%r7506, [%rd80+20];
	setp.eq.s32 	%p422, %r3324, 0;
	@%p422 bra 	$L__BB0_747;
	shf.l.wrap.b32 	%r7505, %r7506, %r7505, %r3324;
	ld.local.u32 	%r5693, [%rd80+16];
	shf.l.wrap.b32 	%r7506, %r5693, %r7506, %r3324;
$L__BB0_747:
	shr.u32 	%r5694, %r7505, 30;
	shf.l.wrap.b32 	%r5695, %r7506, %r7505, 2;
	shl.b32 	%r5696, %r7506, 2;
	shr.u32 	%r5697, %r5695, 31;
	add.s32 	%r5698, %r5697, %r5694;
	neg.s32 	%r5699, %r5698;
	setp.lt.s32 	%p423, %r3320, 0;
	selp.b32 	%r7507, %r5699, %r5698, %p423;
	xor.b32  	%r5700, %r5695, %r3320;
	shr.s32 	%r5701, %r5695, 31;
	xor.b32  	%r5702, %r5701, %r5695;
	xor.b32  	%r5703, %r5701, %r5696;
	cvt.u64.u32 	%rd254, %r5702;
	shl.b64 	%rd255, %rd254, 32;
	cvt.u64.u32 	%rd256, %r5703;
	or.b64  	%rd257, %rd255, %rd256;
	cvt.rn.f64.s64 	%fd22, %rd257;
	mul.f64 	%fd23, %fd22, 0d3BF921FB54442D19;
	cvt.rn.f32.f64 	%f386, %fd23;
	neg.f32 	%f387, %f386;
	setp.lt.s32 	%p424, %r5700, 0;
	selp.f32 	%f1224, %f387, %f386, %p424;
$L__BB0_748:
	setp.ltu.f32 	%p425, %f29, 0f47CE4780;
	add.s32 	%r5705, %r7507, 1;
	mul.rn.f32 	%f389, %f1224, %f1224;
	and.b32  	%r5706, %r7507, 1;
	setp.eq.b32 	%p426, %r5706, 1;
	selp.f32 	%f390, %f1224, 0f3F800000, %p426;
	fma.rn.f32 	%f391, %f389, %f390, 0f00000000;
	fma.rn.f32 	%f392, %f389, 0f37CBAC00, 0fBAB607ED;
	selp.f32 	%f393, 0fB94D4153, %f392, %p426;
	selp.f32 	%f394, 0f3C0885E4, 0f3D2AAABB, %p426;
	fma.rn.f32 	%f395, %f393, %f389, %f394;
	selp.f32 	%f396, 0fBE2AAAA8, 0fBEFFFFFF, %p426;
	fma.rn.f32 	%f397, %f395, %f389, %f396;
	fma.rn.f32 	%f398, %f397, %f391, %f390;
	and.b32  	%r5707, %r5705, 2;
	setp.eq.s32 	%p427, %r5707, 0;
	mov.f32 	%f399, 0f00000000;
	sub.f32 	%f400, %f399, %f398;
	selp.f32 	%f401, %f398, %f400, %p427;
	mul.f32 	%f402, %f25, %f33;
	mul.f32 	%f403, %f402, %f401;
	mul.wide.u32 	%rd258, %r6650, 12;
	add.s64 	%rd81, %rd9, %rd258;
	st.global.f32 	[%rd81], %f403;
	mov.u32 	%r7511, %r7519;
	mov.f32 	%f1225, %f1227;
	@%p425 bra 	$L__BB0_756;
	setp.neu.f32 	%p428, %f29, 0f7F800000;
	@%p428 bra 	$L__BB0_751;
	mov.f32 	%f406, 0f00000000;
	mul.rn.f32 	%f1225, %f26, %f406;
	mov.b32 	%r7511, 0;
	bra.uni 	$L__BB0_756;
$L__BB0_751:
	mov.b32 	%r3333, %f26;
	shl.b32 	%r5709, %r3333, 8;
	or.b32  	%r3334, %r5709, -2147483648;
	mov.b64 	%rd308, 0;
	mov.b32 	%r7508, 0;
$L__BB0_752:
	.pragma "nounroll";
	mul.wide.u32 	%rd260, %r7508, 4;
	mov.u64 	%rd261, __cudart_i2opi_f;
	add.s64 	%rd262, %rd261, %rd260;
	ld.global.nc.u32 	%r5710, [%rd262];
	mad.wide.u32 	%rd263, %r5710, %r3334, %rd308;
	shr.u64 	%rd308, %rd263, 32;
	add.s64 	%rd264, %rd4, %rd260;
	st.local.u32 	[%rd264], %rd263;
	add.s32 	%r7508, %r7508, 1;
	setp.ne.s32 	%p429, %r7508, 6;
	@%p429 bra 	$L__BB0_752;
	shr.u32 	%r5711, %r3333, 23;
	st.local.u32 	[%rd4+24], %rd308;
	and.b32  	%r3337, %r5711, 31;
	and.b32  	%r5712, %r5711, 224;
	add.s32 	%r5713, %r5712, -128;
	shr.u32 	%r5714, %r5713, 5;
	mul.wide.u32 	%rd265, %r5714, 4;
	sub.s64 	%rd84, %rd4, %rd265;
	ld.local.u32 	%r7509, [%rd84+24];
	ld.local.u32 	%r7510, [%rd84+20];
	setp.eq.s32 	%p430, %r3337, 0;
	@%p430 bra 	$L__BB0_755;
	shf.l.wrap.b32 	%r7509, %r7510, %r7509, %r3337;
	ld.local.u32 	%r5715, [%rd84+16];
	shf.l.wrap.b32 	%r7510, %r5715, %r7510, %r3337;
$L__BB0_755:
	shr.u32 	%r5716, %r7509, 30;
	shf.l.wrap.b32 	%r5717, %r7510, %r7509, 2;
	shl.b32 	%r5718, %r7510, 2;
	shr.u32 	%r5719, %r5717, 31;
	add.s32 	%r5720, %r5719, %r5716;
	neg.s32 	%r5721, %r5720;
	setp.lt.s32 	%p431, %r3333, 0;
	selp.b32 	%r7511, %r5721, %r5720, %p431;
	xor.b32  	%r5722, %r5717, %r3333;
	shr.s32 	%r5723, %r5717, 31;
	xor.b32  	%r5724, %r5723, %r5717;
	xor.b32  	%r5725, %r5723, %r5718;
	cvt.u64.u32 	%rd266, %r5724;
	shl.b64 	%rd267, %rd266, 32;
	cvt.u64.u32 	%rd268, %r5725;
	or.b64  	%rd269, %rd267, %rd268;
	cvt.rn.f64.s64 	%fd24, %rd269;
	mul.f64 	%fd25, %fd24, 0d3BF921FB54442D19;
	cvt.rn.f32.f64 	%f404, %fd25;
	neg.f32 	%f405, %f404;
	setp.lt.s32 	%p432, %r5722, 0;
	selp.f32 	%f1225, %f405, %f404, %p432;
$L__BB0_756:
	setp.ltu.f32 	%p433, %f35, 0f47CE4780;
	mul.rn.f32 	%f407, %f1225, %f1225;
	and.b32  	%r5727, %r7511, 1;
	setp.eq.b32 	%p434, %r5727, 1;
	selp.f32 	%f408, 0f3F800000, %f1225, %p434;
	fma.rn.f32 	%f409, %f407, %f408, 0f00000000;
	fma.rn.f32 	%f410, %f407, 0f37CBAC00, 0fBAB607ED;
	selp.f32 	%f411, %f410, 0fB94D4153, %p434;
	selp.f32 	%f412, 0f3D2AAABB, 0f3C0885E4, %p434;
	fma.rn.f32 	%f413, %f411, %f407, %f412;
	selp.f32 	%f414, 0fBEFFFFFF, 0fBE2AAAA8, %p434;
	fma.rn.f32 	%f415, %f413, %f407, %f414;
	fma.rn.f32 	%f416, %f415, %f409, %f408;
	and.b32  	%r5728, %r7511, 2;
	setp.eq.s32 	%p435, %r5728, 0;
	mov.f32 	%f417, 0f00000000;
	sub.f32 	%f418, %f417, %f416;
	selp.f32 	%f42, %f416, %f418, %p435;
	@%p433 bra 	$L__BB0_764;
	setp.neu.f32 	%p436, %f35, 0f7F800000;
	@%p436 bra 	$L__BB0_759;
	mov.f32 	%f421, 0f00000000;
	mul.rn.f32 	%f1226, %f27, %f421;
	mov.b32 	%r7515, 0;
	bra.uni 	$L__BB0_764;
$L__BB0_759:
	mov.b32 	%r3346, %f27;
	shl.b32 	%r5730, %r3346, 8;
	or.b32  	%r3347, %r5730, -2147483648;
	mov.b64 	%rd309, 0;
	mov.b32 	%r7512, 0;
$L__BB0_760:
	.pragma "nounroll";
	mul.wide.u32 	%rd271, %r7512, 4;
	mov.u64 	%rd272, __cudart_i2opi_f;
	add.s64 	%rd273, %rd272, %rd271;
	ld.global.nc.u32 	%r5731, [%rd273];
	mad.wide.u32 	%rd274, %r5731, %r3347, %rd309;
	shr.u64 	%rd309, %rd274, 32;
	add.s64 	%rd275, %rd3, %rd271;
	st.local.u32 	[%rd275], %rd274;
	add.s32 	%r7512, %r7512, 1;
	setp.ne.s32 	%p437, %r7512, 6;
	@%p437 bra 	$L__BB0_760;
	shr.u32 	%r5732, %r3346, 23;
	st.local.u32 	[%rd3+24], %rd309;
	and.b32  	%r3350, %r5732, 31;
	and.b32  	%r5733, %r5732, 224;
	add.s32 	%r5734, %r5733, -128;
	shr.u32 	%r5735, %r5734, 5;
	mul.wide.u32 	%rd276, %r5735, 4;
	sub.s64 	%rd87, %rd3, %rd276;
	ld.local.u32 	%r7513, [%rd87+24];
	ld.local.u32 	%r7514, [%rd87+20];
	setp.eq.s32 	%p438, %r3350, 0;
	@%p438 bra 	$L__BB0_763;
	shf.l.wrap.b32 	%r7513, %r7514, %r7513, %r3350;
	ld.local.u32 	%r5736, [%rd87+16];
	shf.l.wrap.b32 	%r7514, %r5736, %r7514, %r3350;
$L__BB0_763:
	shr.u32 	%r5737, %r7513, 30;
	shf.l.wrap.b32 	%r5738, %r7514, %r7513, 2;
	shl.b32 	%r5739, %r7514, 2;
	shr.u32 	%r5740, %r5738, 31;
	add.s32 	%r5741, %r5740, %r5737;
	neg.s32 	%r5742, %r5741;
	setp.lt.s32 	%p439, %r3346, 0;
	selp.b32 	%r7515, %r5742, %r5741, %p439;
	xor.b32  	%r5743, %r5738, %r3346;
	shr.s32 	%r5744, %r5738, 31;
	xor.b32  	%r5745, %r5744, %r5738;
	xor.b32  	%r5746, %r5744, %r5739;
	cvt.u64.u32 	%rd277, %r5745;
	shl.b64 	%rd278, %rd277, 32;
	cvt.u64.u32 	%rd279, %r5746;
	or.b64  	%rd280, %rd278, %rd279;
	cvt.rn.f64.s64 	%fd26, %rd280;
	mul.f64 	%fd27, %fd26, 0d3BF921FB54442D19;
	cvt.rn.f32.f64 	%f419, %fd27;
	neg.f32 	%f420, %f419;
	setp.lt.s32 	%p440, %r5743, 0;
	selp.f32 	%f1226, %f420, %f419, %p440;
$L__BB0_764:
	setp.ltu.f32 	%p441, %f29, 0f47CE4780;
	mul.rn.f32 	%f422, %f1226, %f1226;
	and.b32  	%r5748, %r7515, 1;
	setp.eq.b32 	%p442, %r5748, 1;
	selp.f32 	%f423, 0f3F800000, %f1226, %p442;
	fma.rn.f32 	%f424, %f422, %f423, 0f00000000;
	fma.rn.f32 	%f425, %f422, 0f37CBAC00, 0fBAB607ED;
	selp.f32 	%f426, %f425, 0fB94D4153, %p442;
	selp.f32 	%f427, 0f3D2AAABB, 0f3C0885E4, %p442;
	fma.rn.f32 	%f428, %f426, %f422, %f427;
	selp.f32 	%f429, 0fBEFFFFFF, 0fBE2AAAA8, %p442;
	fma.rn.f32 	%f430, %f428, %f422, %f429;
	fma.rn.f32 	%f431, %f430, %f424, %f423;
	and.b32  	%r5749, %r7515, 2;
	setp.eq.s32 	%p443, %r5749, 0;
	mov.f32 	%f432, 0f00000000;
	sub.f32 	%f433, %f432, %f431;
	selp.f32 	%f434, %f431, %f433, %p443;
	mul.f32 	%f435, %f25, %f42;
	mul.f32 	%f436, %f435, %f434;
	st.global.f32 	[%rd81+4], %f436;
	@%p441 bra 	$L__BB0_772;
	setp.neu.f32 	%p444, %f29, 0f7F800000;
	@%p444 bra 	$L__BB0_767;
	mov.f32 	%f439, 0f00000000;
	mul.rn.f32 	%f1227, %f26, %f439;
	mov.b32 	%r7519, 0;
	bra.uni 	$L__BB0_772;
$L__BB0_767:
	mov.b32 	%r3359, %f26;
	shl.b32 	%r5751, %r3359, 8;
	or.b32  	%r3360, %r5751, -2147483648;
	mov.b64 	%rd310, 0;
	mov.b32 	%r7516, 0;
$L__BB0_768:
	.pragma "nounroll";
	mul.wide.u32 	%rd282, %r7516, 4;
	mov.u64 	%rd283, __cudart_i2opi_f;
	add.s64 	%rd284, %rd283, %rd282;
	ld.global.nc.u32 	%r5752, [%rd284];
	mad.wide.u32 	%rd285, %r5752, %r3360, %rd310;
	shr.u64 	%rd310, %rd285, 32;
	add.s64 	%rd286, %rd2, %rd282;
	st.local.u32 	[%rd286], %rd285;
	add.s32 	%r7516, %r7516, 1;
	setp.ne.s32 	%p445, %r7516, 6;
	@%p445 bra 	$L__BB0_768;
	shr.u32 	%r5753, %r3359, 23;
	st.local.u32 	[%rd2+24], %rd310;
	and.b32  	%r3363, %r5753, 31;
	and.b32  	%r5754, %r5753, 224;
	add.s32 	%r5755, %r5754, -128;
	shr.u32 	%r5756, %r5755, 5;
	mul.wide.u32 	%rd287, %r5756, 4;
	sub.s64 	%rd90, %rd2, %rd287;
	ld.local.u32 	%r7517, [%rd90+24];
	ld.local.u32 	%r7518, [%rd90+20];
	setp.eq.s32 	%p446, %r3363, 0;
	@%p446 bra 	$L__BB0_771;
	shf.l.wrap.b32 	%r7517, %r7518, %r7517, %r3363;
	ld.local.u32 	%r5757, [%rd90+16];
	shf.l.wrap.b32 	%r7518, %r5757, %r7518, %r3363;
$L__BB0_771:
	shr.u32 	%r5758, %r7517, 30;
	shf.l.wrap.b32 	%r5759, %r7518, %r7517, 2;
	shl.b32 	%r5760, %r7518, 2;
	shr.u32 	%r5761, %r5759, 31;
	add.s32 	%r5762, %r5761, %r5758;
	neg.s32 	%r5763, %r5762;
	setp.lt.s32 	%p447, %r3359, 0;
	selp.b32 	%r7519, %r5763, %r5762, %p447;
	xor.b32  	%r5764, %r5759, %r3359;
	shr.s32 	%r5765, %r5759, 31;
	xor.b32  	%r5766, %r5765, %r5759;
	xor.b32  	%r5767, %r5765, %r5760;
	cvt.u64.u32 	%rd288, %r5766;
	shl.b64 	%rd289, %rd288, 32;
	cvt.u64.u32 	%rd290, %r5767;
	or.b64  	%rd291, %rd289, %rd290;
	cvt.rn.f64.s64 	%fd28, %rd291;
	mul.f64 	%fd29, %fd28, 0d3BF921FB54442D19;
	cvt.rn.f32.f64 	%f437, %fd29;
	neg.f32 	%f438, %f437;
	setp.lt.s32 	%p448, %r5764, 0;
	selp.f32 	%f1227, %f438, %f437, %p448;
$L__BB0_772:
	add.s32 	%r5769, %r7519, 1;
	mul.rn.f32 	%f440, %f1227, %f1227;
	and.b32  	%r5770, %r7519, 1;
	setp.eq.b32 	%p449, %r5770, 1;
	selp.f32 	%f441, %f1227, 0f3F800000, %p449;
	fma.rn.f32 	%f442, %f440, %f441, 0f00000000;
	fma.rn.f32 	%f443, %f440, 0f37CBAC00, 0fBAB607ED;
	selp.f32 	%f444, 0fB94D4153, %f443, %p449;
	selp.f32 	%f445, 0f3C0885E4, 0f3D2AAABB, %p449;
	fma.rn.f32 	%f446, %f444, %f440, %f445;
	selp.f32 	%f447, 0fBE2AAAA8, 0fBEFFFFFF, %p449;
	fma.rn.f32 	%f448, %f446, %f440, %f447;
	fma.rn.f32 	%f449, %f448, %f442, %f441;
	and.b32  	%r5771, %r5769, 2;
	setp.eq.s32 	%p450, %r5771, 0;
	mov.f32 	%f450, 0f00000000;
	sub.f32 	%f451, %f450, %f449;
	selp.f32 	%f452, %f449, %f451, %p450;
	mul.f32 	%f453, %f25, %f452;
	st.global.f32 	[%rd81+8], %f453;
	mul.wide.u32 	%rd292, %r6650, 16;
	add.s64 	%rd293, %rd8, %rd292;
	mov.b32 	%r5772, 1065353216;
	st.global.u32 	[%rd293+12], %r5772;
	add.s32 	%r6650, %r6650, 1;
	setp.ne.s32 	%p451, %r6650, 6;
	@%p451 bra 	$L__BB0_390;
	ld.const.f32 	%f455, [g_max_attraction];
	div.rn.f32 	%f49, %f455, 0f3DA3D70A;
	mov.f32 	%f1228, 0f00000000;
	ld.const.f32 	%f884, [g_drag];
$L__BB0_774:
	mul.f32 	%f52, %f49, 0f3F8A3D71;
	mov.b32 	%r5773, 0;
	st.global.u32 	[%rd10], %r5773;
	st.global.u32 	[%rd10+4], %r5773;
	st.global.u32 	[%rd10+8], %r5773;
	st.global.u32 	[%rd10+12], %r5773;
	st.global.u32 	[%rd10+16], %r5773;
	st.global.u32 	[%rd10+20], %r5773;
	st.global.u32 	[%rd10+24], %r5773;
	st.global.u32 	[%rd10+28], %r5773;
	st.global.u32 	[%rd10+32], %r5773;
	st.global.u32 	[%rd10+36], %r5773;
	st.global.u32 	[%rd10+40], %r5773;
	st.global.u32 	[%rd10+44], %r5773;
	st.global.u32 	[%rd10+48], %r5773;
	st.global.u32 	[%rd10+52], %r5773;
	st.global.u32 	[%rd10+56], %r5773;
	st.global.u32 	[%rd10+60], %r5773;
	st.global.u32 	[%rd10+64], %r5773;
	st.global.u32 	[%rd10+68], %r5773;
	.pragma "used_bytes_mask 4095";
	ld.global.v4.f32 	{%f456, %f457, %f458, %f459}, [%rd8+16];
	.pragma "used_bytes_mask 4095";
	ld.global.v4.f32 	{%f460, %f461, %f462, %f463}, [%rd8];
	sub.f32 	%f53, %f456, %f460;
	sub.f32 	%f54, %f457, %f461;
	sub.f32 	%f55, %f458, %f462;
	mul.f32 	%f464, %f54, %f54;
	fma.rn.f32 	%f465, %f53, %f53, %f464;
	fma.rn.f32 	%f466, %f55, %f55, %f465;
	sqrt.rn.f32 	%f56, %f466;
	setp.geu.f32 	%p452, %f56, 0f3F800000;
	@%p452 bra 	$L__BB0_776;
	fma.rn.f32 	%f469, %f56, 0f47435000, 0fC7435000;
	add.f32 	%f1229, %f469, %f455;
	bra.uni 	$L__BB0_778;
$L__BB0_776:
	setp.geu.f32 	%p453, %f56, 0f3F8A3D71;
	mov.f32 	%f1229, 0f00000000;
	@%p453 bra 	$L__BB0_778;
	mul.f32 	%f468, %f56, %f49;
	sub.f32 	%f1229, %f52, %f468;
$L__BB0_778:
	mul.f32 	%f470, %f53, %f1229;
	div.rn.f32 	%f471, %f470, %f56;
	add.f32 	%f60, %f471, 0f00000000;
	st.global.f32 	[%rd10], %f60;
	mul.f32 	%f472, %f54, %f1229;
	div.rn.f32 	%f473, %f472, %f56;
	add.f32 	%f61, %f473, 0f00000000;
	st.global.f32 	[%rd10+4], %f61;
	mul.f32 	%f474, %f55, %f1229;
	div.rn.f32 	%f475, %f474, %f56;
	add.f32 	%f62, %f475, 0f00000000;
	st.global.f32 	[%rd10+8], %f62;
	mov.f32 	%f476, 0f00000000;
	sub.f32 	%f63, %f476, %f471;
	st.global.f32 	[%rd10+12], %f63;
	sub.f32 	%f64, %f476, %f473;
	st.global.f32 	[%rd10+16], %f64;
	sub.f32 	%f65, %f476, %f475;
	st.global.f32 	[%rd10+20], %f65;
	.pragma "used_bytes_mask 4095";
	ld.global.v4.f32 	{%f477, %f478, %f479, %f480}, [%rd8+32];
	.pragma "used_bytes_mask 4095";
	ld.global.v4.f32 	{%f481, %f482, %f483, %f484}, [%rd8];
	sub.f32 	%f66, %f477, %f481;
	sub.f32 	%f67, %f478, %f482;
	sub.f32 	%f68, %f479, %f483;
	mul.f32 	%f485, %f67, %f67;
	fma.rn.f32 	%f486, %f66, %f66, %f485;
	fma.rn.f32 	%f487, %f68, %f68, %f486;
	sqrt.rn.f32 	%f69, %f487;
	setp.lt.f32 	%p454, %f69, 0f3F800000;
	@%p454 bra 	$L__BB0_781;
	setp.geu.f32 	%p455, %f69, 0f3F8A3D71;
	mov.f32 	%f1230, 0f00000000;
	@%p455 bra 	$L__BB0_782;
	mul.f32 	%f489, %f69, %f49;
	sub.f32 	%f1230, %f52, %f489;
	bra.uni 	$L__BB0_782;
$L__BB0_781:
	fma.rn.f32 	%f490, %f69, 0f47435000, 0fC7435000;
	add.f32 	%f1230, %f490, %f455;
$L__BB0_782:
	mul.f32 	%f491, %f66, %f1230;
	div.rn.f32 	%f492, %f491, %f69;
	add.f32 	%f73, %f60, %f492;
	st.global.f32 	[%rd10], %f73;
	mul.f32 	%f493, %f67, %f1230;
	div.rn.f32 	%f494, %f493, %f69;
	add.f32 	%f74, %f494, %f61;
	st.global.f32 	[%rd10+4], %f74;
	mul.f32 	%f495, %f68, %f1230;
	div.rn.f32 	%f496, %f495, %f69;
	add.f32 	%f75, %f496, %f62;
	st.global.f32 	[%rd10+8], %f75;
	mov.f32 	%f497, 0f00000000;
	sub.f32 	%f76, %f497, %f492;
	st.global.f32 	[%rd10+24], %f76;
	sub.f32 	%f77, %f497, %f494;
	st.global.f32 	[%rd10+28], %f77;
	sub.f32 	%f78, %f497, %f496;
	st.global.f32 	[%rd10+32], %f78;
	.pragma "used_bytes_mask 4095";
	ld.global.v4.f32 	{%f498, %f499, %f500, %f501}, [%rd8+48];
	.pragma "used_bytes_mask 4095";
	ld.global.v4.f32 	{%f502, %f503, %f504, %f505}, [%rd8];
	sub.f32 	%f79, %f498, %f502;
	sub.f32 	%f80, %f499, %f503;
	sub.f32 	%f81, %f500, %f504;
	mul.f32 	%f506, %f80, %f80;
	fma.rn.f32 	%f507, %f79, %f79, %f506;
	fma.rn.f32 	%f508, %f81, %f81, %f507;
	sqrt.rn.f32 	%f82, %f508;
	setp.lt.f32 	%p456, %f82, 0f3F800000;
	@%p456 bra 	$L__BB0_785;
	setp.geu.f32 	%p457, %f82, 0f3F8A3D71;
	mov.f32 	%f1231, 0f00000000;
	@%p457 bra 	$L__BB0_786;
	mul.f32 	%f510, %f82, %f49;
	sub.f32 	%f1231, %f52, %f510;
	bra.uni 	$L__BB0_786;
$L__BB0_785:
	fma.rn.f32 	%f511, %f82, 0f47435000, 0fC7435000;
	add.f32 	%f1231, %f511, %f455;
$L__BB0_786:
	mul.f32 	%f512, %f79, %f1231;
	div.rn.f32 	%f513, %f512, %f82;
	add.f32 	%f86, %f73, %f513;
	st.global.f32 	[%rd10], %f86;
	mul.f32 	%f514, %f80, %f1231;
	div.rn.f32 	%f515, %f514, %f82;
	add.f32 	%f87, %f515, %f74;
	st.global.f32 	[%rd10+4], %f87;
	mul.f32 	%f516, %f81, %f1231;
	div.rn.f32 	%f517, %f516, %f82;
	add.f32 	%f88, %f517, %f75;
	st.global.f32 	[%rd10+8], %f88;
	mov.f32 	%f518, 0f00000000;
	sub.f32 	%f89, %f518, %f513;
	st.global.f32 	[%rd10+36], %f89;
	sub.f32 	%f90, %f518, %f515;
	st.global.f32 	[%rd10+40], %f90;
	sub.f32 	%f91, %f518, %f517;
	st.global.f32 	[%rd10+44], %f91;
	.pragma "used_bytes_mask 4095";
	ld.global.v4.f32 	{%f519, %f520, %f521, %f522}, [%rd8+64];
	.pragma "used_bytes_mask 4095";
	ld.global.v4.f32 	{%f523, %f524, %f525, %f526}, [%rd8];
	sub.f32 	%f92, %f519, %f523;
	sub.f32 	%f93, %f520, %f524;
	sub.f32 	%f94, %f521, %f525;
	mul.f32 	%f527, %f93, %f93;
	fma.rn.f32 	%f528, %f92, %f92, %f527;
	fma.rn.f32 	%f529, %f94, %f94, %f528;
	sqrt.rn.f32 	%f95, %f529;
	setp.lt.f32 	%p458, %f95, 0f3F800000;
	@%p458 bra 	$L__BB0_789;
	setp.geu.f32 	%p459, %f95, 0f3F8A3D71;
	mov.f32 	%f1232, 0f00000000;
	@%p459 bra 	$L__BB0_790;
	mul.f32 	%f531, %f95, %f49;
	sub.f32 	%f1232, %f52, %f531;
	bra.uni 	$L__BB0_790;
$L__BB0_789:
	fma.rn.f32 	%f532, %f95, 0f47435000, 0fC7435000;
	add.f32 	%f1232, %f532, %f455;
$L__BB0_790:
	mul.f32 	%f533, %f92, %f1232;
	div.rn.f32 	%f534, %f533, %f95;
	add.f32 	%f99, %f86, %f534;
	st.global.f32 	[%rd10], %f99;
	mul.f32 	%f535, %f93, %f1232;
	div.rn.f32 	%f536, %f535, %f95;
	add.f32 	%f100, %f536, %f87;
	st.global.f32 	[%rd10+4], %f100;
	mul.f32 	%f537, %f94, %f1232;
	div.rn.f32 	%f538, %f537, %f95;
	add.f32 	%f101, %f538, %f88;
	st.global.f32 	[%rd10+8], %f101;
	mov.f32 	%f539, 0f00000000;
	sub.f32 	%f102, %f539, %f534;
	st.global.f32 	[%rd10+48], %f102;
	sub.f32 	%f103, %f539, %f536;
	st.global.f32 	[%rd10+52], %f103;
	sub.f32 	%f104, %f539, %f538;
	st.global.f32 	[%rd10+56], %f104;
	.pragma "used_bytes_mask 4095";
	ld.global.v4.f32 	{%f540, %f541, %f542, %f543}, [%rd8+80];
	.pragma "used_bytes_mask 4095";
	ld.global.v4.f32 	{%f544, %f545, %f546, %f547}, [%rd8];
	sub.f32 	%f105, %f540, %f544;
	sub.f32 	%f106, %f541, %f545;
	sub.f32 	%f107, %f542, %f546;
	mul.f32 	%f548, %f106, %f106;
	fma.rn.f32 	%f549, %f105, %f105, %f548;
	fma.rn.f32 	%f550, %f107, %f107, %f549;
	sqrt.rn.f32 	%f108, %f550;
	setp.lt.f32 	%p460, %f108, 0f3F800000;
	@%p460 bra 	$L__BB0_793;
	setp.geu.f32 	%p461, %f108, 0f3F8A3D71;
	mov.f32 	%f1233, 0f00000000;
	@%p461 bra 	$L__BB0_794;
	mul.f32 	%f552, %f108, %f49;
	sub.f32 	%f1233, %f52, %f552;
	bra.uni 	$L__BB0_794;
$L__BB0_793:
	fma.rn.f32 	%f553, %f108, 0f47435000, 0fC7435000;
	add.f32 	%f1233, %f553, %f455;
$L__BB0_794:
	mul.f32 	%f554, %f105, %f1233;
	div.rn.f32 	%f555, %f554, %f108;
	add.f32 	%f112, %f99, %f555;
	st.global.f32 	[%rd10], %f112;
	mul.f32 	%f556, %f106, %f1233;
	div.rn.f32 	%f557, %f556, %f108;
	add.f32 	%f113, %f557, %f100;
	st.global.f32 	[%rd10+4], %f113;
	mul.f32 	%f558, %f107, %f1233;
	div.rn.f32 	%f559, %f558, %f108;
	add.f32 	%f114, %f559, %f101;
	st.global.f32 	[%rd10+8], %f114;
	mov.f32 	%f560, 0f00000000;
	sub.f32 	%f115, %f560, %f555;
	st.global.f32 	[%rd10+60], %f115;
	sub.f32 	%f116, %f560, %f557;
	st.global.f32 	[%rd10+64], %f116;
	sub.f32 	%f117, %f560, %f559;
	st.global.f32 	[%rd10+68], %f117;
	.pragma "used_bytes_mask 4095";
	ld.global.v4.f32 	{%f561, %f562, %f563, %f564}, [%rd8+32];
	.pragma "used_bytes_mask 4095";
	ld.global.v4.f32 	{%f565, %f566, %f567, %f568}, [%rd8+16];
	sub.f32 	%f118, %f561, %f565;
	sub.f32 	%f119, %f562, %f566;
	sub.f32 	%f120, %f563, %f567;
	mul.f32 	%f569, %f119, %f119;
	fma.rn.f32 	%f570, %f118, %f118, %f569;
	fma.rn.f32 	%f571, %f120, %f120, %f570;
	sqrt.rn.f32 	%f121, %f571;
	setp.lt.f32 	%p462, %f121, 0f3F800000;
	@%p462 bra 	$L__BB0_797;
	setp.geu.f32 	%p463, %f121, 0f3F8A3D71;
	mov.f32 	%f1234, 0f00000000;
	@%p463 bra 	$L__BB0_798;
	mul.f32 	%f573, %f121, %f49;
	sub.f32 	%f1234, %f52, %f573;
	bra.uni 	$L__BB0_798;
$L__BB0_797:
	fma.rn.f32 	%f574, %f121, 0f47435000, 0fC7435000;
	add.f32 	%f1234, %f574, %f455;
$L__BB0_798:
	mul.f32 	%f575, %f118, %f1234;
	div.rn.f32 	%f576, %f575, %f121;
	add.f32 	%f125, %f63, %f576;
	st.global.f32 	[%rd10+12], %f125;
	mul.f32 	%f577, %f119, %f1234;
	div.rn.f32 	%f578, %f577, %f121;
	add.f32 	%f126, %f578, %f64;
	st.global.f32 	[%rd10+16], %f126;
	mul.f32 	%f579, %f120, %f1234;
	div.rn.f32 	%f580, %f579, %f121;
	add.f32 	%f127, %f580, %f65;
	st.global.f32 	[%rd10+20], %f127;
	sub.f32 	%f128, %f76, %f576;
	st.global.f32 	[%rd10+24], %f128;
	sub.f32 	%f129, %f77, %f578;
	st.global.f32 	[%rd10+28], %f129;
	sub.f32 	%f130, %f78, %f580;
	st.global.f32 	[%rd10+32], %f130;
	.pragma "used_bytes_mask 4095";
	ld.global.v4.f32 	{%f581, %f582, %f583, %f584}, [%rd8+48];
	.pragma "used_bytes_mask 4095";
	ld.global.v4.f32 	{%f585, %f586, %f587, %f588}, [%rd8+16];
	sub.f32 	%f131, %f581, %f585;
	sub.f32 	%f132, %f582, %f586;
	sub.f32 	%f133, %f583, %f587;
	mul.f32 	%f589, %f132, %f132;
	fma.rn.f32 	%f590, %f131, %f131, %f589;
	fma.rn.f32 	%f591, %f133, %f133, %f590;
	sqrt.rn.f32 	%f134, %f591;
	setp.lt.f32 	%p464, %f134, 0f3F800000;
	@%p464 bra 	$L__BB0_801;
	setp.geu.f32 	%p465, %f134, 0f3F8A3D71;
	mov.f32 	%f1235, 0f00000000;
	@%p465 bra 	$L__BB0_802;
	mul.f32 	%f593, %f134, %f49;
	sub.f32 	%f1235, %f52, %f593;
	bra.uni 	$L__BB0_802;
$L__BB0_801:
	fma.rn.f32 	%f594, %f134, 0f47435000, 0fC7435000;
	add.f32 	%f1235, %f594, %f455;
$L__BB0_802:
	mul.f32 	%f595, %f131, %f1235;
	div.rn.f32 	%f596, %f595, %f134;
	add.f32 	%f138, %f125, %f596;
	st.global.f32 	[%rd10+12], %f138;
	mul.f32 	%f597, %f132, %f1235;
	div.rn.f32 	%f598, %f597, %f134;
	add.f32 	%f139, %f598, %f126;
	st.global.f32 	[%rd10+16], %f139;
	mul.f32 	%f599, %f133, %f1235;
	div.rn.f32 	%f600, %f599, %f134;
	add.f32 	%f140, %f600, %f127;
	st.global.f32 	[%rd10+20], %f140;
	sub.f32 	%f141, %f89, %f596;
	st.global.f32 	[%rd10+36], %f141;
	sub.f32 	%f142, %f90, %f598;
	st.global.f32 	[%rd10+40], %f142;
	sub.f32 	%f143, %f91, %f600;
	st.global.f32 	[%rd10+44], %f143;
	.pragma "used_bytes_mask 4095";
	ld.global.v4.f32 	{%f601, %f602, %f603, %f604}, [%rd8+64];
	.pragma "used_bytes_mask 4095";
	ld.global.v4.f32 	{%f605, %f606, %f607, %f608}, [%rd8+16];
	sub.f32 	%f144, %f601, %f605;
	sub.f32 	%f145, %f602, %f606;
	sub.f32 	%f146, %f603, %f607;
	mul.f32 	%f609, %f145, %f145;
	fma.rn.f32 	%f610, %f144, %f144, %f609;
	fma.rn.f32 	%f611, %f146, %f146, %f610;
	sqrt.rn.f32 	%f147, %f611;
	setp.lt.f32 	%p466, %f147, 0f3F800000;
	@%p466 bra 	$L__BB0_805;
	setp.geu.f32 	%p467, %f147, 0f3F8A3D71;
	mov.f32 	%f1236, 0f00000000;
	@%p467 bra 	$L__BB0_806;
	mul.f32 	%f613, %f147, %f49;
	sub.f32 	%f1236, %f52, %f613;
	bra.uni 	$L__BB0_806;
$L__BB0_805:
	fma.rn.f32 	%f614, %f147, 0f47435000, 0fC7435000;
	add.f32 	%f1236, %f614, %f455;
$L__BB0_806:
	mul.f32 	%f615, %f144, %f1236;
	div.rn.f32 	%f616, %f615, %f147;
	add.f32 	%f151, %f138, %f616;
	st.global.f32 	[%rd10+12], %f151;
	mul.f32 	%f617, %f145, %f1236;
	div.rn.f32 	%f618, %f617, %f147;
	add.f32 	%f152, %f618, %f139;
	st.global.f32 	[%rd10+16], %f152;
	mul.f32 	%f619, %f146, %f1236;
	div.rn.f32 	%f620, %f619, %f147;
	add.f32 	%f153, %f620, %f140;
	st.global.f32 	[%rd10+20], %f153;
	sub.f32 	%f154, %f102, %f616;
	st.global.f32 	[%rd10+48], %f154;
	sub.f32 	%f155, %f103, %f618;
	st.global.f32 	[%rd10+52], %f155;
	sub.f32 	%f156, %f104, %f620;
	st.global.f32 	[%rd10+56], %f156;
	.pragma "used_bytes_mask 4095";
	ld.global.v4.f32 	{%f621, %f622, %f623, %f624}, [%rd8+80];
	.pragma "used_bytes_mask 4095";
	ld.global.v4.f32 	{%f625, %f626, %f627, %f628}, [%rd8+16];
	sub.f32 	%f157, %f621, %f625;
	sub.f32 	%f158, %f622, %f626;
	sub.f32 	%f159, %f623, %f627;
	mul.f32 	%f629, %f158, %f158;
	fma.rn.f32 	%f630, %f157, %f157, %f629;
	fma.rn.f32 	%f631, %f159, %f159, %f630;
	sqrt.rn.f32 	%f160, %f631;
	setp.lt.f32 	%p468, %f160, 0f3F800000;
	@%p468 bra 	$L__BB0_809;
	setp.geu.f32 	%p469, %f160, 0f3F8A3D71;
	mov.f32 	%f1237, 0f00000000;
	@%p469 bra 	$L__BB0_810;
	mul.f32 	%f633, %f160, %f49;
	sub.f32 	%f1237, %f52, %f633;
	bra.uni 	$L__BB0_810;
$L__BB0_809:
	fma.rn.f32 	%f634, %f160, 0f47435000, 0fC7435000;
	add.f32 	%f1237, %f634, %f455;
$L__BB0_810:
	mul.f32 	%f635, %f157, %f1237;
	div.rn.f32 	%f636, %f635, %f160;
	add.f32 	%f164, %f151, %f636;
	st.global.f32 	[%rd10+12], %f164;
	mul.f32 	%f637, %f158, %f1237;
	div.rn.f32 	%f638, %f637, %f160;
	add.f32 	%f165, %f638, %f152;
	st.global.f32 	[%rd10+16], %f165;
	mul.f32 	%f639, %f159, %f1237;
	div.rn.f32 	%f640, %f639, %f160;
	add.f32 	%f166, %f640, %f153;
	st.global.f32 	[%rd10+20], %f166;
	sub.f32 	%f167, %f115, %f636;
	st.global.f32 	[%rd10+60], %f167;
	sub.f32 	%f168, %f116, %f638;
	st.global.f32 	[%rd10+64], %f168;
	sub.f32 	%f169, %f117, %f640;
	st.global.f32 	[%rd10+68], %f169;
	.pragma "used_bytes_mask 4095";
	ld.global.v4.f32 	{%f641, %f642, %f643, %f644}, [%rd8+48];
	.pragma "used_bytes_mask 4095";
	ld.global.v4.f32 	{%f645, %f646, %f647, %f648}, [%rd8+32];
	sub.f32 	%f170, %f641, %f645;
	sub.f32 	%f171, %f642, %f646;
	sub.f32 	%f172, %f643, %f647;
	mul.f32 	%f649, %f171, %f171;
	fma.rn.f32 	%f650, %f170, %f170, %f649;
	fma.rn.f32 	%f651, %f172, %f172, %f650;
	sqrt.rn.f32 	%f173, %f651;
	setp.lt.f32 	%p470, %f173, 0f3F800000;
	@%p470 bra 	$L__BB0_813;
	setp.geu.f32 	%p471, %f173, 0f3F8A3D71;
	mov.f32 	%f1238, 0f00000000;
	@%p471 bra 	$L__BB0_814;
	mul.f32 	%f653, %f173, %f49;
	sub.f32 	%f1238, %f52, %f653;
	bra.uni 	$L__BB0_814;
$L__BB0_813:
	fma.rn.f32 	%f654, %f173, 0f47435000, 0fC7435000;
	add.f32 	%f1238, %f654, %f455;
$L__BB0_814:
	mul.f32 	%f655, %f170, %f1238;
	div.rn.f32 	%f656, %f655, %f173;
	add.f32 	%f177, %f128, %f656;
	st.global.f32 	[%rd10+24], %f177;
	mul.f32 	%f657, %f171, %f1238;
	div.rn.f32 	%f658, %f657, %f173;
	add.f32 	%f178, %f658, %f129;
	st.global.f32 	[%rd10+28], %f178;
	mul.f32 	%f659, %f172, %f1238;
	div.rn.f32 	%f660, %f659, %f173;
	add.f32 	%f179, %f660, %f130;
	st.global.f32 	[%rd10+32], %f179;
	sub.f32 	%f180, %f141, %f656;
	st.global.f32 	[%rd10+36], %f180;
	sub.f32 	%f181, %f142, %f658;
	st.global.f32 	[%rd10+40], %f181;
	sub.f32 	%f182, %f143, %f660;
	st.global.f32 	[%rd10+44], %f182;
	.pragma "used_bytes_mask 4095";
	ld.global.v4.f32 	{%f661, %f662, %f663, %f664}, [%rd8+64];
	.pragma "used_bytes_mask 4095";
	ld.global.v4.f32 	{%f665, %f666, %f667, %f668}, [%rd8+32];
	sub.f32 	%f183, %f661, %f665;
	sub.f32 	%f184, %f662, %f666;
	sub.f32 	%f185, %f663, %f667;
	mul.f32 	%f669, %f184, %f184;
	fma.rn.f32 	%f670, %f183, %f183, %f669;
	fma.rn.f32 	%f671, %f185, %f185, %f670;
	sqrt.rn.f32 	%f186, %f671;
	setp.lt.f32 	%p472, %f186, 0f3F800000;
	@%p472 bra 	$L__BB0_817;
	setp.geu.f32 	%p473, %f186, 0f3F8A3D71;
	mov.f32 	%f1239, 0f00000000;
	@%p473 bra 	$L__BB0_818;
	mul.f32 	%f673, %f186, %f49;
	sub.f32 	%f1239, %f52, %f673;
	bra.uni 	$L__BB0_818;
$L__BB0_817:
	fma.rn.f32 	%f674, %f186, 0f47435000, 0fC7435000;
	add.f32 	%f1239, %f674, %f455;
$L__BB0_818:
	mul.f32 	%f675, %f183, %f1239;
	div.rn.f32 	%f676, %f675, %f186;
	add.f32 	%f190, %f177, %f676;
	st.global.f32 	[%rd10+24], %f190;
	mul.f32 	%f677, %f184, %f1239;
	div.rn.f32 	%f678, %f677, %f186;
	add.f32 	%f191, %f678, %f178;
	st.global.f32 	[%rd10+28], %f191;
	mul.f32 	%f679, %f185, %f1239;
	div.rn.f32 	%f680, %f679, %f186;
	add.f32 	%f192, %f680, %f179;
	st.global.f32 	[%rd10+32], %f192;
	sub.f32 	%f193, %f154, %f676;
	st.global.f32 	[%rd10+48], %f193;
	sub.f32 	%f194, %f155, %f678;
	st.global.f32 	[%rd10+52], %f194;
	sub.f32 	%f195, %f156, %f680;
	st.global.f32 	[%rd10+56], %f195;
	.pragma "used_bytes_mask 4095";
	ld.global.v4.f32 	{%f681, %f682, %f683, %f684}, [%rd8+80];
	.pragma "used_bytes_mask 4095";
	ld.global.v4.f32 	{%f685, %f686, %f687, %f688}, [%rd8+32];
	sub.f32 	%f196, %f681, %f685;
	sub.f32 	%f197, %f682, %f686;
	sub.f32 	%f198, %f683, %f687;
	mul.f32 	%f689, %f197, %f197;
	fma.rn.f32 	%f690, %f196, %f196, %f689;
	fma.rn.f32 	%f691, %f198, %f198, %f690;
	sqrt.rn.f32 	%f199, %f691;
	setp.lt.f32 	%p474, %f199, 0f3F800000;
	@%p474 bra 	$L__BB0_821;
	setp.geu.f32 	%p475, %f199, 0f3F8A3D71;
	mov.f32 	%f1240, 0f00000000;
	@%p475 bra 	$L__BB0_822;
	mul.f32 	%f693, %f199, %f49;
	sub.f32 	%f1240, %f52, %f693;
	bra.uni 	$L__BB0_822;
$L__BB0_821:
	fma.rn.f32 	%f694, %f199, 0f47435000, 0fC7435000;
	add.f32 	%f1240, %f694, %f455;
$L__BB0_822:
	mul.f32 	%f695, %f196, %f1240;
	div.rn.f32 	%f696, %f695, %f199;
	add.f32 	%f203, %f190, %f696;
	st.global.f32 	[%rd10+24], %f203;
	mul.f32 	%f697, %f197, %f1240;
	div.rn.f32 	%f698, %f697, %f199;
	add.f32 	%f204, %f698, %f191;
	st.global.f32 	[%rd10+28], %f204;
	mul.f32 	%f699, %f198, %f1240;
	div.rn.f32 	%f700, %f699, %f199;
	add.f32 	%f205, %f700, %f192;
	st.global.f32 	[%rd10+32], %f205;
	sub.f32 	%f206, %f167, %f696;
	st.global.f32 	[%rd10+60], %f206;
	sub.f32 	%f207, %f168, %f698;
	st.global.f32 	[%rd10+64], %f207;
	sub.f32 	%f208, %f169, %f700;
	st.global.f32 	[%rd10+68], %f208;
	.pragma "used_bytes_mask 4095";
	ld.global.v4.f32 	{%f701, %f702, %f703, %f704}, [%rd8+64];
	.pragma "used_bytes_mask 4095";
	ld.global.v4.f32 	{%f705, %f706, %f707, %f708}, [%rd8+48];
	sub.f32 	%f209, %f701, %f705;
	sub.f32 	%f210, %f702, %f706;
	sub.f32 	%f211, %f703, %f707;
	mul.f32 	%f709, %f210, %f210;
	fma.rn.f32 	%f710, %f209, %f209, %f709;
	fma.rn.f32 	%f711, %f211, %f211, %f710;
	sqrt.rn.f32 	%f212, %f711;
	setp.lt.f32 	%p476, %f212, 0f3F800000;
	@%p476 bra 	$L__BB0_825;
	setp.geu.f32 	%p477, %f212, 0f3F8A3D71;
	mov.f32 	%f1241, 0f00000000;
	@%p477 bra 	$L__BB0_826;
	mul.f32 	%f713, %f212, %f49;
	sub.f32 	%f1241, %f52, %f713;
	bra.uni 	$L__BB0_826;
$L__BB0_825:
	fma.rn.f32 	%f714, %f212, 0f47435000, 0fC7435000;
	add.f32 	%f1241, %f714, %f455;
$L__BB0_826:
	mul.f32 	%f715, %f209, %f1241;
	div.rn.f32 	%f716, %f715, %f212;
	add.f32 	%f216, %f180, %f716;
	st.global.f32 	[%rd10+36], %f216;
	mul.f32 	%f717, %f210, %f1241;
	div.rn.f32 	%f718, %f717, %f212;
	add.f32 	%f217, %f718, %f181;
	st.global.f32 	[%rd10+40], %f217;
	mul.f32 	%f719, %f211, %f1241;
	div.rn.f32 	%f720, %f719, %f212;
	add.f32 	%f218, %f720, %f182;
	st.global.f32 	[%rd10+44], %f218;
	sub.f32 	%f219, %f193, %f716;
	st.global.f32 	[%rd10+48], %f219;
	sub.f32 	%f220, %f194, %f718;
	st.global.f32 	[%rd10+52], %f220;
	sub.f32 	%f221, %f195, %f720;
	st.global.f32 	[%rd10+56], %f221;
	.pragma "used_bytes_mask 4095";
	ld.global.v4.f32 	{%f721, %f722, %f723, %f724}, [%rd8+80];
	.pragma "used_bytes_mask 4095";
	ld.global.v4.f32 	{%f725, %f726, %f727, %f728}, [%rd8+48];
	sub.f32 	%f222, %f721, %f725;
	sub.f32 	%f223, %f722, %f726;
	sub.f32 	%f224, %f723, %f727;
	mul.f32 	%f729, %f223, %f223;
	fma.rn.f32 	%f730, %f222, %f222, %f729;
	fma.rn.f32 	%f731, %f224, %f224, %f730;
	sqrt.rn.f32 	%f225, %f731;
	setp.lt.f32 	%p478, %f225, 0f3F800000;
	@%p478 bra 	$L__BB0_829;
	setp.geu.f32 	%p479, %f225, 0f3F8A3D71;
	mov.f32 	%f1242, 0f00000000;
	@%p479 bra 	$L__BB0_830;
	mul.f32 	%f733, %f225, %f49;
	sub.f32 	%f1242, %f52, %f733;
	bra.uni 	$L__BB0_830;
$L__BB0_829:
	fma.rn.f32 	%f734, %f225, 0f47435000, 0fC7435000;
	add.f32 	%f1242, %f734, %f455;
$L__BB0_830:
	mul.f32 	%f735, %f222, %f1242;
	div.rn.f32 	%f736, %f735, %f225;
	add.f32 	%f229, %f216, %f736;
	st.global.f32 	[%rd10+36], %f229;
	mul.f32 	%f737, %f223, %f1242;
	div.rn.f32 	%f738, %f737, %f225;
	add.f32 	%f230, %f738, %f217;
	st.global.f32 	[%rd10+40], %f230;
	mul.f32 	%f739, %f224, %f1242;
	div.rn.f32 	%f740, %f739, %f225;
	add.f32 	%f231, %f740, %f218;
	st.global.f32 	[%rd10+44], %f231;
	sub.f32 	%f232, %f206, %f736;
	st.global.f32 	[%rd10+60], %f232;
	sub.f32 	%f233, %f207, %f738;
	st.global.f32 	[%rd10+64], %f233;
	sub.f32 	%f234, %f208, %f740;
	st.global.f32 	[%rd10+68], %f234;
	.pragma "used_bytes_mask 4095";
	ld.global.v4.f32 	{%f741, %f742, %f743, %f744}, [%rd8+80];
	.pragma "used_bytes_mask 4095";
	ld.global.v4.f32 	{%f745, %f746, %f747, %f748}, [%rd8+64];
	sub.f32 	%f235, %f741, %f745;
	sub.f32 	%f236, %f742, %f746;
	sub.f32 	%f237, %f743, %f747;
	mul.f32 	%f749, %f236, %f236;
	fma.rn.f32 	%f750, %f235, %f235, %f749;
	fma.rn.f32 	%f751, %f237, %f237, %f750;
	sqrt.rn.f32 	%f238, %f751;
	setp.lt.f32 	%p480, %f238, 0f3F800000;
	@%p480 bra 	$L__BB0_833;
	setp.geu.f32 	%p481, %f238, 0f3F8A3D71;
	mov.f32 	%f1243, 0f00000000;
	@%p481 bra 	$L__BB0_834;
	mul.f32 	%f753, %f238, %f49;
	sub.f32 	%f1243, %f52, %f753;
	bra.uni 	$L__BB0_834;
$L__BB0_833:
	fma.rn.f32 	%f754, %f238, 0f47435000, 0fC7435000;
	add.f32 	%f1243, %f754, %f455;
$L__BB0_834:
	mul.f32 	%f755, %f235, %f1243;
	div.rn.f32 	%f756, %f755, %f238;
	add.f32 	%f757, %f219, %f756;
	st.global.f32 	[%rd10+48], %f757;
	mul.f32 	%f758, %f236, %f1243;
	div.rn.f32 	%f759, %f758, %f238;
	add.f32 	%f760, %f759, %f220;
	st.global.f32 	[%rd10+52], %f760;
	mul.f32 	%f761, %f237, %f1243;
	div.rn.f32 	%f762, %f761, %f238;
	add.f32 	%f763, %f762, %f221;
	st.global.f32 	[%rd10+56], %f763;
	sub.f32 	%f764, %f232, %f756;
	st.global.f32 	[%rd10+60], %f764;
	sub.f32 	%f765, %f233, %f759;
	st.global.f32 	[%rd10+64], %f765;
	sub.f32 	%f766, %f234, %f762;
	st.global.f32 	[%rd10+68], %f766;
	.pragma "used_bytes_mask 4095";
	ld.global.v4.f32 	{%f767, %f768, %f769, %f770}, [%rd8];
	mul.f32 	%f771, %f768, %f768;
	fma.rn.f32 	%f772, %f767, %f767, %f771;
	fma.rn.f32 	%f773, %f769, %f769, %f772;
	sqrt.rn.f32 	%f774, %f773;
	mul.f32 	%f776, %f455, 0f3DCCCCCD;
	mul.f32 	%f777, %f776, %f767;
	div.rn.f32 	%f778, %f777, %f774;
	sub.f32 	%f779, %f112, %f778;
	st.global.f32 	[%rd10], %f779;
	ld.global.f32 	%f780, [%rd8+4];
	mul.f32 	%f781, %f776, %f780;
	div.rn.f32 	%f782, %f781, %f774;
	sub.f32 	%f783, %f113, %f782;
	st.global.f32 	[%rd10+4], %f783;
	ld.global.f32 	%f784, [%rd8+8];
	mul.f32 	%f785, %f776, %f784;
	div.rn.f32 	%f786, %f785, %f774;
	sub.f32 	%f787, %f114, %f786;
	st.global.f32 	[%rd10+8], %f787;
	.pragma "used_bytes_mask 4095";
	ld.global.v4.f32 	{%f788, %f789, %f790, %f791}, [%rd8+16];
	mul.f32 	%f792, %f789, %f789;
	fma.rn.f32 	%f793, %f788, %f788, %f792;
	fma.rn.f32 	%f794, %f790, %f790, %f793;
	sqrt.rn.f32 	%f795, %f794;
	mul.f32 	%f796, %f776, %f788;
	div.rn.f32 	%f797, %f796, %f795;
	sub.f32 	%f798, %f164, %f797;
	st.global.f32 	[%rd10+12], %f798;
	ld.global.f32 	%f799, [%rd8+20];
	mul.f32 	%f800, %f776, %f799;
	div.rn.f32 	%f801, %f800, %f795;
	sub.f32 	%f802, %f165, %f801;
	st.global.f32 	[%rd10+16], %f802;
	ld.global.f32 	%f803, [%rd8+24];
	mul.f32 	%f804, %f776, %f803;
	div.rn.f32 	%f805, %f804, %f795;
	sub.f32 	%f806, %f166, %f805;
	st.global.f32 	[%rd10+20], %f806;
	.pragma "used_bytes_mask 4095";
	ld.global.v4.f32 	{%f807, %f808, %f809, %f810}, [%rd8+32];
	mul.f32 	%f811, %f808, %f808;
	fma.rn.f32 	%f812, %f807, %f807, %f811;
	fma.rn.f32 	%f813, %f809, %f809, %f812;
	sqrt.rn.f32 	%f814, %f813;
	mul.f32 	%f815, %f776, %f807;
	div.rn.f32 	%f816, %f815, %f814;
	sub.f32 	%f817, %f203, %f816;
	st.global.f32 	[%rd10+24], %f817;
	ld.global.f32 	%f818, [%rd8+36];
	mul.f32 	%f819, %f776, %f818;
	div.rn.f32 	%f820, %f819, %f814;
	sub.f32 	%f821, %f204, %f820;
	st.global.f32 	[%rd10+28], %f821;
	ld.global.f32 	%f822, [%rd8+40];
	mul.f32 	%f823, %f776, %f822;
	div.rn.f32 	%f824, %f823, %f814;
	sub.f32 	%f825, %f205, %f824;
	st.global.f32 	[%rd10+32], %f825;
	.pragma "used_bytes_mask 4095";
	ld.global.v4.f32 	{%f826, %f827, %f828, %f829}, [%rd8+48];
	mul.f32 	%f830, %f827, %f827;
	fma.rn.f32 	%f831, %f826, %f826, %f830;
	fma.rn.f32 	%f832, %f828, %f828, %f831;
	sqrt.rn.f32 	%f833, %f832;
	mul.f32 	%f834, %f776, %f826;
	div.rn.f32 	%f835, %f834, %f833;
	sub.f32 	%f836, %f229, %f835;
	st.global.f32 	[%rd10+36], %f836;
	ld.global.f32 	%f837, [%rd8+52];
	mul.f32 	%f838, %f776, %f837;
	div.rn.f32 	%f839, %f838, %f833;
	sub.f32 	%f840, %f230, %f839;
	st.global.f32 	[%rd10+40], %f840;
	ld.global.f32 	%f841, [%rd8+56];
	mul.f32 	%f842, %f776, %f841;
	div.rn.f32 	%f843, %f842, %f833;
	sub.f32 	%f844, %f231, %f843;
	st.global.f32 	[%rd10+44], %f844;
	.pragma "used_bytes_mask 4095";
	ld.global.v4.f32 	{%f845, %f846, %f847, %f848}, [%rd8+64];
	mul.f32 	%f849, %f846, %f846;
	fma.rn.f32 	%f850, %f845, %f845, %f849;
	fma.rn.f32 	%f851, %f847, %f847, %f850;
	sqrt.rn.f32 	%f852, %f851;
	mul.f32 	%f853, %f776, %f845;
	div.rn.f32 	%f854, %f853, %f852;
	sub.f32 	%f855, %f757, %f854;
	st.global.f32 	[%rd10+48], %f855;
	ld.global.f32 	%f856, [%rd8+68];
	mul.f32 	%f857, %f776, %f856;
	div.rn.f32 	%f858, %f857, %f852;
	sub.f32 	%f859, %f760, %f858;
	st.global.f32 	[%rd10+52], %f859;
	ld.global.f32 	%f860, [%rd8+72];
	mul.f32 	%f861, %f776, %f860;
	div.rn.f32 	%f862, %f861, %f852;
	sub.f32 	%f863, %f763, %f862;
	st.global.f32 	[%rd10+56], %f863;
	.pragma "used_bytes_mask 4095";
	ld.global.v4.f32 	{%f864, %f865, %f866, %f867}, [%rd8+80];
	mul.f32 	%f868, %f865, %f865;
	fma.rn.f32 	%f869, %f864, %f864, %f868;
	fma.rn.f32 	%f870, %f866, %f866, %f869;
	sqrt.rn.f32 	%f871, %f870;
	mul.f32 	%f872, %f776, %f864;
	div.rn.f32 	%f873, %f872, %f871;
	sub.f32 	%f874, %f764, %f873;
	st.global.f32 	[%rd10+60], %f874;
	ld.global.f32 	%f875, [%rd8+84];
	mul.f32 	%f876, %f776, %f875;
	div.rn.f32 	%f877, %f876, %f871;
	sub.f32 	%f878, %f765, %f877;
	st.global.f32 	[%rd10+64], %f878;
	ld.global.f32 	%f879, [%rd8+88];
	mul.f32 	%f880, %f776, %f879;
	div.rn.f32 	%f881, %f880, %f871;
	sub.f32 	%f882, %f766, %f881;
	st.global.f32 	[%rd10+68], %f882;
	ld.global.f32 	%f883, [%rd9];
	mul.f32 	%f885, %f884, %f883;
	sub.f32 	%f886, %f779, %f885;
	mul.f32 	%f887, %f886, 0f38D1B717;
	ld.global.f32 	%f888, [%rd8+12];
	div.rn.f32 	%f889, %f887, %f888;
	add.f32 	%f890, %f883, %f889;
	st.global.f32 	[%rd9], %f890;
	ld.global.f32 	%f891, [%rd10+4];
	ld.global.f32 	%f892, [%rd9+4];
	mul.f32 	%f893, %f884, %f892;
	sub.f32 	%f894, %f891, %f893;
	mul.f32 	%f895, %f894, 0f38D1B717;
	ld.global.f32 	%f896, [%rd8+12];
	div.rn.f32 	%f897, %f895, %f896;
	add.f32 	%f898, %f892, %f897;
	st.global.f32 	[%rd9+4], %f898;
	ld.global.f32 	%f899, [%rd10+8];
	ld.global.f32 	%f900, [%rd9+8];
	mul.f32 	%f901, %f884, %f900;
	sub.f32 	%f902, %f899, %f901;
	mul.f32 	%f903, %f902, 0f38D1B717;
	ld.global.f32 	%f904, [%rd8+12];
	div.rn.f32 	%f905, %f903, %f904;
	add.f32 	%f906, %f900, %f905;
	st.global.f32 	[%rd9+8], %f906;
	.pragma "used_bytes_mask 4095";
	ld.global.v4.f32 	{%f907, %f908, %f909, %f910}, [%rd8];
	fma.rn.f32 	%f911, %f890, 0f38D1B717, %f907;
	st.global.f32 	[%rd8], %f911;
	ld.global.f32 	%f912, [%rd9+4];
	fma.rn.f32 	%f913, %f912, 0f38D1B717, %f908;
	st.global.f32 	[%rd8+4], %f913;
	ld.global.f32 	%f914, [%rd9+8];
	fma.rn.f32 	%f915, %f914, 0f38D1B717, %f909;
	st.global.f32 	[%rd8+8], %f915;
	ld.global.f32 	%f916, [%rd10+12];
	ld.global.f32 	%f917, [%rd9+12];
	mul.f32 	%f918, %f884, %f917;
	sub.f32 	%f919, %f916, %f918;
	mul.f32 	%f920, %f919, 0f38D1B717;
	ld.global.f32 	%f921, [%rd8+28];
	div.rn.f32 	%f922, %f920, %f921;
	add.f32 	%f923, %f917, %f922;
	st.global.f32 	[%rd9+12], %f923;
	ld.global.f32 	%f924, [%rd10+16];
	ld.global.f32 	%f925, [%rd9+16];
	mul.f32 	%f926, %f884, %f925;
	sub.f32 	%f927, %f924, %f926;
	mul.f32 	%f928, %f927, 0f38D1B717;
	ld.global.f32 	%f929, [%rd8+28];
	div.rn.f32 	%f930, %f928, %f929;
	add.f32 	%f931, %f925, %f930;
	st.global.f32 	[%rd9+16], %f931;
	ld.global.f32 	%f932, [%rd10+20];
	ld.global.f32 	%f933, [%rd9+20];
	mul.f32 	%f934, %f884, %f933;
	sub.f32 	%f935, %f932, %f934;
	mul.f32 	%f936, %f935, 0f38D1B717;
	ld.global.f32 	%f937, [%rd8+28];
	div.rn.f32 	%f938, %f936, %f937;
	add.f32 	%f939, %f933, %f938;
	st.global.f32 	[%rd9+20], %f939;
	.pragma "used_bytes_mask 4095";
	ld.global.v4.f32 	{%f940, %f941, %f942, %f943}, [%rd8+16];
	fma.rn.f32 	%f944, %f923, 0f38D1B717, %f940;
	st.global.f32 	[%rd8+16], %f944;
	ld.global.f32 	%f945, [%rd9+16];
	fma.rn.f32 	%f946, %f945, 0f38D1B717, %f941;
	st.global.f32 	[%rd8+20], %f946;
	ld.global.f32 	%f947, [%rd9+20];
	fma.rn.f32 	%f948, %f947, 0f38D1B717, %f942;
	st.global.f32 	[%rd8+24], %f948;
	ld.global.f32 	%f949, [%rd10+24];
	ld.global.f32 	%f950, [%rd9+24];
	mul.f32 	%f951, %f884, %f950;
	sub.f32 	%f952, %f949, %f951;
	mul.f32 	%f953, %f952, 0f38D1B717;
	ld.global.f32 	%f954, [%rd8+44];
	div.rn.f32 	%f955, %f953, %f954;
	add.f32 	%f956, %f950, %f955;
	st.global.f32 	[%rd9+24], %f956;
	ld.global.f32 	%f957, [%rd10+28];
	ld.global.f32 	%f958, [%rd9+28];
	mul.f32 	%f959, %f884, %f958;
	sub.f32 	%f960, %f957, %f959;
	mul.f32 	%f961, %f960, 0f38D1B717;
	ld.global.f32 	%f962, [%rd8+44];
	div.rn.f32 	%f963, %f961, %f962;
	add.f32 	%f964, %f958, %f963;
	st.global.f32 	[%rd9+28], %f964;
	ld.global.f32 	%f965, [%rd10+32];
	ld.global.f32 	%f966, [%rd9+32];
	mul.f32 	%f967, %f884, %f966;
	sub.f32 	%f968, %f965, %f967;
	mul.f32 	%f969, %f968, 0f38D1B717;
	ld.global.f32 	%f970, [%rd8+44];
	div.rn.f32 	%f971, %f969, %f970;
	add.f32 	%f972, %f966, %f971;
	st.global.f32 	[%rd9+32], %f972;
	.pragma "used_bytes_mask 4095";
	ld.global.v4.f32 	{%f973, %f974, %f975, %f976}, [%rd8+32];
	fma.rn.f32 	%f977, %f956, 0f38D1B717, %f973;
	st.global.f32 	[%rd8+32], %f977;
	ld.global.f32 	%f978, [%rd9+28];
	fma.rn.f32 	%f979, %f978, 0f38D1B717, %f974;
	st.global.f32 	[%rd8+36], %f979;
	ld.global.f32 	%f980, [%rd9+32];
	fma.rn.f32 	%f981, %f980, 0f38D1B717, %f975;
	st.global.f32 	[%rd8+40], %f981;
	ld.global.f32 	%f982, [%rd10+36];
	ld.global.f32 	%f983, [%rd9+36];
	mul.f32 	%f984, %f884, %f983;
	sub.f32 	%f985, %f982, %f984;
	mul.f32 	%f986, %f985, 0f38D1B717;
	ld.global.f32 	%f987, [%rd8+60];
	div.rn.f32 	%f988, %f986, %f987;
	add.f32 	%f989, %f983, %f988;
	st.global.f32 	[%rd9+36], %f989;
	ld.global.f32 	%f990, [%rd10+40];
	ld.global.f32 	%f991, [%rd9+40];
	mul.f32 	%f992, %f884, %f991;
	sub.f32 	%f993, %f990, %f992;
	mul.f32 	%f994, %f993, 0f38D1B717;
	ld.global.f32 	%f995, [%rd8+60];
	div.rn.f32 	%f996, %f994, %f995;
	add.f32 	%f997, %f991, %f996;
	st.global.f32 	[%rd9+40], %f997;
	ld.global.f32 	%f998, [%rd10+44];
	ld.global.f32 	%f999, [%rd9+44];
	mul.f32 	%f1000, %f884, %f999;
	sub.f32 	%f1001, %f998, %f1000;
	mul.f32 	%f1002, %f1001, 0f38D1B717;
	ld.global.f32 	%f1003, [%rd8+60];
	div.rn.f32 	%f1004, %f1002, %f1003;
	add.f32 	%f1005, %f999, %f1004;
	st.global.f32 	[%rd9+44], %f1005;
	.pragma "used_bytes_mask 4095";
	ld.global.v4.f32 	{%f1006, %f1007, %f1008, %f1009}, [%rd8+48];
	fma.rn.f32 	%f1010, %f989, 0f38D1B717, %f1006;
	st.global.f32 	[%rd8+48], %f1010;
	ld.global.f32 	%f1011, [%rd9+40];
	fma.rn.f32 	%f1012, %f1011, 0f38D1B717, %f1007;
	st.global.f32 	[%rd8+52], %f1012;
	ld.global.f32 	%f1013, [%rd9+44];
	fma.rn.f32 	%f1014, %f1013, 0f38D1B717, %f1008;
	st.global.f32 	[%rd8+56], %f1014;
	ld.global.f32 	%f1015, [%rd10+48];
	ld.global.f32 	%f1016, [%rd9+48];
	mul.f32 	%f1017, %f884, %f1016;
	sub.f32 	%f1018, %f1015, %f1017;
	mul.f32 	%f1019, %f1018, 0f38D1B717;
	ld.global.f32 	%f1020, [%rd8+76];
	div.rn.f32 	%f1021, %f1019, %f1020;
	add.f32 	%f1022, %f1016, %f1021;
	st.global.f32 	[%rd9+48], %f1022;
	ld.global.f32 	%f1023, [%rd10+52];
	ld.global.f32 	%f1024, [%rd9+52];
	mul.f32 	%f1025, %f884, %f1024;
	sub.f32 	%f1026, %f1023, %f1025;
	mul.f32 	%f1027, %f1026, 0f38D1B717;
	ld.global.f32 	%f1028, [%rd8+76];
	div.rn.f32 	%f1029, %f1027, %f1028;
	add.f32 	%f1030, %f1024, %f1029;
	st.global.f32 	[%rd9+52], %f1030;
	ld.global.f32 	%f1031, [%rd10+56];
	ld.global.f32 	%f1032, [%rd9+56];
	mul.f32 	%f1033, %f884, %f1032;
	sub.f32 	%f1034, %f1031, %f1033;
	mul.f32 	%f1035, %f1034, 0f38D1B717;
	ld.global.f32 	%f1036, [%rd8+76];
	div.rn.f32 	%f1037, %f1035, %f1036;
	add.f32 	%f1038, %f1032, %f1037;
	st.global.f32 	[%rd9+56], %f1038;
	.pragma "used_bytes_mask 4095";
	ld.global.v4.f32 	{%f1039, %f1040, %f1041, %f1042}, [%rd8+64];
	fma.rn.f32 	%f1043, %f1022, 0f38D1B717, %f1039;
	st.global.f32 	[%rd8+64], %f1043;
	ld.global.f32 	%f1044, [%rd9+52];
	fma.rn.f32 	%f1045, %f1044, 0f38D1B717, %f1040;
	st.global.f32 	[%rd8+68], %f1045;
	ld.global.f32 	%f1046, [%rd9+56];
	fma.rn.f32 	%f1047, %f1046, 0f38D1B717, %f1041;
	st.global.f32 	[%rd8+72], %f1047;
	ld.global.f32 	%f1048, [%rd10+60];
	ld.global.f32 	%f1049, [%rd9+60];
	mul.f32 	%f1050, %f884, %f1049;
	sub.f32 	%f1051, %f1048, %f1050;
	mul.f32 	%f1052, %f1051, 0f38D1B717;
	ld.global.f32 	%f1053, [%rd8+92];
	div.rn.f32 	%f1054, %f1052, %f1053;
	add.f32 	%f1055, %f1049, %f1054;
	st.global.f32 	[%rd9+60], %f1055;
	ld.global.f32 	%f1056, [%rd10+64];
	ld.global.f32 	%f1057, [%rd9+64];
	mul.f32 	%f1058, %f884, %f1057;
	sub.f32 	%f1059, %f1056, %f1058;
	mul.f32 	%f1060, %f1059, 0f38D1B717;
	ld.global.f32 	%f1061, [%rd8+92];
	div.rn.f32 	%f1062, %f1060, %f1061;
	add.f32 	%f1063, %f1057, %f1062;
	st.global.f32 	[%rd9+64], %f1063;
	ld.global.f32 	%f1064, [%rd10+68];
	ld.global.f32 	%f1065, [%rd9+68];
	mul.f32 	%f1066, %f884, %f1065;
	sub.f32 	%f1067, %f1064, %f1066;
	mul.f32 	%f1068, %f1067, 0f38D1B717;
	ld.global.f32 	%f1069, [%rd8+92];
	div.rn.f32 	%f1070, %f1068, %f1069;
	add.f32 	%f1071, %f1065, %f1070;
	st.global.f32 	[%rd9+68], %f1071;
	.pragma "used_bytes_mask 4095";
	ld.global.v4.f32 	{%f1072, %f1073, %f1074, %f1075}, [%rd8+80];
	fma.rn.f32 	%f242, %f1055, 0f38D1B717, %f1072;
	st.global.f32 	[%rd8+80], %f242;
	ld.global.f32 	%f1076, [%rd9+64];
	fma.rn.f32 	%f243, %f1076, 0f38D1B717, %f1073;
	st.global.f32 	[%rd8+84], %f243;
	ld.global.f32 	%f1077, [%rd9+68];
	fma.rn.f32 	%f244, %f1077, 0f38D1B717, %f1074;
	st.global.f32 	[%rd8+88], %f244;
	add.f32 	%f1228, %f1228, 0f38D1B717;
	setp.lt.f32 	%p482, %f1228, 0f41C80000;
	@%p482 bra 	$L__BB0_774;
	ld.param.u64 	%rd294, [_Z5nbodyP6float4P6float3S2_Pj_param_3];
	cvta.to.global.u64 	%rd91, %rd294;
	.pragma "used_bytes_mask 4095";
	ld.global.v4.f32 	{%f1078, %f1079, %f1080, %f1081}, [%rd8];
	.pragma "used_bytes_mask 4095";
	ld.global.v4.f32 	{%f1082, %f1083, %f1084, %f1085}, [%rd8+16];
	sub.f32 	%f1086, %f1082, %f1078;
	sub.f32 	%f1087, %f1083, %f1079;
	sub.f32 	%f1088, %f1084, %f1080;
	mul.f32 	%f1089, %f1087, %f1087;
	fma.rn.f32 	%f1090, %f1086, %f1086, %f1089;
	fma.rn.f32 	%f1091, %f1088, %f1088, %f1090;
	sqrt.rn.f32 	%f1092, %f1091;
	add.f32 	%f1093, %f1092, 0f00000000;
	.pragma "used_bytes_mask 4095";
	ld.global.v4.f32 	{%f1094, %f1095, %f1096, %f1097}, [%rd8+32];
	sub.f32 	%f1098, %f1094, %f1078;
	sub.f32 	%f1099, %f1095, %f1079;
	sub.f32 	%f1100, %f1096, %f1080;
	mul.f32 	%f1101, %f1099, %f1099;
	fma.rn.f32 	%f1102, %f1098, %f1098, %f1101;
	fma.rn.f32 	%f1103, %f1100, %f1100, %f1102;
	sqrt.rn.f32 	%f1104, %f1103;
	add.f32 	%f1105, %f1093, %f1104;
	.pragma "used_bytes_mask 4095";
	ld.global.v4.f32 	{%f1106, %f1107, %f1108, %f1109}, [%rd8+48];
	sub.f32 	%f1110, %f1106, %f1078;
	sub.f32 	%f1111, %f1107, %f1079;
	sub.f32 	%f1112, %f1108, %f1080;
	mul.f32 	%f1113, %f1111, %f1111;
	fma.rn.f32 	%f1114, %f1110, %f1110, %f1113;
	fma.rn.f32 	%f1115, %f1112, %f1112, %f1114;
	sqrt.rn.f32 	%f1116, %f1115;
	add.f32 	%f1117, %f1105, %f1116;
	.pragma "used_bytes_mask 4095";
	ld.global.v4.f32 	{%f1118, %f1119, %f1120, %f1121}, [%rd8+64];
	sub.f32 	%f1122, %f1118, %f1078;
	sub.f32 	%f1123, %f1119, %f1079;
	sub.f32 	%f1124, %f1120, %f1080;
	mul.f32 	%f1125, %f1123, %f1123;
	fma.rn.f32 	%f1126, %f1122, %f1122, %f1125;
	fma.rn.f32 	%f1127, %f1124, %f1124, %f1126;
	sqrt.rn.f32 	%f1128, %f1127;
	add.f32 	%f1129, %f1117, %f1128;
	sub.f32 	%f1130, %f242, %f1078;
	sub.f32 	%f1131, %f243, %f1079;
	sub.f32 	%f1132, %f244, %f1080;
	mul.f32 	%f1133, %f1131, %f1131;
	fma.rn.f32 	%f1134, %f1130, %f1130, %f1133;
	fma.rn.f32 	%f1135, %f1132, %f1132, %f1134;
	sqrt.rn.f32 	%f1136, %f1135;
	add.f32 	%f1137, %f1129, %f1136;
	sub.f32 	%f1138, %f1094, %f1082;
	sub.f32 	%f1139, %f1095, %f1083;
	sub.f32 	%f1140, %f1096, %f1084;
	mul.f32 	%f1141, %f1139, %f1139;
	fma.rn.f32 	%f1142, %f1138, %f1138, %f1141;
	fma.rn.f32 	%f1143, %f1140, %f1140, %f1142;
	sqrt.rn.f32 	%f1144, %f1143;
	add.f32 	%f1145, %f1137, %f1144;
	sub.f32 	%f1146, %f1106, %f1082;
	sub.f32 	%f1147, %f1107, %f1083;
	sub.f32 	%f1148, %f1108, %f1084;
	mul.f32 	%f1149, %f1147, %f1147;
	fma.rn.f32 	%f1150, %f1146, %f1146, %f1149;
	fma.rn.f32 	%f1151, %f1148, %f1148, %f1150;
	sqrt.rn.f32 	%f1152, %f1151;
	add.f32 	%f1153, %f1145, %f1152;
	sub.f32 	%f1154, %f1118, %f1082;
	sub.f32 	%f1155, %f1119, %f1083;
	sub.f32 	%f1156, %f1120, %f1084;
	mul.f32 	%f1157, %f1155, %f1155;
	fma.rn.f32 	%f1158, %f1154, %f1154, %f1157;
	fma.rn.f32 	%f1159, %f1156, %f1156, %f1158;
	sqrt.rn.f32 	%f1160, %f1159;
	add.f32 	%f1161, %f1153, %f1160;
	sub.f32 	%f1162, %f242, %f1082;
	sub.f32 	%f1163, %f243, %f1083;
	sub.f32 	%f1164, %f244, %f1084;
	mul.f32 	%f1165, %f1163, %f1163;
	fma.rn.f32 	%f1166, %f1162, %f1162, %f1165;
	fma.rn.f32 	%f1167, %f1164, %f1164, %f1166;
	sqrt.rn.f32 	%f1168, %f1167;
	add.f32 	%f1169, %f1161, %f1168;
	sub.f32 	%f1170, %f1106, %f1094;
	sub.f32 	%f1171, %f1107, %f1095;
	sub.f32 	%f1172, %f1108, %f1096;
	mul.f32 	%f1173, %f1171, %f1171;
	fma.rn.f32 	%f1174, %f1170, %f1170, %f1173;
	fma.rn.f32 	%f1175, %f1172, %f1172, %f1174;
	sqrt.rn.f32 	%f1176, %f1175;
	add.f32 	%f1177, %f1169, %f1176;
	sub.f32 	%f1178, %f1118, %f1094;
	sub.f32 	%f1179, %f1119, %f1095;
	sub.f32 	%f1180, %f1120, %f1096;
	mul.f32 	%f1181, %f1179, %f1179;
	fma.rn.f32 	%f1182, %f1178, %f1178, %f1181;
	fma.rn.f32 	%f1183, %f1180, %f1180, %f1182;
	sqrt.rn.f32 	%f1184, %f1183;
	add.f32 	%f1185, %f1177, %f1184;
	sub.f32 	%f1186, %f242, %f1094;
	sub.f32 	%f1187, %f243, %f1095;
	sub.f32 	%f1188, %f244, %f1096;
	mul.f32 	%f1189, %f1187, %f1187;
	fma.rn.f32 	%f1190, %f1186, %f1186, %f1189;
	fma.rn.f32 	%f1191, %f1188, %f1188, %f1190;
	sqrt.rn.f32 	%f1192, %f1191;
	add.f32 	%f1193, %f1185, %f1192;
	sub.f32 	%f1194, %f1118, %f1106;
	sub.f32 	%f1195, %f1119, %f1107;
	sub.f32 	%f1196, %f1120, %f1108;
	mul.f32 	%f1197, %f1195, %f1195;
	fma.rn.f32 	%f1198, %f1194, %f1194, %f1197;
	fma.rn.f32 	%f1199, %f1196, %f1196, %f1198;
	sqrt.rn.f32 	%f1200, %f1199;
	add.f32 	%f1201, %f1193, %f1200;
	sub.f32 	%f1202, %f242, %f1106;
	sub.f32 	%f1203, %f243, %f1107;
	sub.f32 	%f1204, %f244, %f1108;
	mul.f32 	%f1205, %f1203, %f1203;
	fma.rn.f32 	%f1206, %f1202, %f1202, %f1205;
	fma.rn.f32 	%f1207, %f1204, %f1204, %f1206;
	sqrt.rn.f32 	%f1208, %f1207;
	add.f32 	%f1209, %f1201, %f1208;
	sub.f32 	%f1210, %f242, %f1118;
	sub.f32 	%f1211, %f243, %f1119;
	sub.f32 	%f1212, %f244, %f1120;
	mul.f32 	%f1213, %f1211, %f1211;
	fma.rn.f32 	%f1214, %f1210, %f1210, %f1213;
	fma.rn.f32 	%f1215, %f1212, %f1212, %f1214;
	sqrt.rn.f32 	%f1216, %f1215;
	add.f32 	%f1217, %f1209, %f1216;
	cvt.f64.f32 	%fd1, %f1217;
	setp.geu.f64 	%p483, %fd1, 0d4030B33333333333;
	@%p483 bra 	$L__BB0_837;
	atom.global.add.u32 	%r5776, [%rd91], 1;
	bra.uni 	$L__BB0_840;
$L__BB0_837:
	setp.geu.f64 	%p484, %fd1, 0d4030E66666666666;
	@%p484 bra 	$L__BB0_839;
	atom.global.add.u32 	%r5775, [%rd91+4], 1;
	bra.uni 	$L__BB0_840;
$L__BB0_839:
	atom.global.add.u32 	%r5774, [%rd91+8], 1;
$L__BB0_840:
	ret;

}


// ===== COMPILED SASS (sm_100) =====

	.target	sm_100

	.elftype	@"ET_EXEC"


//--------------------- .note.nv.tkinfo           --------------------------
	.section	.note.nv.tkinfo,"",@"SHT_NOTE"
	.sectionflags	@"SHF_NOTE_NV_TKINFO"
	.tkinfo
        /*0018*/ 	.word	0x00000002
        /*0030*/ 	.string	""
        /*0030*/ 	.string	"ptxas"
        /*0030*/ 	.string	"Cuda compilation tools, release 13.0, V13.0.88"
        /*0030*/ 	.string	"Build cuda_13.0.r13.0/compiler.36424714_0"
        /*0030*/ 	.string	"-arch sm_100 -m 64 "



//--------------------- .note.nv.cuinfo           --------------------------
	.section	.note.nv.cuinfo,"",@"SHT_NOTE"
	.sectionflags	@"SHF_NOTE_NV_CUINFO"
        /*0018*/ 	.short	0x0002
        /*001a*/ 	.short	0x0064
        /*001c*/ 	.short	0x0082
	.zero		2


//--------------------- .nv.info                  --------------------------
	.section	.nv.info,"",@"SHT_CUDA_INFO"
	.align	4


	//----- nvinfo : EIATTR_REGCOUNT
	.align		4
        /*0000*/ 	.byte	0x04, 0x2f
        /*0002*/ 	.short	(.L_13 - .L_12)
	.align		4
.L_12:
        /*0004*/ 	.word	index@(_Z5nbodyP6float4P6float3S2_Pj)
        /*0008*/ 	.word	0x00000030


	//----- nvinfo : EIATTR_FRAME_SIZE
	.align		4
.L_13:
        /*000c*/ 	.byte	0x04, 0x11
        /*000e*/ 	.short	(.L_15 - .L_14)
	.align		4
.L_14:
        /*0010*/ 	.word	index@($__internal_1_$__cuda_sm3x_div_rn_noftz_f32_slowpath)
        /*0014*/ 	.word	0x00000058


	//----- nvinfo : EIATTR_FRAME_SIZE
	.align		4
.L_15:
        /*0018*/ 	.byte	0x04, 0x11
        /*001a*/ 	.short	(.L_17 - .L_16)
	.align		4
.L_16:
        /*001c*/ 	.word	index@($__internal_0_$__cuda_sm20_sqrt_rn_f32_slowpath)
        /*0020*/ 	.word	0x00000058


	//----- nvinfo : EIATTR_FRAME_SIZE
	.align		4
.L_17:
        /*0024*/ 	.byte	0x04, 0x11
        /*0026*/ 	.short	(.L_19 - .L_18)
	.align		4
.L_18:
        /*0028*/ 	.word	index@(_Z5nbodyP6float4P6float3S2_Pj)
        /*002c*/ 	.word	0x00000058


	//----- nvinfo : EIATTR_MIN_STACK_SIZE
	.align		4
.L_19:
        /*0030*/ 	.byte	0x04, 0x12
        /*0032*/ 	.short	(.L_21 - .L_20)
	.align		4
.L_20:
        /*0034*/ 	.word	index@(_Z5nbodyP6float4P6float3S2_Pj)
        /*0038*/ 	.word	0x00000058
.L_21:


//--------------------- .nv.compat                --------------------------
	.section	.nv.compat,"",@"SHT_CUDA_COMPAT_INFO"
	.align	4
        /*0000*/ 	.byte	0x02, 0x09, 0x00, 0x00, 0x02, 0x02, 0x01, 0x00, 0x02, 0x05, 0x05, 0x00, 0x03, 0x07, 0x01, 0x01
        /*0010*/ 	.byte	0x02, 0x03, 0x00, 0x00, 0x02, 0x06, 0x01, 0x00, 0x04, 0x0b, 0x08, 0x00, 0x01, 0x00, 0x00, 0x00
        /*0020*/ 	.byte	0x00, 0x00, 0x00, 0x00


//--------------------- .nv.info._Z5nbodyP6float4P6float3S2_Pj --------------------------
	.section	.nv.info._Z5nbodyP6float4P6float3S2_Pj,"",@"SHT_CUDA_INFO"
	.sectionflags	@""
	.align	4


	//----- nvinfo : EIATTR_CUDA_API_VERSION
	.align		4
        /*0000*/ 	.byte	0x04, 0x37
        /*0002*/ 	.short	(.L_23 - .L_22)
.L_22:
        /*0004*/ 	.word	0x00000082


	//----- nvinfo : EIATTR_KPARAM_INFO
	.align		4
.L_23:
        /*0008*/ 	.byte	0x04, 0x17
        /*000a*/ 	.short	(.L_25 - .L_24)
.L_24:
        /*000c*/ 	.word	0x00000000
        /*0010*/ 	.short	0x0003
        /*0012*/ 	.short	0x0018
        /*0014*/ 	.byte	0x00, 0xf5, 0x21, 0x00


	//----- nvinfo : EIATTR_KPARAM_INFO
	.align		4
.L_25:
        /*0018*/ 	.byte	0x04, 0x17
        /*001a*/ 	.short	(.L_27 - .L_26)
.L_26:
        /*001c*/ 	.word	0x00000000
        /*0020*/ 	.short	0x0002
        /*0022*/ 	.short	0x0010
        /*0024*/ 	.byte	0x00, 0xf5, 0x21, 0x00


	//----- nvinfo : EIATTR_KPARAM_INFO
	.align		4
.L_27:
        /*0028*/ 	.byte	0x04, 0x17
        /*002a*/ 	.short	(.L_29 - .L_28)
.L_28:
        /*002c*/ 	.word	0x00000000
        /*0030*/ 	.short	0x0001
        /*0032*/ 	.short	0x0008
        /*0034*/ 	.byte	0x00, 0xf5, 0x21, 0x00


	//----- nvinfo : EIATTR_KPARAM_INFO
	.align		4
.L_29:
        /*0038*/ 	.byte	0x04, 0x17
        /*003a*/ 	.short	(.L_31 - .L_30)
.L_30:
        /*003c*/ 	.word	0x00000000
        /*0040*/ 	.short	0x0000
        /*0042*/ 	.short	0x0000
        /*0044*/ 	.byte	0x00, 0xf5, 0x21, 0x00


	//----- nvinfo : EIATTR_SPARSE_MMA_MASK
	.align		4
.L_31:
        /*0048*/ 	.byte	0x03, 0x50
        /*004a*/ 	.short	0x0000


	//----- nvinfo : EIATTR_MAXREG_COUNT
	.align		4
        /*004c*/ 	.byte	0x03, 0x1b
        /*004e*/ 	.short	0x00ff


	//----- nvinfo : EIATTR_MERCURY_ISA_VERSION
	.align		4
        /*0050*/ 	.byte	0x03, 0x5f
        /*0052*/ 	.short	0x0101


	//----- nvinfo : EIATTR_UNUSED_LOAD_BYTE_OFFSET
	.align		4
        /*0054*/ 	.byte	0x04, 0x44
        /*0056*/ 	.short	(.L_33 - .L_32)


	//   ....[0]....
.L_32:
        /*0058*/ 	.word	0x00008ec0
        /*005c*/ 	.word	0x00000fff


	//   ....[1]....
        /*0060*/ 	.word	0x00008ed0
        /*0064*/ 	.word	0x00000fff


	//   ....[2]....
        /*0068*/ 	.word	0x00011f40
        /*006c*/ 	.word	0x00000fff


	//   ....[3]....
        /*0070*/ 	.word	0x00011f50
        /*0074*/ 	.word	0x00000fff


	//   ....[4]....
        /*0078*/ 	.word	0x000124e0
        /*007c*/ 	.word	0x00000fff


	//   ....[5]....
        /*0080*/ 	.word	0x000124f0
        /*0084*/ 	.word	0x00000fff


	//   ....[6]....
        /*0088*/ 	.word	0x00012a80
        /*008c*/ 	.word	0x00000fff


	//   ....[7]....
        /*0090*/ 	.word	0x00012a90
        /*0094*/ 	.word	0x00000fff


	//   ....[8]....
        /*0098*/ 	.word	0x00013020
        /*009c*/ 	.word	0x00000fff


	//   ....[9]....
        /*00a0*/ 	.word	0x00013030
        /*00a4*/ 	.word	0x00000fff


	//   ....[10]....
        /*00a8*/ 	.word	0x000135c0
        /*00ac*/ 	.word	0x00000fff


	//   ....[11]....
        /*00b0*/ 	.word	0x000135d0
        /*00b4*/ 	.word	0x00000fff


	//   ....[12]....
        /*00b8*/ 	.word	0x00013b60
        /*00bc*/ 	.word	0x00000fff


	//   ....[13]....
        /*00c0*/ 	.word	0x00013b70
        /*00c4*/ 	.word	0x00000fff


	//   ....[14]....
        /*00c8*/ 	.word	0x00014100
        /*00cc*/ 	.word	0x00000fff


	//   ....[15]....
        /*00d0*/ 	.word	0x00014110
        /*00d4*/ 	.word	0x00000fff


	//   ....[16]....
        /*00d8*/ 	.word	0x000146a0
        /*00dc*/ 	.word	0x00000fff


	//   ....[17]....
        /*00e0*/ 	.word	0x000146b0
        /*00e4*/ 	.word	0x00000fff


	//   ....[18]....
        /*00e8*/ 	.word	0x00014c40
        /*00ec*/ 	.word	0x00000fff


	//   ....[19]....
        /*00f0*/ 	.word	0x00014c50
        /*00f4*/ 	.word	0x00000fff


	//   ....[20]....
        /*00f8*/ 	.word	0x000151e0
        /*00fc*/ 	.word	0x00000fff


	//   ....[21]....
        /*0100*/ 	.word	0x000151f0
        /*0104*/ 	.word	0x00000fff


	//   ....[22]....
        /*0108*/ 	.word	0x00015780
        /*010c*/ 	.word	0x00000fff


	//   ....[23]....
        /*0110*/ 	.word	0x00015790
        /*0114*/ 	.word	0x00000fff


	//   ....[24]....
        /*0118*/ 	.word	0x00015d20
        /*011c*/ 	.word	0x00000fff


	//   ....[25]....
        /*0120*/ 	.word	0x00015d30
        /*0124*/ 	.word	0x00000fff


	//   ....[26]....
        /*0128*/ 	.word	0x000162c0
        /*012c*/ 	.word	0x00000fff


	//   ....[27]....
        /*0130*/ 	.word	0x000162d0
        /*0134*/ 	.word	0x00000fff


	//   ....[28]....
        /*0138*/ 	.word	0x00016860
        /*013c*/ 	.word	0x00000fff


	//   ....[29]....
        /*0140*/ 	.word	0x00016870
        /*0144*/ 	.word	0x00000fff


	//   ....[30]....
        /*0148*/ 	.word	0x00016e00
        /*014c*/ 	.word	0x00000fff


	//   ....[31]....
        /*0150*/ 	.word	0x00016e10
        /*0154*/ 	.word	0x00000fff


	//   ....[32]....
        /*0158*/ 	.word	0x000173a0
        /*015c*/ 	.word	0x00000fff


	//   ....[33]....
        /*0160*/ 	.word	0x00017800
        /*0164*/ 	.word	0x00000fff


	//   ....[34]....
        /*0168*/ 	.word	0x00017c40
        /*016c*/ 	.word	0x00000fff


	//   ....[35]....
        /*0170*/ 	.word	0x00018090
        /*0174*/ 	.word	0x00000fff


	//   ....[36]....
        /*0178*/ 	.word	0x000184d0
        /*017c*/ 	.word	0x00000fff


	//   ....[37]....
        /*0180*/ 	.word	0x00018910
        /*0184*/ 	.word	0x00000fff


	//   ....[38]....
        /*0188*/ 	.word	0x000190d0
        /*018c*/ 	.word	0x00000fff


	//   ....[39]....
        /*0190*/ 	.word	0x000194f0
        /*0194*/ 	.word	0x00000fff


	//   ....[40]....
        /*0198*/ 	.word	0x00019910
        /*019c*/ 	.word	0x00000fff


	//   ....[41]....
        /*01a0*/ 	.word	0x00019d30
        /*01a4*/ 	.word	0x00000fff


	//   ....[42]....
        /*01a8*/ 	.word	0x0001a150
        /*01ac*/ 	.word	0x00000fff


	//   ....[43]....
        /*01b0*/ 	.word	0x0001a570
        /*01b4*/ 	.word	0x00000fff


	//   ....[44]....
        /*01b8*/ 	.word	0x0001a630
        /*01bc*/ 	.word	0x00000fff


	//   ....[45]....
        /*01c0*/ 	.word	0x0001a640
        /*01c4*/ 	.word	0x00000fff


	//   ....[46]....
        /*01c8*/ 	.word	0x0001a780
        /*01cc*/ 	.word	0x00000fff


	//   ....[47]....
        /*01d0*/ 	.word	0x0001a8d0
        /*01d4*/ 	.word	0x00000fff


	//   ....[48]....
        /*01d8*/ 	.word	0x0001aa20
        /*01dc*/ 	.word	0x00000fff


	//----- nvinfo : EIATTR_INT_WARP_WIDE_INSTR_OFFSETS
	.align		4
.L_33:
        /*01e0*/ 	.byte	0x04, 0x31
        /*01e2*/ 	.short	(.L_35 - .L_34)


	//   ....[0]....
.L_34:
        /*01e4*/ 	.word	0x0001b9b0


	//   ....[1]....
        /*01e8*/ 	.word	0x0001ba60


	//   ....[2]....
        /*01ec*/ 	.word	0x0001baf0


	//----- nvinfo : EIATTR_VRC_CTA_INIT_COUNT
	.align		4
.L_35:
        /*01f0*/ 	.byte	0x02, 0x4a
	.zero		1
	.zero		1


	//----- nvinfo : EIATTR_EXIT_INSTR_OFFSETS
	.align		4
        /*01f4*/ 	.byte	0x04, 0x1c
        /*01f6*/ 	.short	(.L_37 - .L_36)


	//   ....[0]....
.L_36:
        /*01f8*/ 	.word	0x0001ba00


	//   ....[1]....
        /*01fc*/ 	.word	0x0001bad0


	//   ....[2]....
        /*0200*/ 	.word	0x0001bb60


	//----- nvinfo : EIATTR_CRS_STACK_SIZE
	.align		4
.L_37:
        /*0204*/ 	.byte	0x04, 0x1e
        /*0206*/ 	.short	(.L_39 - .L_38)
.L_38:
        /*0208*/ 	.word	0x00000000


	//----- nvinfo : EIATTR_CBANK_PARAM_SIZE
	.align		4
.L_39:
        /*020c*/ 	.byte	0x03, 0x19
        /*020e*/ 	.short	0x0020


	//----- nvinfo : EIATTR_PARAM_CBANK
	.align		4
        /*0210*/ 	.byte	0x04, 0x0a
        /*0212*/ 	.short	(.L_41 - .L_40)
	.align		4
.L_40:
        /*0214*/ 	.word	index@(.nv.constant0._Z5nbodyP6float4P6float3S2_Pj)
        /*0218*/ 	.short	0x0380
        /*021a*/ 	.short	0x0020


	//----- nvinfo : EIATTR_SW_WAR
	.align		4
.L_41:
        /*021c*/ 	.byte	0x04, 0x36
        /*021e*/ 	.short	(.L_43 - .L_42)
.L_42:
        /*0220*/ 	.word	0x00000008
.L_43:


//--------------------- .nv.callgraph             --------------------------
	.section	.nv.callgraph,"",@"SHT_CUDA_CALLGRAPH"
	.align	4
	.sectionentsize	8
	.align		4
        /*0000*/ 	.word	0x00000000
	.align		4
        /*0004*/ 	.word	0xffffffff
	.align		4
        /*0008*/ 	.word	0x00000000
	.align		4
        /*000c*/ 	.word	0xfffffffe
	.align		4
        /*0010*/ 	.word	0x00000000
	.align		4
        /*0014*/ 	.word	0xfffffffd
	.align		4
        /*0018*/ 	.word	0x00000000
	.align		4
        /*001c*/ 	.word	0xfffffffc


//--------------------- .nv.constant4             --------------------------
	.section	.nv.constant4,"a",@progbits
	.align	8
	.align		8
.nv.constant4:
        /*0000*/ 	.dword	precalc_xorwow_matrix
	.align		8
        /*0008*/ 	.dword	precalc_xorwow_offset_matrix
	.align		8
        /*0010*/ 	.dword	mrg32k3aM1
	.align		8
        /*0018*/ 	.dword	mrg32k3aM2
	.align		8
        /*0020*/ 	.dword	mrg32k3aM1SubSeq
	.align		8
        /*0028*/ 	.dword	mrg32k3aM2SubSeq
	.align		8
        /*0030*/ 	.dword	mrg32k3aM1Seq
	.align		8
        /*0038*/ 	.dword	mrg32k3aM2Seq
	.align		8
        /*0040*/ 	.dword	__cudart_i2opi_f


//--------------------- .nv.constant3             --------------------------
	.section	.nv.constant3,"a",@progbits
	.align	8
.nv.constant3:
	.type		__cr_lgamma_table,@object
	.size		__cr_lgamma_table,(g_drag - __cr_lgamma_table)
__cr_lgamma_table:
        /*0000*/ 	.byte	0x00, 0x00, 0x00, 0x00, 0x00, 0x00, 0x00, 0x00, 0x00, 0x00, 0x00, 0x00, 0x00, 0x00, 0x00, 0x00
        /*0010*/ 	.byte	0xef, 0x39, 0xfa, 0xfe, 0x42, 0x2e, 0xe6, 0x3f, 0x02, 0x20, 0x2a, 0xfa, 0x0b, 0xab, 0xfc, 0x3f
        /*0020*/ 	.byte	0xf9, 0x2c, 0x92, 0x7c, 0xa7, 0x6c, 0x09, 0x40, 0xc9, 0x79, 0x44, 0x3c, 0x64, 0x26, 0x13, 0x40
        /*0030*/ 	.byte	0xca, 0x01, 0xcf, 0x3a, 0x27, 0x51, 0x1a, 0x40, 0x30, 0xcc, 0x2d, 0xf3, 0xe1, 0x0c, 0x21, 0x40
        /*0040*/ 	.byte	0x0d, 0xb7, 0xfc, 0x82, 0x8e, 0x35, 0x25, 0x40
	.type		g_drag,@object
	.size		g_drag,(g_max_attraction - g_drag)
g_drag:
        /*0048*/ 	.byte	0x42, 0x1d, 0x74, 0x41
	.type		g_max_attraction,@object
	.size		g_max_attraction,(.L_10 - g_max_attraction)
g_max_attraction:
        /*004c*/ 	.byte	0x00, 0x40, 0xbc, 0x43
.L_10:


//--------------------- .text._Z5nbodyP6float4P6float3S2_Pj --------------------------
	.section	.text._Z5nbodyP6float4P6float3S2_Pj,"ax",@progbits
	.align	128
        .global         _Z5nbodyP6float4P6float3S2_Pj
        .type           _Z5nbodyP6float4P6float3S2_Pj,@function
        .size           _Z5nbodyP6float4P6float3S2_Pj,(.L_x_430 - _Z5nbodyP6float4P6float3S2_Pj)
        .other          _Z5nbodyP6float4P6float3S2_Pj,@"STO_CUDA_ENTRY STV_DEFAULT"
_Z5nbodyP6float4P6float3S2_Pj:
.text._Z5nbodyP6float4P6float3S2_Pj:
[----:B------:R-:W0:Y:S01]  /*0000*/  LDC R1, c[0x0][0x37c] ;  /* 0x0000df00ff017b82 */ /* 0x000e220000000800 */
[----:B------:R-:W1:Y:S07]  /*0010*/  S2R R11, SR_TID.X ;  /* 0x00000000000b7919 */ /* 0x000e6e0000002100 */
[----:B------:R-:W1:Y:S01]  /*0020*/  S2UR UR4, SR_CTAID.X ;  /* 0x00000000000479c3 */ /* 0x000e620000002500 */
[----:B------:R-:W2:Y:S01]  /*0030*/  LDCU.64 UR10, c[0x0][0x358] ;  /* 0x00006b00ff0a77ac */ /* 0x000ea20008000a00 */
[----:B0-----:R-:W-:Y:S01]  /*0040*/  VIADD R1, R1, 0xffffffa8 ;  /* 0xffffffa801017836 */ /* 0x001fe20000000000 */
[----:B------:R-:W-:Y:S01]  /*0050*/  BSSY.RECONVERGENT B0, `(.L_x_0) ;  /* 0x00008ff000007945 */ /* 0x000fe20003800200 */
[----:B------:R-:W-:Y:S01]  /*0060*/  IMAD.MOV.U32 R29, RZ, RZ, RZ ;  /* 0x000000ffff1d7224 */ /* 0x000fe200078e00ff */
[----:B------:R-:W-:Y:S01]  /*0070*/  UMOV UR8, 0x8 ;  /* 0x0000000800087882 */ /* 0x000fe20000000000 */
[----:B------:R-:W-:Y:S01]  /*0080*/  UMOV UR9, 0x0 ;  /* 0x0000000000097882 */ /* 0x000fe20000000000 */
[----:B------:R-:W-:Y:S01]  /*0090*/  R2UR UR12, R1 ;  /* 0x00000000010c72ca */ /* 0x000fe200000e0000 */
[----:B------:R-:W1:Y:S08]  /*00a0*/  LDC R10, c[0x0][0x360] ;  /* 0x0000d800ff0a7b82 */ /* 0x000e700000000800 */
[----:B------:R-:W0:Y:S04]  /*00b0*/  LDC.64 R22, c[0x0][0x380] ;  /* 0x0000e000ff167b82 */ /* 0x000e280000000a00 */
[----:B------:R-:W-:-:S04]  /*00c0*/  UIADD3 UR7, UPT, UPT, UR12, 0x20, URZ ;  /* 0x000000200c077890 */ /* 0x000fc8000fffe0ff */
[----:B------:R-:W3:Y:S01]  /*00d0*/  LDC.64 R20, c[0x0][0x388] ;  /* 0x0000e200ff147b82 */ /* 0x000ee20000000a00 */
[----:B-1----:R-:W-:-:S07]  /*00e0*/  IMAD R10, R10, UR4, R11 ;  /* 0x000000040a0a7c24 */ /* 0x002fce000f8e020b */
[----:B------:R-:W1:Y:S01]  /*00f0*/  LDC.64 R6, c[0x0][0x390] ;  /* 0x0000e400ff067b82 */ /* 0x000e620000000a00 */
[----:B------:R-:W4:Y:S01]  /*0100*/  LDCU.64 UR4, c[0x0][0x398] ;  /* 0x00007300ff0477ac */ /* 0x000f220008000a00 */
[----:B------:R-:W-:Y:S01]  /*0110*/  IMAD.MOV.U32 R11, RZ, RZ, RZ ;  /* 0x000000ffff0b7224 */ /* 0x000fe200078e00ff */
[C---:B------:R-:W-:Y:S02]  /*0120*/  ISETP.NE.AND P0, PT, R10.reuse, RZ, PT ;  /* 0x000000ff0a00720c */ /* 0x040fe40003f05270 */
[C---:B------:R-:W-:Y:S02]  /*0130*/  LOP3.LUT R0, R10.reuse, 0xaad26b49, RZ, 0x3c, !PT ;  /* 0xaad26b490a007812 */ /* 0x040fe400078e3cff */
[----:B------:R1:W-:Y:S01]  /*0140*/  STL.64 [R1+0x20], R10 ;  /* 0x0000200a01007387 */ /* 0x0003e20000100a00 */
[----:B0-----:R-:W-:-:S04]  /*0150*/  IMAD.WIDE.U32 R22, R10, 0x60, R22 ;  /* 0x000000600a167825 */ /* 0x001fc800078e0016 */
[----:B------:R-:W-:Y:S02]  /*0160*/  IMAD R3, R0, 0x4182bed5, RZ ;  /* 0x4182bed500037824 */ /* 0x000fe400078e02ff */
[C---:B---3--:R-:W-:Y:S02]  /*0170*/  IMAD.WIDE.U32 R20, R10.reuse, 0x48, R20 ;  /* 0x000000480a147825 */ /* 0x048fe400078e0014 */
[----:B------:R-:W2:Y:S01]  /*0180*/  @!P0 LDC.64 R4, c[0x0][0x398] ;  /* 0x0000e600ff048b82 */ /* 0x000ea20000000a00 */
[----:B----4-:R-:W-:Y:S01]  /*0190*/  UIMAD.WIDE.U32 UR8, UR4, 0x1, UR8 ;  /* 0x00000001040878a5 */ /* 0x010fe2000f8e0008 */
[C---:B------:R-:W-:Y:S02]  /*01a0*/  VIADD R0, R3.reuse, 0x75bcd15 ;  /* 0x075bcd1503007836 */ /* 0x040fe40000000000 */
[C---:B------:R-:W-:Y:S01]  /*01b0*/  VIADD R19, R3.reuse, 0xd9fc63dd ;  /* 0xd9fc63dd03137836 */ /* 0x040fe20000000000 */
[----:B------:R-:W-:Y:S01]  /*01c0*/  UIADD3 UR9, UPT, UPT, UR9, UR5, URZ ;  /* 0x0000000509097290 */ /* 0x000fe2000fffe0ff */
[----:B-1----:R-:W-:Y:S01]  /*01d0*/  IMAD.WIDE.U32 R10, R10, 0x48, R6 ;  /* 0x000000480a0a7825 */ /* 0x002fe200078e0006 */
[----:B--2---:R-:W-:Y:S04]  /*01e0*/  @!P0 STG.E desc[UR10][R4.64+0x8], RZ ;  /* 0x000008ff04008986 */ /* 0x004fe8000c10190a */
[----:B------:R-:W-:Y:S04]  /*01f0*/  @!P0 STG.E desc[UR10][R4.64+0x4], RZ ;  /* 0x000004ff04008986 */ /* 0x000fe8000c10190a */
[----:B------:R0:W-:Y:S02]  /*0200*/  @!P0 STG.E desc[UR10][R4.64], RZ ;  /* 0x000000ff04008986 */ /* 0x0001e4000c10190a */
[C---:B0-----:R-:W-:Y:S01]  /*0210*/  LOP3.LUT R4, R3.reuse, 0x159a55e5, RZ, 0x3c, !PT ;  /* 0x159a55e503047812 */ /* 0x041fe200078e3cff */
[----:B------:R-:W-:-:S07]  /*0220*/  VIADD R3, R3, 0x583f19 ;  /* 0x00583f1903037836 */ /* 0x000fce0000000000 */
.L_x_51:
[----:B------:R-:W-:Y:S02]  /*0230*/  IMAD.MOV.U32 R28, RZ, RZ, R29 ;  /* 0x000000ffff1c7224 */ /* 0x000fe400078e001d */
[----:B------:R-:W-:-:S07]  /*0240*/  IMAD.MOV.U32 R15, RZ, RZ, RZ ;  /* 0x000000ffff0f7224 */ /* 0x000fce00078e00ff */
.L_x_47:
[----:B0-----:R-:W-:Y:S01]  /*0250*/  IMAD.MOV.U32 R5, RZ, RZ, -0x75bd8fc ;  /* 0xf8a42704ff057424 */ /* 0x001fe200078e00ff */
[----:B------:R0:W-:Y:S01]  /*0260*/  STL [R1+0x2c], R0 ;  /* 0x00002c0001007387 */ /* 0x0001e20000100800 */
[----:B------:R-:W-:Y:S01]  /*0270*/  IMAD.MOV.U32 R2, RZ, RZ, -0x23270784 ;  /* 0xdcd8f87cff027424 */ /* 0x000fe200078e00ff */
[----:B------:R-:W-:Y:S01]  /*0280*/  BSSY.RECONVERGENT B1, `(.L_x_1) ;  /* 0x0000257000017945 */ /* 0x000fe20003800200 */
[----:B------:R-:W-:Y:S01]  /*0290*/  IMAD.IADD R6, R15, 0x1, R29 ;  /* 0x000000010f067824 */ /* 0x000fe200078e021d */
[----:B------:R0:W-:Y:S01]  /*02a0*/  STL.64 [R1+0x30], R4 ;  /* 0x0000300401007387 */ /* 0x0001e20000100a00 */
[----:B------:R-:W-:Y:S02]  /*02b0*/  IMAD.MOV.U32 R14, RZ, RZ, R0 ;  /* 0x000000ffff0e7224 */ /* 0x000fe400078e0000 */
[----:B------:R-:W-:Y:S01]  /*02c0*/  IMAD.MOV.U32 R9, RZ, RZ, R3 ;  /* 0x000000ffff097224 */ /* 0x000fe200078e0003 */
[----:B------:R0:W-:Y:S01]  /*02d0*/  STL.64 [R1+0x38], R2 ;  /* 0x0000380201007387 */ /* 0x0001e20000100a00 */
[----:B------:R-:W-:-:S13]  /*02e0*/  ISETP.NE.AND P0, PT, R6, RZ, PT ;  /* 0x000000ff0600720c */ /* 0x000fda0003f05270 */
[----:B0-----:R-:W-:Y:S05]  /*02f0*/  @!P0 BRA `(.L_x_2) ;  /* 0x00000024003c8947 */ /* 0x001fea0003800000 */
[----:B------:R-:W-:Y:S02]  /*0300*/  IMAD.MOV.U32 R2, RZ, RZ, R6 ;  /* 0x000000ffff027224 */ /* 0x000fe400078e0006 */
[----:B------:R-:W-:Y:S02]  /*0310*/  IMAD.MOV.U32 R5, RZ, RZ, RZ ;  /* 0x000000ffff057224 */ /* 0x000fe400078e00ff */
[----:B------:R-:W-:Y:S02]  /*0320*/  IMAD.MOV.U32 R7, RZ, RZ, RZ ;  /* 0x000000ffff077224 */ /* 0x000fe400078e00ff */
[----:B------:R-:W-:Y:S02]  /*0330*/  IMAD.MOV.U32 R14, RZ, RZ, R0 ;  /* 0x000000ffff0e7224 */ /* 0x000fe400078e0000 */
[----:B------:R-:W-:-:S07]  /*0340*/  IMAD.MOV.U32 R9, RZ, RZ, R3 ;  /* 0x000000ffff097224 */ /* 0x000fce00078e0003 */
.L_x_11:
[----:B------:R-:W-:Y:S01]  /*0350*/  LOP3.LUT R26, R2, 0x3, RZ, 0xc0, !PT ;  /* 0x00000003021a7812 */ /* 0x000fe200078ec0ff */
[----:B------:R-:W-:Y:S03]  /*0360*/  BSSY.RECONVERGENT B2, `(.L_x_3) ;  /* 0x0000242000027945 */ /* 0x000fe60003800200 */
[----:B------:R-:W-:-:S04]  /*0370*/  ISETP.NE.U32.AND P0, PT, R26, RZ, PT ;  /* 0x000000ff1a00720c */ /* 0x000fc80003f05070 */
[----:B------:R-:W-:-:S13]  /*0380*/  ISETP.NE.AND.EX P0, PT, RZ, RZ, PT, P0 ;  /* 0x000000ffff00720c */ /* 0x000fda0003f05300 */
[----:B01----:R-:W-:Y:S05]  /*0390*/  @!P0 BRA `(.L_x_4) ;  /* 0x0000002000f88947 */ /* 0x003fea0003800000 */
[----:B------:R-:W0:Y:S01]  /*03a0*/  LDC.64 R16, c[0x4][0x8] ;  /* 0x01000200ff107b82 */ /* 0x000e220000000a00 */
[----:B------:R-:W-:Y:S01]  /*03b0*/  IMAD.MOV.U32 R14, RZ, RZ, RZ ;  /* 0x000000ffff0e7224 */ /* 0x000fe200078e00ff */
[----:B------:R-:W-:Y:S02]  /*03c0*/  CS2R R8, SRZ ;  /* 0x0000000000087805 */ /* 0x000fe4000001ff00 */
[----:B------:R-:W-:Y:S01]  /*03d0*/  CS2R R12, SRZ ;  /* 0x00000000000c7805 */ /* 0x000fe2000001ff00 */
[----:B------:R-:W-:Y:S01]  /*03e0*/  UMOV UR4, URZ ;  /* 0x000000ff00047c82 */ /* 0x000fe20008000000 */
[----:B0-----:R-:W-:-:S07]  /*03f0*/  IMAD.WIDE.U32 R16, R7, 0xc80, R16 ;  /* 0x00000c8007107825 */ /* 0x001fce00078e0010 */
.L_x_6:
[----:B------:R-:W-:Y:S02]  /*0400*/  ULEA UR5, UR4, UR7, 0x2 ;  /* 0x0000000704057291 */ /* 0x000fe4000f8e10ff */
[----:B------:R-:W-:-:S07]  /*0410*/  USHF.L.U32 UR13, UR4, 0x5, URZ ;  /* 0x00000005040d7899 */ /* 0x000fce00080006ff */
[----:B------:R-:W5:Y:S01]  /*0420*/  LDL R36, [UR5+0xc] ;  /* 0x00000c05ff247983 */ /* 0x000f620008100800 */
[----:B------:R-:W-:-:S05]  /*0430*/  UMOV UR5, URZ ;  /* 0x000000ff00057c82 */ /* 0x000fca0008000000 */
.L_x_5:
[----:B-----5:R-:W-:Y:S01]  /*0440*/  SHF.R.U32.HI R38, RZ, UR5, R36 ;  /* 0x00000005ff267c19 */ /* 0x020fe20008011624 */
[----:B------:R-:W-:-:S03]  /*0450*/  UIADD3 UR6, UPT, UPT, UR13, UR5, URZ ;  /* 0x000000050d067290 */ /* 0x000fc6000fffe0ff */
[----:B------:R-:W-:Y:S01]  /*0460*/  LOP3.LUT R18, R38, 0x1, RZ, 0xc0, !PT ;  /* 0x0000000126127812 */ /* 0x000fe200078ec0ff */
[----:B------:R-:W-:-:S03]  /*0470*/  UIMAD UR6, UR6, 0x5, URZ ;  /* 0x00000005060678a4 */ /* 0x000fc6000f8e02ff */
[----:B------:R-:W-:-:S03]  /*0480*/  ISETP.NE.U32.AND P0, PT, R18, 0x1, PT ;  /* 0x000000011200780c */ /* 0x000fc60003f05070 */
[----:B------:R-:W-:-:S04]  /*0490*/  IMAD.U32 R25, RZ, RZ, UR6 ;  /* 0x00000006ff197e24 */ /* 0x000fc8000f8e00ff */
[----:B------:R-:W-:-:S06]  /*04a0*/  IMAD.WIDE.U32 R24, R25, 0x4, R16 ;  /* 0x0000000419187825 */ /* 0x000fcc00078e0010 */
[----:B------:R-:W2:Y:S01]  /*04b0*/  @!P0 LDG.E R27, desc[UR10][R24.64] ;  /* 0x0000000a181b8981 */ /* 0x000ea2000c1e1900 */
[----:B------:R-:W-:-:S03]  /*04c0*/  R2P PR, R38, 0x7e ;  /* 0x0000007e26007804 */ /* 0x000fc60000000000 */
[----:B------:R-:W3:Y:S04]  /*04d0*/  @!P0 LDG.E R31, desc[UR10][R24.64+0x4] ;  /* 0x0000040a181f8981 */ /* 0x000ee8000c1e1900 */
[----:B------:R-:W4:Y:S04]  /*04e0*/  @!P0 LDG.E R18, desc[UR10][R24.64+0x8] ;  /* 0x0000080a18128981 */ /* 0x000f28000c1e1900 */
[----:B------:R-:W4:Y:S04]  /*04f0*/  @!P0 LDG.E R30, desc[UR10][R24.64+0x10] ;  /* 0x0000100a181e8981 */ /* 0x000f28000c1e1900 */
[----:B------:R-:W4:Y:S04]  /*0500*/  @P1 LDG.E R35, desc[UR10][R24.64+0x14] ;  /* 0x0000140a18231981 */ /* 0x000f28000c1e1900 */
[----:B------:R-:W4:Y:S04]  /*0510*/  @P1 LDG.E R32, desc[UR10][R24.64+0x1c] ;  /* 0x00001c0a18201981 */ /* 0x000f28000c1e1900 */
[----:B------:R-:W4:Y:S04]  /*0520*/  @P2 LDG.E R37, desc[UR10][R24.64+0x28] ;  /* 0x0000280a18252981 */ /* 0x000f28000c1e1900 */
[----:B------:R-:W4:Y:S04]  /*0530*/  @!P0 LDG.E R33, desc[UR10][R24.64+0xc] ;  /* 0x00000c0a18218981 */ /* 0x000f28000c1e1900 */
[----:B------:R-:W4:Y:S04]  /*0540*/  @P1 LDG.E R34, desc[UR10][R24.64+0x24] ;  /* 0x0000240a18221981 */ /* 0x000f28000c1e1900 */
[----:B------:R-:W4:Y:S04]  /*0550*/  @P3 LDG.E R39, desc[UR10][R24.64+0x3c] ;  /* 0x00003c0a18273981 */ /* 0x000f28000c1e1900 */
[----:B------:R-:W4:Y:S04]  /*0560*/  @P4 LDG.E R41, desc[UR10][R24.64+0x50] ;  /* 0x0000500a18294981 */ /* 0x000f28000c1e1900 */
[----:B------:R-:W4:Y:S04]  /*0570*/  @P4 LDG.E R40, desc[UR10][R24.64+0x58] ;  /* 0x0000580a18284981 */ /* 0x000f28000c1e1900 */
[----:B------:R-:W4:Y:S04]  /*0580*/  @P5 LDG.E R43, desc[UR10][R24.64+0x64] ;  /* 0x0000640a182b5981 */ /* 0x000f28000c1e1900 */
[----:B------:R-:W4:Y:S01]  /*0590*/  @P6 LDG.E R45, desc[UR10][R24.64+0x78] ;  /* 0x0000780a182d6981 */ /* 0x000f22000c1e1900 */
[----:B--2---:R-:W-:-:S03]  /*05a0*/  @!P0 LOP3.LUT R14, R14, R27, RZ, 0x3c, !PT ;  /* 0x0000001b0e0e8212 */ /* 0x004fc600078e3cff */
[----:B------:R-:W2:Y:S01]  /*05b0*/  @P1 LDG.E R27, desc[UR10][R24.64+0x18] ;  /* 0x0000180a181b1981 */ /* 0x000ea2000c1e1900 */
[----:B---3--:R-:W-:-:S03]  /*05c0*/  @!P0 LOP3.LUT R12, R12, R31, RZ, 0x3c, !PT ;  /* 0x0000001f0c0c8212 */ /* 0x008fc600078e3cff */
[----:B------:R-:W3:Y:S01]  /*05d0*/  @P2 LDG.E R31, desc[UR10][R24.64+0x2c] ;  /* 0x00002c0a181f2981 */ /* 0x000ee2000c1e1900 */
[----:B----4-:R-:W-:-:S03]  /*05e0*/  @!P0 LOP3.LUT R13, R13, R18, RZ, 0x3c, !PT ;  /* 0x000000120d0d8212 */ /* 0x010fc600078e3cff */
[----:B------:R-:W4:Y:S01]  /*05f0*/  @P2 LDG.E R18, desc[UR10][R24.64+0x30] ;  /* 0x0000300a18122981 */ /* 0x000f22000c1e1900 */
[----:B------:R-:W-:-:S03]  /*0600*/  @!P0 LOP3.LUT R9, R9, R30, RZ, 0x3c, !PT ;  /* 0x0000001e09098212 */ /* 0x000fc600078e3cff */
[----:B------:R-:W3:Y:S01]  /*0610*/  @P2 LDG.E R30, desc[UR10][R24.64+0x38] ;  /* 0x0000380a181e2981 */ /* 0x000ee2000c1e1900 */
[----:B------:R-:W-:-:S03]  /*0620*/  @P1 LOP3.LUT R14, R14, R35, RZ, 0x3c, !PT ;  /* 0x000000230e0e1212 */ /* 0x000fc600078e3cff */
[----:B------:R-:W3:Y:S01]  /*0630*/  @P3 LDG.E R35, desc[UR10][R24.64+0x40] ;  /* 0x0000400a18233981 */ /* 0x000ee2000c1e1900 */
[----:B------:R-:W-:-:S03]  /*0640*/  @P1 LOP3.LUT R13, R13, R32, RZ, 0x3c, !PT ;  /* 0x000000200d0d1212 */ /* 0x000fc600078e3cff */
[----:B------:R-:W3:Y:S01]  /*0650*/  @P3 LDG.E R32, desc[UR10][R24.64+0x44] ;  /* 0x0000440a18203981 */ /* 0x000ee2000c1e1900 */
[----:B------:R-:W-:-:S03]  /*0660*/  @P2 LOP3.LUT R14, R14, R37, RZ, 0x3c, !PT ;  /* 0x000000250e0e2212 */ /* 0x000fc600078e3cff */
[----:B------:R-:W3:Y:S01]  /*0670*/  @P3 LDG.E R37, desc[UR10][R24.64+0x48] ;  /* 0x0000480a18253981 */ /* 0x000ee2000c1e1900 */
[----:B------:R-:W-:-:S03]  /*0680*/  @!P0 LOP3.LUT R8, R8, R33, RZ, 0x3c, !PT ;  /* 0x0000002108088212 */ /* 0x000fc600078e3cff */
[----:B------:R-:W3:Y:S01]  /*0690*/  @P2 LDG.E R33, desc[UR10][R24.64+0x34] ;  /* 0x0000340a18212981 */ /* 0x000ee2000c1e1900 */
[----:B------:R-:W-:-:S03]  /*06a0*/  @P1 LOP3.LUT R9, R9, R34, RZ, 0x3c, !PT ;  /* 0x0000002209091212 */ /* 0x000fc600078e3cff */
[----:B------:R-:W3:Y:S01]  /*06b0*/  @P3 LDG.E R34, desc[UR10][R24.64+0x4c] ;  /* 0x00004c0a18223981 */ /* 0x000ee2000c1e1900 */
[----:B------:R-:W-:-:S03]  /*06c0*/  @P3 LOP3.LUT R14, R14, R39, RZ, 0x3c, !PT ;  /* 0x000000270e0e3212 */ /* 0x000fc600078e3cff */
[----:B------:R-:W3:Y:S01]  /*06d0*/  @P4 LDG.E R39, desc[UR10][R24.64+0x54] ;  /* 0x0000540a18274981 */ /* 0x000ee2000c1e1900 */
[----:B--2---:R-:W-:-:S03]  /*06e0*/  @P1 LOP3.LUT R12, R12, R27, RZ, 0x3c, !PT ;  /* 0x0000001b0c0c1212 */ /* 0x004fc600078e3cff */
[----:B------:R-:W2:Y:S01]  /*06f0*/  @P1 LDG.E R27, desc[UR10][R24.64+0x20] ;  /* 0x0000200a181b1981 */ /* 0x000ea2000c1e1900 */
[----:B------:R-:W-:Y:S02]  /*0700*/  @P4 LOP3.LUT R14, R14, R41, RZ, 0x3c, !PT ;  /* 0x000000290e0e4212 */ /* 0x000fe400078e3cff */
[----:B------:R-:W-:Y:S01]  /*0710*/  LOP3.LUT P0, RZ, R38, 0x80, RZ, 0xc0, !PT ;  /* 0x0000008026ff7812 */ /* 0x000fe2000780c0ff */
[----:B------:R-:W2:Y:S01]  /*0720*/  @P4 LDG.E R41, desc[UR10][R24.64+0x5c] ;  /* 0x00005c0a18294981 */ /* 0x000ea2000c1e1900 */
[----:B----4-:R-:W-:-:S03]  /*0730*/  @P2 LOP3.LUT R13, R13, R18, RZ, 0x3c, !PT ;  /* 0x000000120d0d2212 */ /* 0x010fc600078e3cff */
[----:B------:R-:W4:Y:S01]  /*0740*/  @P4 LDG.E R18, desc[UR10][R24.64+0x60] ;  /* 0x0000600a18124981 */ /* 0x000f22000c1e1900 */
[----:B---3--:R-:W-:Y:S02]  /*0750*/  @P2 LOP3.LUT R12, R12, R31, RZ, 0x3c, !PT ;  /* 0x0000001f0c0c2212 */ /* 0x008fe400078e3cff */
[----:B------:R-:W-:Y:S01]  /*0760*/  @P2 LOP3.LUT R9, R9, R30, RZ, 0x3c, !PT ;  /* 0x0000001e09092212 */ /* 0x000fe200078e3cff */
[----:B------:R-:W3:Y:S04]  /*0770*/  @P5 LDG.E R31, desc[UR10][R24.64+0x70] ;  /* 0x0000700a181f5981 */ /* 0x000ee8000c1e1900 */
[----:B------:R-:W3:Y:S01]  /*0780*/  @P5 LDG.E R30, desc[UR10][R24.64+0x6c] ;  /* 0x00006c0a181e5981 */ /* 0x000ee2000c1e1900 */
[----:B------:R-:W-:-:S03]  /*0790*/  @P3 LOP3.LUT R13, R13, R32, RZ, 0x3c, !PT ;  /* 0x000000200d0d3212 */ /* 0x000fc600078e3cff */
[----:B------:R-:W3:Y:S01]  /*07a0*/  @P5 LDG.E R32, desc[UR10][R24.64+0x74] ;  /* 0x0000740a18205981 */ /* 0x000ee2000c1e1900 */
[----:B------:R-:W-:Y:S02]  /*07b0*/  @P3 LOP3.LUT R12, R12, R35, RZ, 0x3c, !PT ;  /* 0x000000230c0c3212 */ /* 0x000fe400078e3cff */
[----:B------:R-:W-:Y:S01]  /*07c0*/  @P4 LOP3.LUT R13, R13, R40, RZ, 0x3c, !PT ;  /* 0x000000280d0d4212 */ /* 0x000fe200078e3cff */
[----:B------:R-:W3:Y:S01]  /*07d0*/  @P6 LDG.E R35, desc[UR10][R24.64+0x84] ;  /* 0x0000840a18236981 */ /* 0x000ee2000c1e1900 */
[----:B------:R-:W-:-:S03]  /*07e0*/  @P5 LOP3.LUT R14, R14, R43, RZ, 0x3c, !PT ;  /* 0x0000002b0e0e5212 */ /* 0x000fc600078e3cff */
[----:B------:R-:W3:Y:S01]  /*07f0*/  @P6 LDG.E R40, desc[UR10][R24.64+0x88] ;  /* 0x0000880a18286981 */ /* 0x000ee2000c1e1900 */
[----:B------:R-:W-:-:S03]  /*0800*/  @P3 LOP3.LUT R9, R9, R34, RZ, 0x3c, !PT ;  /* 0x0000002209093212 */ /* 0x000fc600078e3cff */
[----:B------:R-:W3:Y:S01]  /*0810*/  @P6 LDG.E R34, desc[UR10][R24.64+0x80] ;  /* 0x0000800a18226981 */ /* 0x000ee2000c1e1900 */
[----:B------:R-:W-:-:S03]  /*0820*/  @P4 LOP3.LUT R12, R12, R39, RZ, 0x3c, !PT ;  /* 0x000000270c0c4212 */ /* 0x000fc600078e3cff */
[----:B------:R-:W3:Y:S04]  /*0830*/  @P0 LDG.E R43, desc[UR10][R24.64+0x8c] ;  /* 0x00008c0a182b0981 */ /* 0x000ee8000c1e1900 */
[----:B------:R-:W3:Y:S04]  /*0840*/  @P0 LDG.E R42, desc[UR10][R24.64+0x94] ;  /* 0x0000940a182a0981 */ /* 0x000ee8000c1e1900 */
[----:B------:R-:W3:Y:S04]  /*0850*/  @P0 LDG.E R39, desc[UR10][R24.64+0x98] ;  /* 0x0000980a18270981 */ /* 0x000ee8000c1e1900 */
[----:B------:R-:W3:Y:S01]  /*0860*/  @P0 LDG.E R44, desc[UR10][R24.64+0x9c] ;  /* 0x00009c0a182c0981 */ /* 0x000ee2000c1e1900 */
[----:B--2---:R-:W-:-:S03]  /*0870*/  @P1 LOP3.LUT R8, R8, R27, RZ, 0x3c, !PT ;  /* 0x0000001b08081212 */ /* 0x004fc600078e3cff */
[----:B------:R-:W2:Y:S01]  /*0880*/  @P5 LDG.E R27, desc[UR10][R24.64+0x68] ;  /* 0x0000680a181b5981 */ /* 0x000ea2000c1e1900 */
[----:B------:R-:W-:-:S03]  /*0890*/  @P2 LOP3.LUT R8, R8, R33, RZ, 0x3c, !PT ;  /* 0x0000002108082212 */ /* 0x000fc600078e3cff */
[----:B------:R-:W2:Y:S01]  /*08a0*/  @P6 LDG.E R33, desc[UR10][R24.64+0x7c] ;  /* 0x00007c0a18216981 */ /* 0x000ea2000c1e1900 */
[----:B------:R-:W-:-:S03]  /*08b0*/  @P3 LOP3.LUT R8, R8, R37, RZ, 0x3c, !PT ;  /* 0x0000002508083212 */ /* 0x000fc600078e3cff */
[----:B------:R-:W2:Y:S01]  /*08c0*/  @P0 LDG.E R37, desc[UR10][R24.64+0x90] ;  /* 0x0000900a18250981 */ /* 0x000ea2000c1e1900 */
[----:B----4-:R-:W-:Y:S02]  /*08d0*/  @P4 LOP3.LUT R9, R9, R18, RZ, 0x3c, !PT ;  /* 0x0000001209094212 */ /* 0x010fe400078e3cff */
[----:B------:R-:W-:Y:S02]  /*08e0*/  @P4 LOP3.LUT R8, R8, R41, RZ, 0x3c, !PT ;  /* 0x0000002908084212 */ /* 0x000fe400078e3cff */
[----:B---3--:R-:W-:Y:S02]  /*08f0*/  @P5 LOP3.LUT R13, R13, R30, RZ, 0x3c, !PT ;  /* 0x0000001e0d0d5212 */ /* 0x008fe400078e3cff */
[----:B------:R-:W-:Y:S02]  /*0900*/  @P5 LOP3.LUT R8, R8, R31, RZ, 0x3c, !PT ;  /* 0x0000001f08085212 */ /* 0x000fe400078e3cff */
[----:B------:R-:W-:Y:S02]  /*0910*/  @P5 LOP3.LUT R9, R9, R32, RZ, 0x3c, !PT ;  /* 0x0000002009095212 */ /* 0x000fe400078e3cff */
[----:B------:R-:W-:-:S02]  /*0920*/  @P6 LOP3.LUT R14, R14, R45, RZ, 0x3c, !PT ;  /* 0x0000002d0e0e6212 */ /* 0x000fc400078e3cff */
[----:B------:R-:W-:Y:S02]  /*0930*/  @P6 LOP3.LUT R8, R8, R35, RZ, 0x3c, !PT ;  /* 0x0000002308086212 */ /* 0x000fe400078e3cff */
[----:B------:R-:W-:Y:S02]  /*0940*/  @P6 LOP3.LUT R9, R9, R40, RZ, 0x3c, !PT ;  /* 0x0000002809096212 */ /* 0x000fe400078e3cff */
[----:B------:R-:W-:Y:S02]  /*0950*/  @P6 LOP3.LUT R13, R13, R34, RZ, 0x3c, !PT ;  /* 0x000000220d0d6212 */ /* 0x000fe400078e3cff */
[----:B------:R-:W-:Y:S02]  /*0960*/  @P0 LOP3.LUT R14, R14, R43, RZ, 0x3c, !PT ;  /* 0x0000002b0e0e0212 */ /* 0x000fe400078e3cff */
[----:B------:R-:W-:Y:S02]  /*0970*/  @P0 LOP3.LUT R13, R13, R42, RZ, 0x3c, !PT ;  /* 0x0000002a0d0d0212 */ /* 0x000fe400078e3cff */
[----:B------:R-:W-:-:S02]  /*0980*/  @P0 LOP3.LUT R8, R8, R39, RZ, 0x3c, !PT ;  /* 0x0000002708080212 */ /* 0x000fc400078e3cff */
[----:B------:R-:W-:Y:S02]  /*0990*/  @P0 LOP3.LUT R9, R9, R44, RZ, 0x3c, !PT ;  /* 0x0000002c09090212 */ /* 0x000fe400078e3cff */
[----:B--2---:R-:W-:-:S04]  /*09a0*/  @P5 LOP3.LUT R12, R12, R27, RZ, 0x3c, !PT ;  /* 0x0000001b0c0c5212 */ /* 0x004fc800078e3cff */
[----:B------:R-:W-:-:S04]  /*09b0*/  @P6 LOP3.LUT R12, R12, R33, RZ, 0x3c, !PT ;  /* 0x000000210c0c6212 */ /* 0x000fc800078e3cff */
[----:B------:R-:W-:Y:S02]  /*09c0*/  @P0 LOP3.LUT R12, R12, R37, RZ, 0x3c, !PT ;  /* 0x000000250c0c0212 */ /* 0x000fe400078e3cff */
[----:B------:R-:W-:-:S13]  /*09d0*/  R2P PR, R38.B1, 0x7f ;  /* 0x0000007f26007804 */ /* 0x000fda0000001000 */
[----:B------:R-:W2:Y:S04]  /*09e0*/  @P0 LDG.E R31, desc[UR10][R24.64+0xa0] ;  /* 0x0000a00a181f0981 */ /* 0x000ea8000c1e1900 */
[----:B------:R-:W3:Y:S04]  /*09f0*/  @P1 LDG.E R37, desc[UR10][R24.64+0xb4] ;  /* 0x0000b40a18251981 */ /* 0x000ee8000c1e1900 */
[----:B------:R-:W4:Y:S04]  /*0a00*/  @P0 LDG.E R32, desc[UR10][R24.64+0xb0] ;  /* 0x0000b00a18200981 */ /* 0x000f28000c1e1900 */
        /* <DEDUP_REMOVED lines=9> */
[----:B------:R-:W4:Y:S01]  /*0aa0*/  @P4 LDG.E R40, desc[UR10][R24.64+0x100] ;  /* 0x0001000a18284981 */ /* 0x000f22000c1e1900 */
[----:B--2---:R-:W-:-:S03]  /*0ab0*/  @P0 LOP3.LUT R14, R14, R31, RZ, 0x3c, !PT ;  /* 0x0000001f0e0e0212 */ /* 0x004fc600078e3cff */
[----:B------:R-:W2:Y:S01]  /*0ac0*/  @P1 LDG.E R31, desc[UR10][R24.64+0xb8] ;  /* 0x0000b80a181f1981 */ /* 0x000ea2000c1e1900 */
[----:B---3--:R-:W-:-:S03]  /*0ad0*/  @P1 LOP3.LUT R14, R14, R37, RZ, 0x3c, !PT ;  /* 0x000000250e0e1212 */ /* 0x008fc600078e3cff */
[----:B------:R-:W3:Y:S01]  /*0ae0*/  @P2 LDG.E R37, desc[UR10][R24.64+0xd4] ;  /* 0x0000d40a18252981 */ /* 0x000ee2000c1e1900 */
[----:B----4-:R-:W-:-:S03]  /*0af0*/  @P0 LOP3.LUT R9, R9, R32, RZ, 0x3c, !PT ;  /* 0x0000002009090212 */ /* 0x010fc600078e3cff */
[----:B------:R-:W4:Y:S01]  /*0b00*/  @P2 LDG.E R32, desc[UR10][R24.64+0xd0] ;  /* 0x0000d00a18202981 */ /* 0x000f22000c1e1900 */
[----:B------:R-:W-:-:S03]  /*0b10*/  @P0 LOP3.LUT R12, R12, R33, RZ, 0x3c, !PT ;  /* 0x000000210c0c0212 */ /* 0x000fc600078e3cff */
[----:B------:R-:W3:Y:S01]  /*0b20*/  @P1 LDG.E R33, desc[UR10][R24.64+0xc0] ;  /* 0x0000c00a18211981 */ /* 0x000ee2000c1e1900 */
[----:B------:R-:W-:-:S03]  /*0b30*/  @P0 LOP3.LUT R13, R13, R30, RZ, 0x3c, !PT ;  /* 0x0000001e0d0d0212 */ /* 0x000fc600078e3cff */
[----:B------:R-:W4:Y:S01]  /*0b40*/  @P1 LDG.E R30, desc[UR10][R24.64+0xbc] ;  /* 0x0000bc0a181e1981 */ /* 0x000f22000c1e1900 */
[----:B------:R-:W-:Y:S02]  /*0b50*/  @P0 LOP3.LUT R8, R8, R35, RZ, 0x3c, !PT ;  /* 0x0000002308080212 */ /* 0x000fe400078e3cff */
[----:B------:R-:W-:Y:S01]  /*0b60*/  LOP3.LUT P0, RZ, R38, 0x8000, RZ, 0xc0, !PT ;  /* 0x0000800026ff7812 */ /* 0x000fe2000780c0ff */
[----:B------:R-:W4:Y:S01]  /*0b70*/  @P2 LDG.E R35, desc[UR10][R24.64+0xcc] ;  /* 0x0000cc0a18232981 */ /* 0x000f22000c1e1900 */
[----:B------:R-:W-:-:S03]  /*0b80*/  @P2 LOP3.LUT R14, R14, R39, RZ, 0x3c, !PT ;  /* 0x000000270e0e2212 */ /* 0x000fc600078e3cff */
        /* <DEDUP_REMOVED lines=8> */
[----:B------:R-:W4:Y:S04]  /*0c10*/  @P0 LDG.E R43, desc[UR10][R24.64+0x12c] ;  /* 0x00012c0a182b0981 */ /* 0x000f28000c1e1900 */
[----:B------:R-:W4:Y:S01]  /*0c20*/  @P3 LDG.E R27, desc[UR10][R24.64+0xe8] ;  /* 0x0000e80a181b3981 */ /* 0x000f22000c1e1900 */
[----:B------:R-:W-:-:S03]  /*0c30*/  @P2 LOP3.LUT R9, R9, R34, RZ, 0x3c, !PT ;  /* 0x0000002209092212 */ /* 0x000fc600078e3cff */
        /* <DEDUP_REMOVED lines=8> */
[----:B------:R-:W-:Y:S02]  /*0cc0*/  @P2 LOP3.LUT R8, R8, R37, RZ, 0x3c, !PT ;  /* 0x0000002508082212 */ /* 0x000fe400078e3cff */
[----:B------:R-:W-:Y:S01]  /*0cd0*/  @P2 LOP3.LUT R12, R12, R35, RZ, 0x3c, !PT ;  /* 0x000000230c0c2212 */ /* 0x000fe200078e3cff */
[----:B------:R-:W4:Y:S01]  /*0ce0*/  @P5 LDG.E R37, desc[UR10][R24.64+0x110] ;  /* 0x0001100a18255981 */ /* 0x000f22000c1e1900 */
[----:B------:R-:W-:-:S03]  /*0cf0*/  @P2 LOP3.LUT R13, R13, R32, RZ, 0x3c, !PT ;  /* 0x000000200d0d2212 */ /* 0x000fc600078e3cff */
[----:B------:R-:W4:Y:S01]  /*0d00*/  @P5 LDG.E R35, desc[UR10][R24.64+0x108] ;  /* 0x0001080a18235981 */ /* 0x000f22000c1e1900 */
[----:B------:R-:W-:-:S03]  /*0d10*/  @P3 LOP3.LUT R9, R9, R38, RZ, 0x3c, !PT ;  /* 0x0000002609093212 */ /* 0x000fc600078e3cff */
        /* <DEDUP_REMOVED lines=12> */
[----:B------:R-:W4:Y:S04]  /*0de0*/  @P0 LDG.E R40, desc[UR10][R24.64+0x134] ;  /* 0x0001340a18280981 */ /* 0x000f28000c1e1900 */
[----:B------:R-:W4:Y:S01]  /*0df0*/  @P0 LDG.E R43, desc[UR10][R24.64+0x138] ;  /* 0x0001380a182b0981 */ /* 0x000f22000c1e1900 */
[----:B------:R-:W-:Y:S01]  /*0e00*/  UIADD3 UR5, UPT, UPT, UR5, 0x10, URZ ;  /* 0x0000001005057890 */ /* 0x000fe2000fffe0ff */
[----:B------:R-:W-:-:S03]  /*0e10*/  @P5 LOP3.LUT R9, R9, R34, RZ, 0x3c, !PT ;  /* 0x0000002209095212 */ /* 0x000fc600078e3cff */
[----:B------:R-:W-:Y:S01]  /*0e20*/  UISETP.NE.AND UP0, UPT, UR5, 0x20, UPT ;  /* 0x000000200500788c */ /* 0x000fe2000bf05270 */
[----:B--2---:R-:W-:Y:S02]  /*0e30*/  @P4 LOP3.LUT R12, R12, R31, RZ, 0x3c, !PT ;  /* 0x0000001f0c0c4212 */ /* 0x004fe400078e3cff */
[----:B---3--:R-:W-:Y:S02]  /*0e40*/  @P4 LOP3.LUT R8, R8, R33, RZ, 0x3c, !PT ;  /* 0x0000002108084212 */ /* 0x008fe400078e3cff */
[----:B----4-:R-:W-:Y:S02]  /*0e50*/  @P4 LOP3.LUT R13, R13, R30, RZ, 0x3c, !PT ;  /* 0x0000001e0d0d4212 */ /* 0x010fe400078e3cff */
        /* <DEDUP_REMOVED lines=10> */
[----:B------:R-:W-:Y:S01]  /*0f00*/  @P0 LOP3.LUT R8, R8, R43, RZ, 0x3c, !PT ;  /* 0x0000002b08080212 */ /* 0x000fe200078e3cff */
[----:B------:R-:W-:Y:S06]  /*0f10*/  BRA.U UP0, `(.L_x_5) ;  /* 0xfffffff500487547 */ /* 0x000fec000b83ffff */
[----:B------:R-:W-:-:S04]  /*0f20*/  UIADD3 UR4, UPT, UPT, UR4, 0x1, URZ ;  /* 0x0000000104047890 */ /* 0x000fc8000fffe0ff */
[----:B------:R-:W-:-:S09]  /*0f30*/  UISETP.NE.AND UP0, UPT, UR4, 0x5, UPT ;  /* 0x000000050400788c */ /* 0x000fd2000bf05270 */
[----:B------:R-:W-:Y:S05]  /*0f40*/  BRA.U UP0, `(.L_x_6) ;  /* 0xfffffff5002c7547 */ /* 0x000fea000b83ffff */
[----:B------:R0:W-:Y:S01]  /*0f50*/  STL.64 [R1+0x30], R12 ;  /* 0x0000300c01007387 */ /* 0x0001e20000100a00 */
[----:B------:R-:W-:-:S03]  /*0f60*/  ISETP.NE.U32.AND P0, PT, R26, 0x1, PT ;  /* 0x000000011a00780c */ /* 0x000fc60003f05070 */
[----:B------:R0:W-:Y:S01]  /*0f70*/  STL.64 [R1+0x38], R8 ;  /* 0x0000380801007387 */ /* 0x0001e20000100a00 */
[----:B------:R-:W-:-:S03]  /*0f80*/  ISETP.NE.AND.EX P0, PT, RZ, RZ, PT, P0 ;  /* 0x000000ffff00720c */ /* 0x000fc60003f05300 */
[----:B------:R0:W-:Y:S10]  /*0f90*/  STL [R1+0x2c], R14 ;  /* 0x00002c0e01007387 */ /* 0x0001f40000100800 */
[----:B0-----:R-:W-:Y:S05]  /*0fa0*/  @!P0 BRA `(.L_x_4) ;  /* 0x0000001400f48947 */ /* 0x001fea0003800000 */
[----:B------:R-:W-:Y:S01]  /*0fb0*/  UMOV UR4, URZ ;  /* 0x000000ff00047c82 */ /* 0x000fe20008000000 */
[----:B------:R-:W-:Y:S01]  /*0fc0*/  IMAD.MOV.U32 R14, RZ, RZ, RZ ;  /* 0x000000ffff0e7224 */ /* 0x000fe200078e00ff */
[----:B------:R-:W-:Y:S01]  /*0fd0*/  CS2R R12, SRZ ;  /* 0x00000000000c7805 */ /* 0x000fe2000001ff00 */
[----:B------:R-:W-:Y:S02]  /*0fe0*/  IMAD.MOV.U32 R8, RZ, RZ, RZ ;  /* 0x000000ffff087224 */ /* 0x000fe400078e00ff */
[----:B------:R-:W-:-:S07]  /*0ff0*/  IMAD.U32 R9, RZ, RZ, UR4 ;  /* 0x00000004ff097e24 */ /* 0x000fce000f8e00ff */
.L_x_8:
[----:B------:R-:W-:Y:S02]  /*1000*/  ULEA UR5, UR4, UR7, 0x2 ;  /* 0x0000000704057291 */ /* 0x000fe4000f8e10ff */
[----:B------:R-:W-:-:S07]  /*1010*/  USHF.L.U32 UR13, UR4, 0x5, URZ ;  /* 0x00000005040d7899 */ /* 0x000fce00080006ff */
[----:B------:R-:W5:Y:S01]  /*1020*/  LDL R36, [UR5+0xc] ;  /* 0x00000c05ff247983 */ /* 0x000f620008100800 */
[----:B------:R-:W-:-:S05]  /*1030*/  UMOV UR5, URZ ;  /* 0x000000ff00057c82 */ /* 0x000fca0008000000 */
.L_x_7:
        /* <DEDUP_REMOVED lines=179> */
[----:B------:R0:W-:Y:S01]  /*1b70*/  STL [R1+0x2c], R14 ;  /* 0x00002c0e01007387 */ /* 0x0001e20000100800 */
[----:B------:R-:W-:-:S03]  /*1b80*/  ISETP.NE.AND.EX P0, PT, RZ, RZ, PT, P0 ;  /* 0x000000ffff00720c */ /* 0x000fc60003f05300 */
[----:B------:R0:W-:Y:S10]  /*1b90*/  STL.64 [R1+0x38], R8 ;  /* 0x0000380801007387 */ /* 0x0001f40000100a00 */
[----:B------:R-:W-:Y:S05]  /*1ba0*/  @P0 BRA `(.L_x_4) ;  /* 0x0000000800f40947 */ /* 0x000fea0003800000 */
[----:B------:R-:W-:Y:S01]  /*1bb0*/  UMOV UR4, URZ ;  /* 0x000000ff00047c82 */ /* 0x000fe20008000000 */
[----:B0-----:R-:W-:Y:S01]  /*1bc0*/  IMAD.MOV.U32 R14, RZ, RZ, RZ ;  /* 0x000000ffff0e7224 */ /* 0x001fe200078e00ff */
[----:B------:R-:W-:Y:S01]  /*1bd0*/  CS2R R12, SRZ ;  /* 0x00000000000c7805 */ /* 0x000fe2000001ff00 */
[----:B------:R-:W-:Y:S02]  /*1be0*/  IMAD.MOV.U32 R8, RZ, RZ, RZ ;  /* 0x000000ffff087224 */ /* 0x000fe400078e00ff */
[----:B------:R-:W-:-:S07]  /*1bf0*/  IMAD.U32 R9, RZ, RZ, UR4 ;  /* 0x00000004ff097e24 */ /* 0x000fce000f8e00ff */
.L_x_10:
[----:B------:R-:W-:Y:S02]  /*1c00*/  ULEA UR5, UR4, UR7, 0x2 ;  /* 0x0000000704057291 */ /* 0x000fe4000f8e10ff */
[----:B------:R-:W-:-:S07]  /*1c10*/  USHF.L.U32 UR13, UR4, 0x5, URZ ;  /* 0x00000005040d7899 */ /* 0x000fce00080006ff */
[----:B------:R-:W5:Y:S01]  /*1c20*/  LDL R30, [UR5+0xc] ;  /* 0x00000c05ff1e7983 */ /* 0x000f620008100800 */
[----:B------:R-:W-:-:S05]  /*1c30*/  UMOV UR5, URZ ;  /* 0x000000ff00057c82 */ /* 0x000fca0008000000 */
.L_x_9:
[----:B-----5:R-:W-:Y:S01]  /*1c40*/  SHF.R.U32.HI R36, RZ, UR5, R30 ;  /* 0x00000005ff247c19 */ /* 0x020fe2000801161e */
[----:B------:R-:W-:-:S03]  /*1c50*/  UIADD3 UR6, UPT, UPT, UR13, UR5, URZ ;  /* 0x000000050d067290 */ /* 0x000fc6000fffe0ff */
[----:B------:R-:W-:Y:S01]  /*1c60*/  LOP3.LUT R18, R36, 0x1, RZ, 0xc0, !PT ;  /* 0x0000000124127812 */ /* 0x000fe200078ec0ff */
[----:B------:R-:W-:-:S03]  /*1c70*/  UIMAD UR6, UR6, 0x5, URZ ;  /* 0x00000005060678a4 */ /* 0x000fc6000f8e02ff */
[----:B------:R-:W-:-:S03]  /*1c80*/  ISETP.NE.U32.AND P0, PT, R18, 0x1, PT ;  /* 0x000000011200780c */ /* 0x000fc60003f05070 */
[----:B------:R-:W-:Y:S01]  /*1c90*/  IMAD.U32 R25, RZ, RZ, UR6 ;  /* 0x00000006ff197e24 */ /* 0x000fe2000f8e00ff */
[----:B------:R-:W-:-:S03]  /*1ca0*/  R2P PR, R36, 0x7e ;  /* 0x0000007e24007804 */ /* 0x000fc60000000000 */
[----:B------:R-:W-:-:S06]  /*1cb0*/  IMAD.WIDE.U32 R24, R25, 0x4, R16 ;  /* 0x0000000419187825 */ /* 0x000fcc00078e0010 */
[----:B------:R-:W2:Y:S04]  /*1cc0*/  @!P0 LDG.E R27, desc[UR10][R24.64] ;  /* 0x0000000a181b8981 */ /* 0x000ea8000c1e1900 */
[----:B------:R-:W3:Y:S04]  /*1cd0*/  @P1 LDG.E R35, desc[UR10][R24.64+0x14] ;  /* 0x0000140a18231981 */ /* 0x000ee8000c1e1900 */
[----:B------:R-:W4:Y:S04]  /*1ce0*/  @P2 LDG.E R39, desc[UR10][R24.64+0x28] ;  /* 0x0000280a18272981 */ /* 0x000f28000c1e1900 */
[----:B------:R-:W4:Y:S04]  /*1cf0*/  @P3 LDG.E R41, desc[UR10][R24.64+0x3c] ;  /* 0x00003c0a18293981 */ /* 0x000f28000c1e1900 */
[----:B------:R-:W4:Y:S04]  /*1d00*/  @P4 LDG.E R43, desc[UR10][R24.64+0x50] ;  /* 0x0000500a182b4981 */ /* 0x000f28000c1e1900 */
[----:B------:R-:W4:Y:S04]  /*1d10*/  @!P0 LDG.E R31, desc[UR10][R24.64+0x4] ;  /* 0x0000040a181f8981 */ /* 0x000f28000c1e1900 */
[----:B------:R-:W4:Y:S04]  /*1d20*/  @!P0 LDG.E R18, desc[UR10][R24.64+0x8] ;  /* 0x0000080a18128981 */ /* 0x000f28000c1e1900 */
[----:B------:R-:W4:Y:S04]  /*1d30*/  @!P0 LDG.E R33, desc[UR10][R24.64+0xc] ;  /* 0x00000c0a18218981 */ /* 0x000f28000c1e1900 */
[----:B------:R-:W4:Y:S04]  /*1d40*/  @!P0 LDG.E R26, desc[UR10][R24.64+0x10] ;  /* 0x0000100a181a8981 */ /* 0x000f28000c1e1900 */
[----:B------:R-:W4:Y:S04]  /*1d50*/  @P5 LDG.E R45, desc[UR10][R24.64+0x64] ;  /* 0x0000640a182d5981 */ /* 0x000f28000c1e1900 */
        /* <DEDUP_REMOVED lines=8> */
[----:B---3--:R-:W-:-:S03]  /*1de0*/  @P1 LOP3.LUT R14, R14, R35, RZ, 0x3c, !PT ;  /* 0x000000230e0e1212 */ /* 0x008fc600078e3cff */
[----:B------:R-:W3:Y:S01]  /*1df0*/  @P3 LDG.E R35, desc[UR10][R24.64+0x40] ;  /* 0x0000400a18233981 */ /* 0x000ee2000c1e1900 */
[----:B----4-:R-:W-:-:S03]  /*1e00*/  @P2 LOP3.LUT R14, R14, R39, RZ, 0x3c, !PT ;  /* 0x000000270e0e2212 */ /* 0x010fc600078e3cff */
[----:B------:R-:W4:Y:S01]  /*1e10*/  @P4 LDG.E R39, desc[UR10][R24.64+0x54] ;  /* 0x0000540a18274981 */ /* 0x000f22000c1e1900 */
[----:B------:R-:W-:-:S04]  /*1e20*/  @P3 LOP3.LUT R14, R14, R41, RZ, 0x3c, !PT ;  /* 0x000000290e0e3212 */ /* 0x000fc800078e3cff */
[----:B------:R-:W-:Y:S02]  /*1e30*/  @P4 LOP3.LUT R14, R14, R43, RZ, 0x3c, !PT ;  /* 0x0000002b0e0e4212 */ /* 0x000fe400078e3cff */
[----:B------:R-:W-:Y:S02]  /*1e40*/  @!P0 LOP3.LUT R12, R12, R31, RZ, 0x3c, !PT ;  /* 0x0000001f0c0c8212 */ /* 0x000fe400078e3cff */
[----:B------:R-:W3:Y:S01]  /*1e50*/  @P2 LDG.E R31, desc[UR10][R24.64+0x2c] ;  /* 0x00002c0a181f2981 */ /* 0x000ee2000c1e1900 */
[----:B------:R-:W-:-:S03]  /*1e60*/  @!P0 LOP3.LUT R13, R13, R18, RZ, 0x3c, !PT ;  /* 0x000000120d0d8212 */ /* 0x000fc600078e3cff */
[----:B------:R-:W4:Y:S01]  /*1e70*/  @P1 LDG.E R18, desc[UR10][R24.64+0x1c] ;  /* 0x00001c0a18121981 */ /* 0x000f22000c1e1900 */
[----:B------:R-:W-:-:S03]  /*1e80*/  @!P0 LOP3.LUT R8, R8, R33, RZ, 0x3c, !PT ;  /* 0x0000002108088212 */ /* 0x000fc600078e3cff */
[----:B------:R-:W4:Y:S01]  /*1e90*/  @P2 LDG.E R33, desc[UR10][R24.64+0x34] ;  /* 0x0000340a18212981 */ /* 0x000f22000c1e1900 */
[----:B------:R-:W-:Y:S02]  /*1ea0*/  @!P0 LOP3.LUT R9, R9, R26, RZ, 0x3c, !PT ;  /* 0x0000001a09098212 */ /* 0x000fe400078e3cff */
[----:B------:R-:W-:Y:S01]  /*1eb0*/  LOP3.LUT P0, RZ, R36, 0x80, RZ, 0xc0, !PT ;  /* 0x0000008024ff7812 */ /* 0x000fe2000780c0ff */
[----:B------:R-:W4:Y:S01]  /*1ec0*/  @P1 LDG.E R26, desc[UR10][R24.64+0x24] ;  /* 0x0000240a181a1981 */ /* 0x000f22000c1e1900 */
[----:B------:R-:W-:-:S04]  /*1ed0*/  @P5 LOP3.LUT R14, R14, R45, RZ, 0x3c, !PT ;  /* 0x0000002d0e0e5212 */ /* 0x000fc800078e3cff */
[----:B------:R-:W-:Y:S02]  /*1ee0*/  @P6 LOP3.LUT R14, R14, R32, RZ, 0x3c, !PT ;  /* 0x000000200e0e6212 */ /* 0x000fe400078e3cff */
        /* <DEDUP_REMOVED lines=28> */
[----:B------:R-:W4:Y:S04]  /*20b0*/  @P0 LDG.E R39, desc[UR10][R24.64+0x90] ;  /* 0x0000900a18270981 */ /* 0x000f28000c1e1900 */
[----:B------:R-:W4:Y:S04]  /*20c0*/  @P0 LDG.E R40, desc[UR10][R24.64+0x94] ;  /* 0x0000940a18280981 */ /* 0x000f28000c1e1900 */
[----:B------:R-:W4:Y:S04]  /*20d0*/  @P0 LDG.E R41, desc[UR10][R24.64+0x98] ;  /* 0x0000980a18290981 */ /* 0x000f28000c1e1900 */
[----:B------:R-:W4:Y:S01]  /*20e0*/  @P0 LDG.E R42, desc[UR10][R24.64+0x9c] ;  /* 0x00009c0a182a0981 */ /* 0x000f22000c1e1900 */
[----:B--2---:R-:W-:-:S02]  /*20f0*/  @P4 LOP3.LUT R8, R8, R27, RZ, 0x3c, !PT ;  /* 0x0000001b08084212 */ /* 0x004fc400078e3cff */
[----:B---3--:R-:W-:Y:S02]  /*2100*/  @P5 LOP3.LUT R12, R12, R31, RZ, 0x3c, !PT ;  /* 0x0000001f0c0c5212 */ /* 0x008fe400078e3cff */
[----:B----4-:R-:W-:Y:S02]  /*2110*/  @P4 LOP3.LUT R9, R9, R18, RZ, 0x3c, !PT ;  /* 0x0000001209094212 */ /* 0x010fe400078e3cff */
[----:B------:R-:W-:Y:S02]  /*2120*/  @P5 LOP3.LUT R8, R8, R33, RZ, 0x3c, !PT ;  /* 0x0000002108085212 */ /* 0x000fe400078e3cff */
        /* <DEDUP_REMOVED lines=44> */
[----:B------:R-:W-:-:S03]  /*23f0*/  @P4 LOP3.LUT R14, R14, R31, RZ, 0x3c, !PT ;  /* 0x0000001f0e0e4212 */ /* 0x000fc600078e3cff */
[----:B------:R-:W4:Y:S01]  /*2400*/  @P3 LDG.E R31, desc[UR10][R24.64+0xe8] ;  /* 0x0000e80a181f3981 */ /* 0x000f22000c1e1900 */
[----:B------:R-:W-:-:S03]  /*2410*/  @P1 LOP3.LUT R13, R13, R32, RZ, 0x3c, !PT ;  /* 0x000000200d0d1212 */ /* 0x000fc600078e3cff */
[----:B------:R-:W4:Y:S01]  /*2420*/  @P5 LDG.E R32, desc[UR10][R24.64+0x10c] ;  /* 0x00010c0a18205981 */ /* 0x000f22000c1e1900 */
[----:B------:R-:W-:-:S03]  /*2430*/  @P2 LOP3.LUT R13, R13, R34, RZ, 0x3c, !PT ;  /* 0x000000220d0d2212 */ /* 0x000fc600078e3cff */
        /* <DEDUP_REMOVED lines=27> */
[----:B------:R-:W-:Y:S01]  /*25f0*/  @P3 LOP3.LUT R8, R8, R31, RZ, 0x3c, !PT ;  /* 0x0000001f08083212 */ /* 0x000fe200078e3cff */
        /* <DEDUP_REMOVED lines=21> */
[----:B------:R1:W-:Y:S04]  /*2750*/  STL.64 [R1+0x30], R12 ;  /* 0x0000300c01007387 */ /* 0x0003e80000100a00 */
[----:B------:R1:W-:Y:S04]  /*2760*/  STL [R1+0x2c], R14 ;  /* 0x00002c0e01007387 */ /* 0x0003e80000100800 */
[----:B------:R1:W-:Y:S02]  /*2770*/  STL.64 [R1+0x38], R8 ;  /* 0x0000380801007387 */ /* 0x0003e40000100a00 */
.L_x_4:
[----:B------:R-:W-:Y:S05]  /*2780*/  BSYNC.RECONVERGENT B2 ;  /* 0x0000000000027941 */ /* 0x000fea0003800200 */
.L_x_3:
[C---:B------:R-:W-:Y:S01]  /*2790*/  ISETP.GT.U32.AND P0, PT, R2.reuse, 0x3, PT ;  /* 0x000000030200780c */ /* 0x040fe20003f04070 */
[----:B------:R-:W-:Y:S01]  /*27a0*/  VIADD R7, R7, 0x1 ;  /* 0x0000000107077836 */ /* 0x000fe20000000000 */
[--C-:B------:R-:W-:Y:S02]  /*27b0*/  SHF.R.U64 R2, R2, 0x2, R5.reuse ;  /* 0x0000000202027819 */ /* 0x100fe40000001205 */
[----:B------:R-:W-:Y:S02]  /*27c0*/  ISETP.GT.U32.AND.EX P0, PT, R5, RZ, PT, P0 ;  /* 0x000000ff0500720c */ /* 0x000fe40003f04100 */
[----:B------:R-:W-:-:S11]  /*27d0*/  SHF.R.U32.HI R5, RZ, 0x2, R5 ;  /* 0x00000002ff057819 */ /* 0x000fd60000011605 */
[----:B------:R-:W-:Y:S05]  /*27e0*/  @P0 BRA `(.L_x_11) ;  /* 0xffffffd800d80947 */ /* 0x000fea000383ffff */
.L_x_2:
[----:B------:R-:W-:Y:S05]  /*27f0*/  BSYNC.RECONVERGENT B1 ;  /* 0x0000000000017941 */ /* 0x000fea0003800200 */
.L_x_1:
[----:B------:R-:W-:Y:S01]  /*2800*/  SHF.R.U32.HI R5, RZ, 0x2, R14 ;  /* 0x00000002ff057819 */ /* 0x000fe2000001160e */
[----:B------:R-:W-:Y:S01]  /*2810*/  IMAD.SHL.U32 R2, R9, 0x10, RZ ;  /* 0x0000001009027824 */ /* 0x000fe200078e00ff */
[----:B------:R-:W-:Y:S01]  /*2820*/  STL.64 [R1+0x40], RZ ;  /* 0x000040ff01007387 */ /* 0x000fe20000100a00 */
[----:B01----:R-:W-:Y:S01]  /*2830*/  IMAD.MOV.U32 R12, RZ, RZ, -0x23270784 ;  /* 0xdcd8f87cff0c7424 */ /* 0x003fe200078e00ff */
[----:B------:R-:W-:Y:S01]  /*2840*/  LOP3.LUT R5, R5, R14, RZ, 0x3c, !PT ;  /* 0x0000000e05057212 */ /* 0x000fe200078e3cff */
[----:B------:R-:W-:Y:S01]  /*2850*/  IMAD.MOV.U32 R13, RZ, RZ, R3 ;  /* 0x000000ffff0d7224 */ /* 0x000fe200078e0003 */
[----:B------:R-:W-:Y:S01]  /*2860*/  STL [R1+0x48], RZ ;  /* 0x000048ff01007387 */ /* 0x000fe20000100800 */
[----:B------:R-:W-:Y:S01]  /*2870*/  IMAD.MOV.U32 R8, RZ, RZ, 0x2f800000 ;  /* 0x2f800000ff087424 */ /* 0x000fe200078e00ff */
[----:B------:R-:W-:Y:S01]  /*2880*/  BSSY.RECONVERGENT B1, `(.L_x_12) ;  /* 0x000025e000017945 */ /* 0x000fe20003800200 */
[----:B------:R-:W-:Y:S01]  /*2890*/  IMAD.SHL.U32 R7, R5, 0x2, RZ ;  /* 0x0000000205077824 */ /* 0x000fe200078e00ff */
[----:B------:R-:W-:Y:S01]  /*28a0*/  STL.64 [R1+0x38], R12 ;  /* 0x0000380c01007387 */ /* 0x000fe20000100a00 */
[----:B------:R-:W-:-:S02]  /*28b0*/  IMAD.MOV.U32 R17, RZ, RZ, -0x75bd8fc ;  /* 0xf8a42704ff117424 */ /* 0x000fc400078e00ff */
[----:B------:R-:W-:Y:S01]  /*28c0*/  IMAD.MOV.U32 R16, RZ, RZ, R4 ;  /* 0x000000ffff107224 */ /* 0x000fe200078e0004 */
[----:B------:R-:W-:Y:S01]  /*28d0*/  LOP3.LUT R2, R5, R7, R2, 0x96, !PT ;  /* 0x0000000705027212 */ /* 0x000fe200078e9602 */
[----:B------:R-:W-:Y:S01]  /*28e0*/  STL.64 [R1+0x50], RZ ;  /* 0x000050ff01007387 */ /* 0x000fe20000100a00 */
[----:B------:R-:W-:Y:S02]  /*28f0*/  VIADD R7, R6, 0x1 ;  /* 0x0000000106077836 */ /* 0x000fe40000000000 */
[----:B------:R-:W-:Y:S01]  /*2900*/  LOP3.LUT R5, R2, R9, RZ, 0x3c, !PT ;  /* 0x0000000902057212 */ /* 0x000fe200078e3cff */
[----:B------:R-:W-:Y:S01]  /*2910*/  STL [R1+0x2c], R0 ;  /* 0x00002c0001007387 */ /* 0x000fe20000100800 */
[----:B------:R-:W-:Y:S02]  /*2920*/  IMAD R2, R6, 0x587c5, R19 ;  /* 0x000587c506027824 */ /* 0x000fe400078e0213 */
[----:B------:R-:W-:Y:S01]  /*2930*/  IMAD.MOV.U32 R18, RZ, RZ, RZ ;  /* 0x000000ffff127224 */ /* 0x000fe200078e00ff */
[----:B------:R0:W-:Y:S01]  /*2940*/  STL.64 [R1+0x30], R16 ;  /* 0x0000301001007387 */ /* 0x0001e20000100a00 */
[----:B------:R-:W-:-:S02]  /*2950*/  IMAD.IADD R5, R5, 0x1, R2 ;  /* 0x0000000105057824 */ /* 0x000fc400078e0202 */
[----:B------:R-:W-:Y:S02]  /*2960*/  IMAD.MOV.U32 R14, RZ, RZ, R0 ;  /* 0x000000ffff0e7224 */ /* 0x000fe400078e0000 */
[----:B------:R-:W-:Y:S01]  /*2970*/  IMAD.MOV.U32 R9, RZ, RZ, R3 ;  /* 0x000000ffff097224 */ /* 0x000fe200078e0003 */
[----:B------:R-:W-:-:S05]  /*2980*/  I2FP.F32.U32 R5, R5 ;  /* 0x0000000500057245 */ /* 0x000fca0000201000 */
[----:B------:R-:W-:Y:S01]  /*2990*/  FFMA R5, R5, R8, 1.1641532182693481445e-10 ;  /* 0x2f00000005057423 */ /* 0x000fe20000000008 */
[----:B0-----:R-:W-:-:S03]  /*29a0*/  IMAD.MOV.U32 R16, RZ, RZ, RZ ;  /* 0x000000ffff107224 */ /* 0x001fc600078e00ff */
[----:B------:R-:W-:-:S07]  /*29b0*/  FMUL R5, R5, 5 ;  /* 0x40a0000005057820 */ /* 0x000fce0000400000 */
.L_x_21:
        /* <DEDUP_REMOVED lines=11> */
.L_x_16:
[----:B------:R-:W-:Y:S02]  /*2a70*/  ULEA UR5, UR4, UR7, 0x2 ;  /* 0x0000000704057291 */ /* 0x000fe4000f8e10ff */
[----:B------:R-:W-:-:S07]  /*2a80*/  USHF.L.U32 UR13, UR4, 0x5, URZ ;  /* 0x00000005040d7899 */ /* 0x000fce00080006ff */
[----:B------:R-:W5:Y:S01]  /*2a90*/  LDL R36, [UR5+0xc] ;  /* 0x00000c05ff247983 */ /* 0x000f620008100800 */
[----:B------:R-:W-:-:S05]  /*2aa0*/  UMOV UR5, URZ ;  /* 0x000000ff00057c82 */ /* 0x000fca0008000000 */
.L_x_15:
        /* <DEDUP_REMOVED lines=10> */
[----:B------:R-:W4:Y:S04]  /*2b50*/  @!P0 LDG.E R30, desc[UR10][R26.64+0x8] ;  /* 0x0000080a1a1e8981 */ /* 0x000f28000c1e1900 */
[----:B------:R-:W4:Y:S04]  /*2b60*/  @P2 LDG.E R39, desc[UR10][R26.64+0x28] ;  /* 0x0000280a1a272981 */ /* 0x000f28000c1e1900 */
[----:B------:R-:W4:Y:S04]  /*2b70*/  @!P0 LDG.E R31, desc[UR10][R26.64+0x4] ;  /* 0x0000040a1a1f8981 */ /* 0x000f28000c1e1900 */
[----:B------:R-:W4:Y:S04]  /*2b80*/  @P3 LDG.E R41, desc[UR10][R26.64+0x3c] ;  /* 0x00003c0a1a293981 */ /* 0x000f28000c1e1900 */
[----:B------:R-:W4:Y:S04]  /*2b90*/  @P4 LDG.E R43, desc[UR10][R26.64+0x50] ;  /* 0x0000500a1a2b4981 */ /* 0x000f28000c1e1900 */
[----:B------:R-:W4:Y:S04]  /*2ba0*/  @!P0 LDG.E R32, desc[UR10][R26.64+0x10] ;  /* 0x0000100a1a208981 */ /* 0x000f28000c1e1900 */
[----:B------:R-:W4:Y:S04]  /*2bb0*/  @P1 LDG.E R34, desc[UR10][R26.64+0x24] ;  /* 0x0000240a1a221981 */ /* 0x000f28000c1e1900 */
[----:B------:R-:W4:Y:S04]  /*2bc0*/  @P2 LDG.E R38, desc[UR10][R26.64+0x30] ;  /* 0x0000300a1a262981 */ /* 0x000f28000c1e1900 */
[----:B------:R-:W4:Y:S01]  /*2bd0*/  @P2 LDG.E R40, desc[UR10][R26.64+0x38] ;  /* 0x0000380a1a282981 */ /* 0x000f22000c1e1900 */
[----:B--2---:R-:W-:-:S03]  /*2be0*/  @!P0 LOP3.LUT R14, R14, R17, RZ, 0x3c, !PT ;  /* 0x000000110e0e8212 */ /* 0x004fc600078e3cff */
[----:B------:R-:W2:Y:S01]  /*2bf0*/  @!P0 LDG.E R17, desc[UR10][R26.64+0xc] ;  /* 0x00000c0a1a118981 */ /* 0x000ea2000c1e1900 */
[----:B---3--:R-:W-:-:S03]  /*2c00*/  @P1 LOP3.LUT R14, R14, R33, RZ, 0x3c, !PT ;  /* 0x000000210e0e1212 */ /* 0x008fc600078e3cff */
[----:B------:R-:W3:Y:S01]  /*2c10*/  @P1 LDG.E R33, desc[UR10][R26.64+0x20] ;  /* 0x0000200a1a211981 */ /* 0x000ee2000c1e1900 */
[----:B----4-:R-:W-:-:S03]  /*2c20*/  @!P0 LOP3.LUT R13, R13, R30, RZ, 0x3c, !PT ;  /* 0x0000001e0d0d8212 */ /* 0x010fc600078e3cff */
[----:B------:R-:W4:Y:S01]  /*2c30*/  @P1 LDG.E R30, desc[UR10][R26.64+0x1c] ;  /* 0x00001c0a1a1e1981 */ /* 0x000f22000c1e1900 */
[----:B------:R-:W-:-:S03]  /*2c40*/  @P2 LOP3.LUT R14, R14, R39, RZ, 0x3c, !PT ;  /* 0x000000270e0e2212 */ /* 0x000fc600078e3cff */
[----:B------:R-:W4:Y:S01]  /*2c50*/  @P2 LDG.E R39, desc[UR10][R26.64+0x2c] ;  /* 0x00002c0a1a272981 */ /* 0x000f22000c1e1900 */
[----:B------:R-:W-:-:S03]  /*2c60*/  @!P0 LOP3.LUT R12, R12, R31, RZ, 0x3c, !PT ;  /* 0x0000001f0c0c8212 */ /* 0x000fc600078e3cff */
[----:B------:R-:W4:Y:S01]  /*2c70*/  @P1 LDG.E R31, desc[UR10][R26.64+0x18] ;  /* 0x0000180a1a1f1981 */ /* 0x000f22000c1e1900 */
[----:B------:R-:W-:-:S03]  /*2c80*/  @P3 LOP3.LUT R14, R14, R41, RZ, 0x3c, !PT ;  /* 0x000000290e0e3212 */ /* 0x000fc600078e3cff */
[----:B------:R-:W4:Y:S01]  /*2c90*/  @P5 LDG.E R41, desc[UR10][R26.64+0x64] ;  /* 0x0000640a1a295981 */ /* 0x000f22000c1e1900 */
[----:B------:R-:W-:-:S03]  /*2ca0*/  @P4 LOP3.LUT R14, R14, R43, RZ, 0x3c, !PT ;  /* 0x0000002b0e0e4212 */ /* 0x000fc600078e3cff */
[----:B------:R-:W4:Y:S01]  /*2cb0*/  @P6 LDG.E R43, desc[UR10][R26.64+0x78] ;  /* 0x0000780a1a2b6981 */ /* 0x000f22000c1e1900 */
[----:B------:R-:W-:-:S03]  /*2cc0*/  @!P0 LOP3.LUT R9, R9, R32, RZ, 0x3c, !PT ;  /* 0x0000002009098212 */ /* 0x000fc600078e3cff */
[----:B------:R-:W4:Y:S01]  /*2cd0*/  @P3 LDG.E R32, desc[UR10][R26.64+0x4c] ;  /* 0x00004c0a1a203981 */ /* 0x000f22000c1e1900 */
[----:B------:R-:W-:-:S03]  /*2ce0*/  @P1 LOP3.LUT R9, R9, R34, RZ, 0x3c, !PT ;  /* 0x0000002209091212 */ /* 0x000fc600078e3cff */
[----:B------:R-:W4:Y:S01]  /*2cf0*/  @P4 LDG.E R34, desc[UR10][R26.64+0x58] ;  /* 0x0000580a1a224981 */ /* 0x000f22000c1e1900 */
[----:B--2---:R-:W-:-:S03]  /*2d00*/  @!P0 LOP3.LUT R8, R8, R17, RZ, 0x3c, !PT ;  /* 0x0000001108088212 */ /* 0x004fc600078e3cff */
        /* <DEDUP_REMOVED lines=12> */
[----:B------:R-:W4:Y:S01]  /*2dd0*/  @P4 LDG.E R39, desc[UR10][R26.64+0x54] ;  /* 0x0000540a1a274981 */ /* 0x000f22000c1e1900 */
[----:B------:R-:W-:Y:S02]  /*2de0*/  LOP3.LUT P0, RZ, R37, 0x80, RZ, 0xc0, !PT ;  /* 0x0000008025ff7812 */ /* 0x000fe4000780c0ff */
[----:B------:R-:W-:-:S02]  /*2df0*/  @P2 LOP3.LUT R9, R9, R40, RZ, 0x3c, !PT ;  /* 0x0000002809092212 */ /* 0x000fc400078e3cff */
[----:B------:R-:W-:Y:S02]  /*2e00*/  @P6 LOP3.LUT R14, R14, R43, RZ, 0x3c, !PT ;  /* 0x0000002b0e0e6212 */ /* 0x000fe400078e3cff */
[----:B------:R-:W-:Y:S01]  /*2e10*/  @P3 LOP3.LUT R9, R9, R32, RZ, 0x3c, !PT ;  /* 0x0000002009093212 */ /* 0x000fe200078e3cff */
        /* <DEDUP_REMOVED lines=15> */
[----:B------:R-:W4:Y:S04]  /*2f10*/  @P6 LDG.E R31, desc[UR10][R26.64+0x7c] ;  /* 0x00007c0a1a1f6981 */ /* 0x000f28000c1e1900 */
[----:B------:R-:W4:Y:S01]  /*2f20*/  @P6 LDG.E R34, desc[UR10][R26.64+0x80] ;  /* 0x0000800a1a226981 */ /* 0x000f22000c1e1900 */
[----:B------:R-:W-:Y:S02]  /*2f30*/  @P4 LOP3.LUT R8, R8, R41, RZ, 0x3c, !PT ;  /* 0x0000002908084212 */ /* 0x000fe400078e3cff */
[----:B------:R-:W-:Y:S01]  /*2f40*/  @P4 LOP3.LUT R12, R12, R39, RZ, 0x3c, !PT ;  /* 0x000000270c0c4212 */ /* 0x000fe200078e3cff */
[----:B------:R-:W4:Y:S04]  /*2f50*/  @P0 LDG.E R41, desc[UR10][R26.64+0x98] ;  /* 0x0000980a1a290981 */ /* 0x000f28000c1e1900 */
[----:B------:R-:W4:Y:S01]  /*2f60*/  @P0 LDG.E R39, desc[UR10][R26.64+0x90] ;  /* 0x0000900a1a270981 */ /* 0x000f22000c1e1900 */
[----:B------:R-:W-:-:S02]  /*2f70*/  @P5 LOP3.LUT R12, R12, R43, RZ, 0x3c, !PT ;  /* 0x0000002b0c0c5212 */ /* 0x000fc400078e3cff */
[----:B------:R-:W-:Y:S02]  /*2f80*/  @P5 LOP3.LUT R9, R9, R32, RZ, 0x3c, !PT ;  /* 0x0000002009095212 */ /* 0x000fe400078e3cff */
[----:B------:R-:W-:Y:S02]  /*2f90*/  @P0 LOP3.LUT R14, R14, R45, RZ, 0x3c, !PT ;  /* 0x0000002d0e0e0212 */ /* 0x000fe400078e3cff */
[----:B--2---:R-:W-:-:S04]  /*2fa0*/  @P5 LOP3.LUT R8, R8, R17, RZ, 0x3c, !PT ;  /* 0x0000001108085212 */ /* 0x004fc800078e3cff */
        /* <DEDUP_REMOVED lines=30> */
[----:B------:R-:W-:Y:S02]  /*3190*/  @P0 LOP3.LUT R9, R9, R32, RZ, 0x3c, !PT ;  /* 0x0000002009090212 */ /* 0x000fe400078e3cff */
[----:B------:R-:W4:Y:S01]  /*31a0*/  @P1 LDG.E R32, desc[UR10][R26.64+0xbc] ;  /* 0x0000bc0a1a201981 */ /* 0x000f22000c1e1900 */
[----:B------:R-:W-:-:S03]  /*31b0*/  @P0 LOP3.LUT R12, R12, R31, RZ, 0x3c, !PT ;  /* 0x0000001f0c0c0212 */ /* 0x000fc600078e3cff */
        /* <DEDUP_REMOVED lines=17> */
[----:B------:R-:W-:-:S03]  /*32d0*/  @P6 LOP3.LUT R14, R14, R42, RZ, 0x3c, !PT ;  /* 0x0000002a0e0e6212 */ /* 0x000fc600078e3cff */
[----:B------:R-:W2:Y:S01]  /*32e0*/  @P5 LDG.E R42, desc[UR10][R26.64+0x114] ;  /* 0x0001140a1a2a5981 */ /* 0x000ea2000c1e1900 */
[----:B------:R-:W-:-:S03]  /*32f0*/  @P3 LOP3.LUT R9, R9, R30, RZ, 0x3c, !PT ;  /* 0x0000001e09093212 */ /* 0x000fc600078e3cff */
[----:B------:R-:W2:Y:S01]  /*3300*/  @P4 LDG.E R30, desc[UR10][R26.64+0xf8] ;  /* 0x0000f80a1a1e4981 */ /* 0x000ea2000c1e1900 */
[----:B----4-:R-:W-:-:S03]  /*3310*/  @P1 LOP3.LUT R13, R13, R32, RZ, 0x3c, !PT ;  /* 0x000000200d0d1212 */ /* 0x010fc600078e3cff */
        /* <DEDUP_REMOVED lines=14> */
[----:B------:R-:W4:Y:S04]  /*3400*/  @P0 LDG.E R40, desc[UR10][R26.64+0x134] ;  /* 0x0001340a1a280981 */ /* 0x000f28000c1e1900 */
[----:B------:R-:W4:Y:S04]  /*3410*/  @P0 LDG.E R31, desc[UR10][R26.64+0x130] ;  /* 0x0001300a1a1f0981 */ /* 0x000f28000c1e1900 */
[----:B------:R-:W4:Y:S01]  /*3420*/  @P0 LDG.E R43, desc[UR10][R26.64+0x138] ;  /* 0x0001380a1a2b0981 */ /* 0x000f22000c1e1900 */
[----:B---3--:R-:W-:-:S03]  /*3430*/  @P2 LOP3.LUT R8, R8, R39, RZ, 0x3c, !PT ;  /* 0x0000002708082212 */ /* 0x008fc600078e3cff */
[----:B------:R-:W3:Y:S01]  /*3440*/  @P5 LDG.E R39, desc[UR10][R26.64+0x110] ;  /* 0x0001100a1a275981 */ /* 0x000ee2000c1e1900 */
[----:B--2---:R-:W-:-:S03]  /*3450*/  @P3 LOP3.LUT R8, R8, R17, RZ, 0x3c, !PT ;  /* 0x0000001108083212 */ /* 0x004fc600078e3cff */
[----:B------:R-:W2:Y:S01]  /*3460*/  @P6 LDG.E R17, desc[UR10][R26.64+0x11c] ;  /* 0x00011c0a1a116981 */ /* 0x000ea2000c1e1900 */
[----:B------:R-:W-:-:S03]  /*3470*/  @P5 LOP3.LUT R9, R9, R42, RZ, 0x3c, !PT ;  /* 0x0000002a09095212 */ /* 0x000fc600078e3cff */
[----:B------:R-:W2:Y:S01]  /*3480*/  @P0 LDG.E R42, desc[UR10][R26.64+0x13c] ;  /* 0x00013c0a1a2a0981 */ /* 0x000ea2000c1e1900 */
[----:B------:R-:W-:Y:S01]  /*3490*/  UIADD3 UR5, UPT, UPT, UR5, 0x10, URZ ;  /* 0x0000001005057890 */ /* 0x000fe2000fffe0ff */
[----:B------:R-:W-:-:S03]  /*34a0*/  @P4 LOP3.LUT R13, R13, R30, RZ, 0x3c, !PT ;  /* 0x0000001e0d0d4212 */ /* 0x000fc600078e3cff */
[----:B------:R-:W-:Y:S01]  /*34b0*/  UISETP.NE.AND UP0, UPT, UR5, 0x20, UPT ;  /* 0x000000200500788c */ /* 0x000fe2000bf05270 */
[----:B----4-:R-:W-:Y:S02]  /*34c0*/  @P5 LOP3.LUT R13, R13, R32, RZ, 0x3c, !PT ;  /* 0x000000200d0d5212 */ /* 0x010fe400078e3cff */
[----:B------:R-:W-:Y:S02]  /*34d0*/  @P4 LOP3.LUT R8, R8, R33, RZ, 0x3c, !PT ;  /* 0x0000002108084212 */ /* 0x000fe400078e3cff */
[----:B------:R-:W-:Y:S02]  /*34e0*/  @P5 LOP3.LUT R12, R12, R37, RZ, 0x3c, !PT ;  /* 0x000000250c0c5212 */ /* 0x000fe400078e3cff */
[----:B------:R-:W-:Y:S02]  /*34f0*/  @P6 LOP3.LUT R13, R13, R34, RZ, 0x3c, !PT ;  /* 0x000000220d0d6212 */ /* 0x000fe400078e3cff */
[----:B------:R-:W-:Y:S02]  /*3500*/  @P6 LOP3.LUT R9, R9, R38, RZ, 0x3c, !PT ;  /* 0x0000002609096212 */ /* 0x000fe400078e3cff */
[----:B------:R-:W-:-:S02]  /*3510*/  @P0 LOP3.LUT R13, R13, R40, RZ, 0x3c, !PT ;  /* 0x000000280d0d0212 */ /* 0x000fc400078e3cff */
[----:B---3--:R-:W-:Y:S02]  /*3520*/  @P5 LOP3.LUT R8, R8, R39, RZ, 0x3c, !PT ;  /* 0x0000002708085212 */ /* 0x008fe400078e3cff */
[----:B--2---:R-:W-:Y:S02]  /*3530*/  @P6 LOP3.LUT R12, R12, R17, RZ, 0x3c, !PT ;  /* 0x000000110c0c6212 */ /* 0x004fe400078e3cff */
[----:B------:R-:W-:Y:S02]  /*3540*/  @P6 LOP3.LUT R8, R8, R41, RZ, 0x3c, !PT ;  /* 0x0000002908086212 */ /* 0x000fe400078e3cff */
[----:B------:R-:W-:Y:S02]  /*3550*/  @P0 LOP3.LUT R12, R12, R31, RZ, 0x3c, !PT ;  /* 0x0000001f0c0c0212 */ /* 0x000fe400078e3cff */
        /* <DEDUP_REMOVED lines=17> */
.L_x_18:
[----:B------:R-:W-:Y:S02]  /*3670*/  ULEA UR5, UR4, UR7, 0x2 ;  /* 0x0000000704057291 */ /* 0x000fe4000f8e10ff */
[----:B------:R-:W-:-:S07]  /*3680*/  USHF.L.U32 UR13, UR4, 0x5, URZ ;  /* 0x00000005040d7899 */ /* 0x000fce00080006ff */
[----:B------:R-:W5:Y:S01]  /*3690*/  LDL R36, [UR5+0xc] ;  /* 0x00000c05ff247983 */ /* 0x000f620008100800 */
[----:B------:R-:W-:-:S05]  /*36a0*/  UMOV UR5, URZ ;  /* 0x000000ff00057c82 */ /* 0x000fca0008000000 */
.L_x_17:
        /* <DEDUP_REMOVED lines=188> */
.L_x_20:
[----:B------:R-:W-:Y:S02]  /*4270*/  ULEA UR5, UR4, UR7, 0x2 ;  /* 0x0000000704057291 */ /* 0x000fe4000f8e10ff */
[----:B------:R-:W-:-:S07]  /*4280*/  USHF.L.U32 UR13, UR4, 0x5, URZ ;  /* 0x00000005040d7899 */ /* 0x000fce00080006ff */
[----:B------:R-:W5:Y:S01]  /*4290*/  LDL R37, [UR5+0xc] ;  /* 0x00000c05ff257983 */ /* 0x000f620008100800 */
[----:B------:R-:W-:-:S05]  /*42a0*/  UMOV UR5, URZ ;  /* 0x000000ff00057c82 */ /* 0x000fca0008000000 */
.L_x_19:
        /* <DEDUP_REMOVED lines=12> */
[----:B------:R-:W4:Y:S04]  /*4370*/  @!P0 LDG.E R30, desc[UR10][R26.64+0x8] ;  /* 0x0000080a1a1e8981 */ /* 0x000f28000c1e1900 */
        /* <DEDUP_REMOVED lines=8> */
[----:B------:R-:W2:Y:S01]  /*4400*/  @!P0 LDG.E R17, desc[UR10][R26.64+0x4] ;  /* 0x0000040a1a118981 */ /* 0x000ea2000c1e1900 */
[----:B---3--:R-:W-:-:S03]  /*4410*/  @P1 LOP3.LUT R14, R14, R31, RZ, 0x3c, !PT ;  /* 0x0000001f0e0e1212 */ /* 0x008fc600078e3cff */
[----:B------:R-:W3:Y:S01]  /*4420*/  @!P0 LDG.E R31, desc[UR10][R26.64+0xc] ;  /* 0x00000c0a1a1f8981 */ /* 0x000ee2000c1e1900 */
[----:B----4-:R-:W-:-:S03]  /*4430*/  @P2 LOP3.LUT R14, R14, R33, RZ, 0x3c, !PT ;  /* 0x000000210e0e2212 */ /* 0x010fc600078e3cff */
[----:B------:R-:W4:Y:S01]  /*4440*/  @P1 LDG.E R33, desc[UR10][R26.64+0x18] ;  /* 0x0000180a1a211981 */ /* 0x000f22000c1e1900 */
[----:B------:R-:W-:-:S03]  /*4450*/  @P3 LOP3.LUT R14, R14, R35, RZ, 0x3c, !PT ;  /* 0x000000230e0e3212 */ /* 0x000fc600078e3cff */
[----:B------:R-:W4:Y:S01]  /*4460*/  @P1 LDG.E R35, desc[UR10][R26.64+0x20] ;  /* 0x0000200a1a231981 */ /* 0x000f22000c1e1900 */
[----:B------:R-:W-:-:S03]  /*4470*/  @!P0 LOP3.LUT R13, R13, R30, RZ, 0x3c, !PT ;  /* 0x0000001e0d0d8212 */ /* 0x000fc600078e3cff */
[----:B------:R-:W4:Y:S01]  /*4480*/  @P2 LDG.E R30, desc[UR10][R26.64+0x30] ;  /* 0x0000300a1a1e2981 */ /* 0x000f22000c1e1900 */
[----:B------:R-:W-:-:S03]  /*4490*/  @!P0 LOP3.LUT R9, R9, R32, RZ, 0x3c, !PT ;  /* 0x0000002009098212 */ /* 0x000fc600078e3cff */
        /* <DEDUP_REMOVED lines=11> */
[----:B--2---:R-:W-:-:S03]  /*4550*/  @!P0 LOP3.LUT R12, R12, R17, RZ, 0x3c, !PT ;  /* 0x000000110c0c8212 */ /* 0x004fc600078e3cff */
[----:B------:R-:W2:Y:S01]  /*4560*/  @P2 LDG.E R17, desc[UR10][R26.64+0x2c] ;  /* 0x00002c0a1a112981 */ /* 0x000ea2000c1e1900 */
[----:B---3--:R-:W-:-:S03]  /*4570*/  @!P0 LOP3.LUT R8, R8, R31, RZ, 0x3c, !PT ;  /* 0x0000001f08088212 */ /* 0x008fc600078e3cff */
[----:B------:R-:W3:Y:S01]  /*4580*/  @P2 LDG.E R31, desc[UR10][R26.64+0x34] ;  /* 0x0000340a1a1f2981 */ /* 0x000ee2000c1e1900 */
[----:B----4-:R-:W-:-:S03]  /*4590*/  @P1 LOP3.LUT R12, R12, R33, RZ, 0x3c, !PT ;  /* 0x000000210c0c1212 */ /* 0x010fc600078e3cff */
[----:B------:R-:W4:Y:S01]  /*45a0*/  @P3 LDG.E R33, desc[UR10][R26.64+0x40] ;  /* 0x0000400a1a213981 */ /* 0x000f22000c1e1900 */
[----:B------:R-:W-:-:S03]  /*45b0*/  @P1 LOP3.LUT R8, R8, R35, RZ, 0x3c, !PT ;  /* 0x0000002308081212 */ /* 0x000fc600078e3cff */
[----:B------:R-:W4:Y:S01]  /*45c0*/  @P3 LDG.E R35, desc[UR10][R26.64+0x48] ;  /* 0x0000480a1a233981 */ /* 0x000f22000c1e1900 */
[----:B------:R-:W-:Y:S02]  /*45d0*/  LOP3.LUT P0, RZ, R38, 0x80, RZ, 0xc0, !PT ;  /* 0x0000008026ff7812 */ /* 0x000fe4000780c0ff */
[----:B------:R-:W-:Y:S02]  /*45e0*/  @P2 LOP3.LUT R13, R13, R30, RZ, 0x3c, !PT ;  /* 0x0000001e0d0d2212 */ /* 0x000fe400078e3cff */
[----:B------:R-:W4:Y:S02]  /*45f0*/  @P5 LDG.E R30, desc[UR10][R26.64+0x6c] ;  /* 0x00006c0a1a1e5981 */ /* 0x000f24000c1e1900 */
[----:B------:R-:W-:Y:S02]  /*4600*/  @P3 LOP3.LUT R13, R13, R32, RZ, 0x3c, !PT ;  /* 0x000000200d0d3212 */ /* 0x000fe400078e3cff */
[----:B------:R-:W4:Y:S01]  /*4610*/  @P5 LDG.E R32, desc[UR10][R26.64+0x74] ;  /* 0x0000740a1a205981 */ /* 0x000f22000c1e1900 */
[----:B------:R-:W-:-:S02]  /*4620*/  @P6 LOP3.LUT R14, R14, R43, RZ, 0x3c, !PT ;  /* 0x0000002b0e0e6212 */ /* 0x000fc400078e3cff */
[----:B------:R-:W-:Y:S02]  /*4630*/  @P4 LOP3.LUT R13, R13, R36, RZ, 0x3c, !PT ;  /* 0x000000240d0d4212 */ /* 0x000fe400078e3cff */
        /* <DEDUP_REMOVED lines=16> */
[----:B------:R-:W-:Y:S01]  /*4740*/  @P4 LOP3.LUT R8, R8, R41, RZ, 0x3c, !PT ;  /* 0x0000002908084212 */ /* 0x000fe200078e3cff */
[----:B------:R-:W4:Y:S04]  /*4750*/  @P0 LDG.E R39, desc[UR10][R26.64+0x90] ;  /* 0x0000900a1a270981 */ /* 0x000f28000c1e1900 */
[----:B------:R-:W4:Y:S01]  /*4760*/  @P0 LDG.E R41, desc[UR10][R26.64+0x98] ;  /* 0x0000980a1a290981 */ /* 0x000f22000c1e1900 */
[----:B------:R-:W-:Y:S02]  /*4770*/  @P5 LOP3.LUT R13, R13, R30, RZ, 0x3c, !PT ;  /* 0x0000001e0d0d5212 */ /* 0x000fe400078e3cff */
[----:B------:R-:W-:-:S02]  /*4780*/  @P5 LOP3.LUT R9, R9, R32, RZ, 0x3c, !PT ;  /* 0x0000002009095212 */ /* 0x000fc400078e3cff */
[----:B------:R-:W-:Y:S02]  /*4790*/  @P0 LOP3.LUT R14, R14, R43, RZ, 0x3c, !PT ;  /* 0x0000002b0e0e0212 */ /* 0x000fe400078e3cff */
[----:B------:R-:W-:Y:S02]  /*47a0*/  @P6 LOP3.LUT R9, R9, R36, RZ, 0x3c, !PT ;  /* 0x0000002409096212 */ /* 0x000fe400078e3cff */
[----:B------:R-:W-:Y:S02]  /*47b0*/  @P6 LOP3.LUT R13, R13, R34, RZ, 0x3c, !PT ;  /* 0x000000220d0d6212 */ /* 0x000fe400078e3cff */
[----:B------:R-:W-:Y:S02]  /*47c0*/  @P0 LOP3.LUT R9, R9, R42, RZ, 0x3c, !PT ;  /* 0x0000002a09090212 */ /* 0x000fe400078e3cff */
[----:B------:R-:W-:Y:S02]  /*47d0*/  @P0 LOP3.LUT R13, R13, R40, RZ, 0x3c, !PT ;  /* 0x000000280d0d0212 */ /* 0x000fe400078e3cff */
[----:B--2---:R-:W-:-:S02]  /*47e0*/  @P5 LOP3.LUT R12, R12, R17, RZ, 0x3c, !PT ;  /* 0x000000110c0c5212 */ /* 0x004fc400078e3cff */
[----:B---3--:R-:W-:Y:S02]  /*47f0*/  @P5 LOP3.LUT R8, R8, R31, RZ, 0x3c, !PT ;  /* 0x0000001f08085212 */ /* 0x008fe400078e3cff */
[----:B----4-:R-:W-:Y:S02]  /*4800*/  @P6 LOP3.LUT R12, R12, R33, RZ, 0x3c, !PT ;  /* 0x000000210c0c6212 */ /* 0x010fe400078e3cff */
        /* <DEDUP_REMOVED lines=53> */
[----:B------:R-:W4:Y:S01]  /*4b60*/  @P5 LDG.E R35, desc[UR10][R26.64+0x108] ;  /* 0x0001080a1a235981 */ /* 0x000f22000c1e1900 */
[----:B------:R-:W-:Y:S02]  /*4b70*/  @P2 LOP3.LUT R13, R13, R34, RZ, 0x3c, !PT ;  /* 0x000000220d0d2212 */ /* 0x000fe400078e3cff */
[----:B------:R-:W-:Y:S01]  /*4b80*/  @P2 LOP3.LUT R8, R8, R39, RZ, 0x3c, !PT ;  /* 0x0000002708082212 */ /* 0x000fe200078e3cff */
[----:B------:R-:W4:Y:S04]  /*4b90*/  @P5 LDG.E R34, desc[UR10][R26.64+0x10c] ;  /* 0x00010c0a1a225981 */ /* 0x000f28000c1e1900 */
[----:B------:R-:W4:Y:S01]  /*4ba0*/  @P5 LDG.E R39, desc[UR10][R26.64+0x110] ;  /* 0x0001100a1a275981 */ /* 0x000f22000c1e1900 */
[----:B------:R-:W-:-:S02]  /*4bb0*/  @P0 LOP3.LUT R14, R14, R43, RZ, 0x3c, !PT ;  /* 0x0000002b0e0e0212 */ /* 0x000fc400078e3cff */
        /* <DEDUP_REMOVED lines=10> */
[----:B--2---:R-:W-:-:S03]  /*4c60*/  @P3 LOP3.LUT R8, R8, R17, RZ, 0x3c, !PT ;  /* 0x0000001108083212 */ /* 0x004fc600078e3cff */
[----:B------:R-:W2:Y:S01]  /*4c70*/  @P0 LDG.E R17, desc[UR10][R26.64+0x130] ;  /* 0x0001300a1a110981 */ /* 0x000ea2000c1e1900 */
[----:B------:R-:W-:-:S04]  /*4c80*/  UIADD3 UR5, UPT, UPT, UR5, 0x10, URZ ;  /* 0x0000001005057890 */ /* 0x000fc8000fffe0ff */
[----:B------:R-:W-:Y:S01]  /*4c90*/  UISETP.NE.AND UP0, UPT, UR5, 0x20, UPT ;  /* 0x000000200500788c */ /* 0x000fe2000bf05270 */
[----:B---3--:R-:W-:Y:S02]  /*4ca0*/  @P4 LOP3.LUT R12, R12, R31, RZ, 0x3c, !PT ;  /* 0x0000001f0c0c4212 */ /* 0x008fe400078e3cff */
[----:B----4-:R-:W-:Y:S02]  /*4cb0*/  @P4 LOP3.LUT R13, R13, R32, RZ, 0x3c, !PT ;  /* 0x000000200d0d4212 */ /* 0x010fe400078e3cff */
[----:B------:R-:W-:Y:S02]  /*4cc0*/  @P4 LOP3.LUT R8, R8, R33, RZ, 0x3c, !PT ;  /* 0x0000002108084212 */ /* 0x000fe400078e3cff */
[----:B------:R-:W-:Y:S02]  /*4cd0*/  @P5 LOP3.LUT R12, R12, R35, RZ, 0x3c, !PT ;  /* 0x000000230c0c5212 */ /* 0x000fe400078e3cff */
[----:B------:R-:W-:Y:S02]  /*4ce0*/  @P5 LOP3.LUT R13, R13, R34, RZ, 0x3c, !PT ;  /* 0x000000220d0d5212 */ /* 0x000fe400078e3cff */
[----:B------:R-:W-:-:S04]  /*4cf0*/  @P5 LOP3.LUT R8, R8, R39, RZ, 0x3c, !PT ;  /* 0x0000002708085212 */ /* 0x000fc800078e3cff */
[----:B------:R-:W-:Y:S02]  /*4d00*/  @P6 LOP3.LUT R8, R8, R43, RZ, 0x3c, !PT ;  /* 0x0000002b08086212 */ /* 0x000fe400078e3cff */
[----:B------:R-:W-:Y:S02]  /*4d10*/  @P6 LOP3.LUT R9, R9, R36, RZ, 0x3c, !PT ;  /* 0x0000002409096212 */ /* 0x000fe400078e3cff */
[----:B------:R-:W-:Y:S02]  /*4d20*/  @P6 LOP3.LUT R12, R12, R41, RZ, 0x3c, !PT ;  /* 0x000000290c0c6212 */ /* 0x000fe400078e3cff */
[----:B------:R-:W-:Y:S02]  /*4d30*/  @P6 LOP3.LUT R13, R13, R30, RZ, 0x3c, !PT ;  /* 0x0000001e0d0d6212 */ /* 0x000fe400078e3cff */
[----:B------:R-:W-:Y:S02]  /*4d40*/  @P0 LOP3.LUT R8, R8, R45, RZ, 0x3c, !PT ;  /* 0x0000002d08080212 */ /* 0x000fe400078e3cff */
[----:B------:R-:W-:-:S02]  /*4d50*/  @P0 LOP3.LUT R13, R13, R38, RZ, 0x3c, !PT ;  /* 0x000000260d0d0212 */ /* 0x000fc400078e3cff */
[----:B------:R-:W-:Y:S02]  /*4d60*/  @P0 LOP3.LUT R9, R9, R40, RZ, 0x3c, !PT ;  /* 0x0000002809090212 */ /* 0x000fe400078e3cff */
[----:B--2---:R-:W-:Y:S01]  /*4d70*/  @P0 LOP3.LUT R12, R12, R17, RZ, 0x3c, !PT ;  /* 0x000000110c0c0212 */ /* 0x004fe200078e3cff */
[----:B------:R-:W-:Y:S06]  /*4d80*/  BRA.U UP0, `(.L_x_19) ;  /* 0xfffffff500487547 */ /* 0x000fec000b83ffff */
[----:B------:R-:W-:-:S04]  /*4d90*/  UIADD3 UR4, UPT, UPT, UR4, 0x1, URZ ;  /* 0x0000000104047890 */ /* 0x000fc8000fffe0ff */
[----:B------:R-:W-:-:S09]  /*4da0*/  UISETP.NE.AND UP0, UPT, UR4, 0x5, UPT ;  /* 0x000000050400788c */ /* 0x000fd2000bf05270 */
[----:B------:R-:W-:Y:S05]  /*4db0*/  BRA.U UP0, `(.L_x_20) ;  /* 0xfffffff5002c7547 */ /* 0x000fea000b83ffff */
[----:B------:R1:W-:Y:S04]  /*4dc0*/  STL.64 [R1+0x30], R12 ;  /* 0x0000300c01007387 */ /* 0x0003e80000100a00 */
[----:B------:R1:W-:Y:S04]  /*4dd0*/  STL [R1+0x2c], R14 ;  /* 0x00002c0e01007387 */ /* 0x0003e80000100800 */
[----:B------:R1:W-:Y:S02]  /*4de0*/  STL.64 [R1+0x38], R8 ;  /* 0x0000380801007387 */ /* 0x0003e40000100a00 */
.L_x_14:
[----:B------:R-:W-:Y:S05]  /*4df0*/  BSYNC.RECONVERGENT B2 ;  /* 0x0000000000027941 */ /* 0x000fea0003800200 */
.L_x_13:
[C---:B------:R-:W-:Y:S01]  /*4e00*/  ISETP.GT.U32.AND P0, PT, R7.reuse, 0x3, PT ;  /* 0x000000030700780c */ /* 0x040fe20003f04070 */
[----:B------:R-:W-:Y:S01]  /*4e10*/  VIADD R16, R16, 0x1 ;  /* 0x0000000110107836 */ /* 0x000fe20000000000 */
[--C-:B------:R-:W-:Y:S02]  /*4e20*/  SHF.R.U64 R7, R7, 0x2, R18.reuse ;  /* 0x0000000207077819 */ /* 0x100fe40000001212 */
[----:B------:R-:W-:Y:S02]  /*4e30*/  ISETP.GT.U32.AND.EX P0, PT, R18, RZ, PT, P0 ;  /* 0x000000ff1200720c */ /* 0x000fe40003f04100 */
[----:B------:R-:W-:-:S11]  /*4e40*/  SHF.R.U32.HI R18, RZ, 0x2, R18 ;  /* 0x00000002ff127819 */ /* 0x000fd60000011612 */
[----:B------:R-:W-:Y:S05]  /*4e50*/  @P0 BRA `(.L_x_21) ;  /* 0xffffffd800d80947 */ /* 0x000fea000383ffff */
[----:B------:R-:W-:Y:S05]  /*4e60*/  BSYNC.RECONVERGENT B1 ;  /* 0x0000000000017941 */ /* 0x000fea0003800200 */
.L_x_12:
[----:B------:R-:W-:Y:S01]  /*4e70*/  SHF.R.U32.HI R7, RZ, 0x2, R14 ;  /* 0x00000002ff077819 */ /* 0x000fe2000001160e */
[----:B01----:R-:W-:Y:S01]  /*4e80*/  IMAD.SHL.U32 R8, R9, 0x10, RZ ;  /* 0x0000001009087824 */ /* 0x003fe200078e00ff */
[----:B------:R-:W-:Y:S01]  /*4e90*/  STL.64 [R1+0x40], RZ ;  /* 0x000040ff01007387 */ /* 0x000fe20000100a00 */
[----:B------:R-:W-:Y:S01]  /*4ea0*/  UMOV UR4, 0x54524550 ;  /* 0x5452455000047882 */ /* 0x000fe20000000000 */
[----:B------:R-:W-:Y:S01]  /*4eb0*/  LOP3.LUT R7, R7, R14, RZ, 0x3c, !PT ;  /* 0x0000000e07077212 */ /* 0x000fe200078e3cff */
[----:B------:R-:W-:Y:S01]  /*4ec0*/  UMOV UR5, 0x400921fb ;  /* 0x400921fb00057882 */ /* 0x000fe20000000000 */
[----:B------:R-:W-:Y:S01]  /*4ed0*/  STL [R1+0x48], RZ ;  /* 0x000048ff01007387 */ /* 0x000fe20000100800 */
[----:B------:R-:W-:Y:S01]  /*4ee0*/  IMAD.MOV.U32 R13, RZ, RZ, -0x75bd8fc ;  /* 0xf8a42704ff0d7424 */ /* 0x000fe200078e00ff */
[----:B------:R-:W-:Y:S01]  /*4ef0*/  BSSY.RECONVERGENT B1, `(.L_x_22) ;  /* 0x0000267000017945 */ /* 0x000fe20003800200 */
[C---:B------:R-:W-:Y:S01]  /*4f00*/  IMAD.SHL.U32 R12, R7.reuse, 0x2, RZ ;  /* 0x00000002070c7824 */ /* 0x040fe200078e00ff */
[----:B------:R-:W-:Y:S01]  /*4f10*/  STL.64 [R1+0x50], RZ ;  /* 0x000050ff01007387 */ /* 0x000fe20000100a00 */
[----:B------:R-:W-:Y:S01]  /*4f20*/  VIADD R14, R6, 0x2 ;  /* 0x00000002060e7836 */ /* 0x000fe20000000000 */
[----:B------:R-:W-:Y:S01]  /*4f30*/  CS2R R16, SRZ ;  /* 0x0000000000107805 */ /* 0x000fe2000001ff00 */
[----:B------:R-:W-:Y:S01]  /*4f40*/  IMAD.MOV.U32 R6, RZ, RZ, R0 ;  /* 0x000000ffff067224 */ /* 0x000fe200078e0000 */
[----:B------:R-:W-:Y:S01]  /*4f50*/  LOP3.LUT R8, R7, R12, R8, 0x96, !PT ;  /* 0x0000000c07087212 */ /* 0x000fe200078e9608 */
[----:B------:R-:W-:Y:S01]  /*4f60*/  STL [R1+0x2c], R0 ;  /* 0x00002c0001007387 */ /* 0x000fe20000100800 */
[----:B------:R-:W-:-:S02]  /*4f70*/  IMAD.MOV.U32 R12, RZ, RZ, R4 ;  /* 0x000000ffff0c7224 */ /* 0x000fc400078e0004 */
[----:B------:R-:W-:Y:S01]  /*4f80*/  LOP3.LUT R7, R8, R9, RZ, 0x3c, !PT ;  /* 0x0000000908077212 */ /* 0x000fe200078e3cff */
[----:B------:R-:W-:Y:S02]  /*4f90*/  IMAD.MOV.U32 R8, RZ, RZ, 0x2f800000 ;  /* 0x2f800000ff087424 */ /* 0x000fe400078e00ff */
[----:B------:R-:W-:Y:S01]  /*4fa0*/  IMAD.MOV.U32 R9, RZ, RZ, R3 ;  /* 0x000000ffff097224 */ /* 0x000fe200078e0003 */
[----:B------:R-:W-:Y:S01]  /*4fb0*/  IADD3 R7, PT, PT, R2, 0x587c5, R7 ;  /* 0x000587c502077810 */ /* 0x000fe20007ffe007 */
[----:B------:R0:W-:Y:S03]  /*4fc0*/  STL.64 [R1+0x30], R12 ;  /* 0x0000300c01007387 */ /* 0x0001e60000100a00 */
[----:B------:R-:W-:-:S05]  /*4fd0*/  I2FP.F32.U32 R7, R7 ;  /* 0x0000000700077245 */ /* 0x000fca0000201000 */
[----:B------:R-:W-:Y:S01]  /*4fe0*/  FFMA R7, R7, R8, 1.1641532182693481445e-10 ;  /* 0x2f00000007077423 */ /* 0x000fe20000000008 */
[----:B------:R-:W-:-:S03]  /*4ff0*/  IMAD.MOV.U32 R8, RZ, RZ, -0x23270784 ;  /* 0xdcd8f87cff087424 */ /* 0x000fc600078e00ff */
[----:B------:R-:W1:Y:S01]  /*5000*/  F2F.F64.F32 R24, R7 ;  /* 0x0000000700187310 */ /* 0x000e620000201800 */
[----:B0-----:R-:W-:Y:S01]  /*5010*/  IMAD.MOV.U32 R13, RZ, RZ, -0x75bd8fc ;  /* 0xf8a42704ff0d7424 */ /* 0x001fe200078e00ff */
[----:B------:R0:W-:Y:S01]  /*5020*/  STL.64 [R1+0x38], R8 ;  /* 0x0000380801007387 */ /* 0x0001e20000100a00 */
[----:B------:R-:W-:Y:S02]  /*5030*/  IMAD.MOV.U32 R12, RZ, RZ, R4 ;  /* 0x000000ffff0c7224 */ /* 0x000fe400078e0004 */
[----:B0-----:R-:W-:Y:S01]  /*5040*/  IMAD.MOV.U32 R8, RZ, RZ, -0x23270784 ;  /* 0xdcd8f87cff087424 */ /* 0x001fe200078e00ff */
[----:B-1----:R-:W-:Y:S01]  /*5050*/  DMUL R24, R24, UR4 ;  /* 0x0000000418187c28 */ /* 0x002fe20008000000 */
[----:B------:R-:W-:-:S05]  /*5060*/  IMAD.MOV.U32 R9, RZ, RZ, R3 ;  /* 0x000000ffff097224 */ /* 0x000fca00078e0003 */
[----:B------:R0:W1:Y:S05]  /*5070*/  F2F.F32.F64 R7, R24 ;  /* 0x0000001800077310 */ /* 0x00006a0000301000 */
.L_x_31:
[----:B------:R-:W-:Y:S01]  /*5080*/  LOP3.LUT R34, R14, 0x3, RZ, 0xc0, !PT ;  /* 0x000000030e227812 */ /* 0x000fe200078ec0ff */
[----:B------:R-:W-:Y:S03]  /*5090*/  BSSY.RECONVERGENT B2, `(.L_x_23) ;  /* 0x0000246000027945 */ /* 0x000fe60003800200 */
[----:B------:R-:W-:-:S04]  /*50a0*/  ISETP.NE.U32.AND P0, PT, R34, RZ, PT ;  /* 0x000000ff2200720c */ /* 0x000fc80003f05070 */
[----:B------:R-:W-:-:S13]  /*50b0*/  ISETP.NE.AND.EX P0, PT, RZ, RZ, PT, P0 ;  /* 0x000000ffff00720c */ /* 0x000fda0003f05300 */
[----:B--234-:R-:W-:Y:S05]  /*50c0*/  @!P0 BRA `(.L_x_24) ;  /* 0x0000002400088947 */ /* 0x01cfea0003800000 */
[----:B0-----:R-:W0:Y:S01]  /*50d0*/  LDC.64 R24, c[0x4][0x8] ;  /* 0x01000200ff187b82 */ /* 0x001e220000000a00 */
[----:B------:R-:W-:Y:S01]  /*50e0*/  IMAD.MOV.U32 R6, RZ, RZ, RZ ;  /* 0x000000ffff067224 */ /* 0x000fe200078e00ff */
[----:B------:R-:W-:Y:S02]  /*50f0*/  CS2R R8, SRZ ;  /* 0x0000000000087805 */ /* 0x000fe4000001ff00 */
[----:B------:R-:W-:Y:S01]  /*5100*/  CS2R R12, SRZ ;  /* 0x00000000000c7805 */ /* 0x000fe2000001ff00 */
[----:B------:R-:W-:Y:S01]  /*5110*/  UMOV UR4, URZ ;  /* 0x000000ff00047c82 */ /* 0x000fe20008000000 */
[----:B0-----:R-:W-:-:S07]  /*5120*/  IMAD.WIDE.U32 R24, R16, 0xc80, R24 ;  /* 0x00000c8010187825 */ /* 0x001fce00078e0018 */
.L_x_26:
[----:B------:R-:W-:Y:S02]  /*5130*/  ULEA UR5, UR4, UR7, 0x2 ;  /* 0x0000000704057291 */ /* 0x000fe4000f8e10ff */
[----:B------:R-:W-:-:S07]  /*5140*/  USHF.L.U32 UR13, UR4, 0x5, URZ ;  /* 0x00000005040d7899 */ /* 0x000fce00080006ff */
[----:B------:R-:W5:Y:S01]  /*5150*/  LDL R36, [UR5+0xc] ;  /* 0x00000c05ff247983 */ /* 0x000f620008100800 */
[----:B------:R-:W-:-:S05]  /*5160*/  UMOV UR5, URZ ;  /* 0x000000ff00057c82 */ /* 0x000fca0008000000 */
.L_x_25:
        /* <DEDUP_REMOVED lines=177> */
[----:B------:R2:W-:Y:S01]  /*5c80*/  STL [R1+0x2c], R6 ;  /* 0x00002c0601007387 */ /* 0x0005e20000100800 */
[----:B------:R-:W-:-:S03]  /*5c90*/  ISETP.NE.U32.AND P0, PT, R34, 0x1, PT ;  /* 0x000000012200780c */ /* 0x000fc60003f05070 */
[----:B------:R2:W-:Y:S01]  /*5ca0*/  STL.64 [R1+0x30], R12 ;  /* 0x0000300c01007387 */ /* 0x0005e20000100a00 */
[----:B------:R-:W-:-:S03]  /*5cb0*/  ISETP.NE.AND.EX P0, PT, RZ, RZ, PT, P0 ;  /* 0x000000ffff00720c */ /* 0x000fc60003f05300 */
[----:B------:R2:W-:Y:S10]  /*5cc0*/  STL.64 [R1+0x38], R8 ;  /* 0x0000380801007387 */ /* 0x0005f40000100a00 */
[----:B------:R-:W-:Y:S05]  /*5cd0*/  @!P0 BRA `(.L_x_24) ;  /* 0x0000001800048947 */ /* 0x000fea0003800000 */
[----:B------:R-:W-:Y:S01]  /*5ce0*/  UMOV UR5, URZ ;  /* 0x000000ff00057c82 */ /* 0x000fe20008000000 */
[----:B------:R-:W-:Y:S01]  /*5cf0*/  UMOV UR4, URZ ;  /* 0x000000ff00047c82 */ /* 0x000fe20008000000 */
[----:B--2---:R-:W-:Y:S02]  /*5d00*/  IMAD.MOV.U32 R6, RZ, RZ, RZ ;  /* 0x000000ffff067224 */ /* 0x004fe400078e00ff */
[----:B------:R-:W-:Y:S02]  /*5d10*/  IMAD.U32 R9, RZ, RZ, UR5 ;  /* 0x00000005ff097e24 */ /* 0x000fe4000f8e00ff */
[----:B------:R-:W-:Y:S02]  /*5d20*/  IMAD.U32 R8, RZ, RZ, UR4 ;  /* 0x00000004ff087e24 */ /* 0x000fe4000f8e00ff */
[----:B------:R-:W-:Y:S02]  /*5d30*/  IMAD.U32 R13, RZ, RZ, UR5 ;  /* 0x00000005ff0d7e24 */ /* 0x000fe4000f8e00ff */
[----:B------:R-:W-:-:S07]  /*5d40*/  IMAD.U32 R12, RZ, RZ, UR4 ;  /* 0x00000004ff0c7e24 */ /* 0x000fce000f8e00ff */
.L_x_28:
[----:B------:R-:W-:Y:S02]  /*5d50*/  ULEA UR5, UR4, UR7, 0x2 ;  /* 0x0000000704057291 */ /* 0x000fe4000f8e10ff */
[----:B------:R-:W-:-:S07]  /*5d60*/  USHF.L.U32 UR13, UR4, 0x5, URZ ;  /* 0x00000005040d7899 */ /* 0x000fce00080006ff */
[----:B------:R-:W5:Y:S01]  /*5d70*/  LDL R36, [UR5+0xc] ;  /* 0x00000c05ff247983 */ /* 0x000f620008100800 */
[----:B------:R-:W-:-:S05]  /*5d80*/  UMOV UR5, URZ ;  /* 0x000000ff00057c82 */ /* 0x000fca0008000000 */
.L_x_27:
        /* <DEDUP_REMOVED lines=182> */
[----:B------:R-:W-:Y:S05]  /*68f0*/  @P0 BRA `(.L_x_24) ;  /* 0x0000000800fc0947 */ /* 0x000fea0003800000 */
[----:B------:R-:W-:Y:S01]  /*6900*/  UMOV UR4, URZ ;  /* 0x000000ff00047c82 */ /* 0x000fe20008000000 */
[----:B------:R-:W-:Y:S01]  /*6910*/  UMOV UR5, URZ ;  /* 0x000000ff00057c82 */ /* 0x000fe20008000000 */
[----:B---3--:R-:W-:Y:S02]  /*6920*/  IMAD.MOV.U32 R6, RZ, RZ, RZ ;  /* 0x000000ffff067224 */ /* 0x008fe400078e00ff */
[----:B------:R-:W-:Y:S02]  /*6930*/  IMAD.U32 R9, RZ, RZ, UR4 ;  /* 0x00000004ff097e24 */ /* 0x000fe4000f8e00ff */
[----:B------:R-:W-:Y:S02]  /*6940*/  IMAD.U32 R8, RZ, RZ, UR5 ;  /* 0x00000005ff087e24 */ /* 0x000fe4000f8e00ff */
[----:B------:R-:W-:Y:S02]  /*6950*/  IMAD.U32 R13, RZ, RZ, UR4 ;  /* 0x00000004ff0d7e24 */ /* 0x000fe4000f8e00ff */
[----:B------:R-:W-:-:S07]  /*6960*/  IMAD.U32 R12, RZ, RZ, UR5 ;  /* 0x00000005ff0c7e24 */ /* 0x000fce000f8e00ff */
.L_x_30:
[----:B------:R-:W-:Y:S02]  /*6970*/  ULEA UR5, UR4, UR7, 0x2 ;  /* 0x0000000704057291 */ /* 0x000fe4000f8e10ff */
[----:B------:R-:W-:-:S07]  /*6980*/  USHF.L.U32 UR13, UR4, 0x5, URZ ;  /* 0x00000005040d7899 */ /* 0x000fce00080006ff */
[----:B------:R-:W5:Y:S01]  /*6990*/  LDL R36, [UR5+0xc] ;  /* 0x00000c05ff247983 */ /* 0x000f620008100800 */
[----:B------:R-:W-:-:S05]  /*69a0*/  UMOV UR5, URZ ;  /* 0x000000ff00057c82 */ /* 0x000fca0008000000 */
.L_x_29:
        /* <DEDUP_REMOVED lines=177> */
[----:B------:R4:W-:Y:S04]  /*74c0*/  STL [R1+0x2c], R6 ;  /* 0x00002c0601007387 */ /* 0x0009e80000100800 */
[----:B------:R4:W-:Y:S04]  /*74d0*/  STL.64 [R1+0x30], R12 ;  /* 0x0000300c01007387 */ /* 0x0009e80000100a00 */
[----:B------:R4:W-:Y:S02]  /*74e0*/  STL.64 [R1+0x38], R8 ;  /* 0x0000380801007387 */ /* 0x0009e40000100a00 */
.L_x_24:
[----:B------:R-:W-:Y:S05]  /*74f0*/  BSYNC.RECONVERGENT B2 ;  /* 0x0000000000027941 */ /* 0x000fea0003800200 */
.L_x_23:
[----:B------:R-:W-:Y:S01]  /*7500*/  ISETP.GT.U32.AND P0, PT, R14, 0x3, PT ;  /* 0x000000030e00780c */ /* 0x000fe20003f04070 */
[----:B------:R-:W-:Y:S01]  /*7510*/  VIADD R16, R16, 0x1 ;  /* 0x0000000110107836 */ /* 0x000fe20000000000 */
[--C-:B------:R-:W-:Y:S02]  /*7520*/  SHF.R.U64 R14, R14, 0x2, R17.reuse ;  /* 0x000000020e0e7819 */ /* 0x100fe40000001211 */
[----:B------:R-:W-:Y:S02]  /*7530*/  ISETP.GT.U32.AND.EX P0, PT, R17, RZ, PT, P0 ;  /* 0x000000ff1100720c */ /* 0x000fe40003f04100 */
[----:B------:R-:W-:-:S11]  /*7540*/  SHF.R.U32.HI R17, RZ, 0x2, R17 ;  /* 0x00000002ff117819 */ /* 0x000fd60000011611 */
[----:B------:R-:W-:Y:S05]  /*7550*/  @P0 BRA `(.L_x_31) ;  /* 0xffffffd800c80947 */ /* 0x000fea000383ffff */
[----:B------:R-:W-:Y:S05]  /*7560*/  BSYNC.RECONVERGENT B1 ;  /* 0x0000000000017941 */ /* 0x000fea0003800200 */
.L_x_22:
[----:B------:R-:W-:Y:S01]  /*7570*/  SHF.R.U32.HI R17, RZ, 0x2, R6 ;  /* 0x00000002ff117819 */ /* 0x000fe20000011606 */
[----:B------:R-:W-:Y:S02]  /*7580*/  VIADD R2, R2, 0xb0f8a ;  /* 0x000b0f8a02027836 */ /* 0x000fe40000000000 */
[----:B-1----:R-:W-:Y:S01]  /*7590*/  FMUL R30, R7, 0.63661974668502807617 ;  /* 0x3f22f983071e7820 */ /* 0x002fe20000400000 */
[----:B0-----:R-:W-:Y:S01]  /*75a0*/  IMAD.MOV.U32 R25, RZ, RZ, 0x2f800000 ;  /* 0x2f800000ff197424 */ /* 0x001fe200078e00ff */
[----:B------:R-:W-:Y:S01]  /*75b0*/  LOP3.LUT R17, R17, R6, RZ, 0x3c, !PT ;  /* 0x0000000611117212 */ /* 0x000fe200078e3cff */
[----:B--234-:R-:W-:Y:S01]  /*75c0*/  IMAD.SHL.U32 R6, R9, 0x10, RZ ;  /* 0x0000001009067824 */ /* 0x01cfe200078e00ff */
[----:B------:R-:W-:Y:S01]  /*75d0*/  STL.64 [R1+0x40], RZ ;  /* 0x000040ff01007387 */ /* 0x000fe20000100a00 */
[----:B------:R-:W-:Y:S01]  /*75e0*/  IMAD.MOV.U32 R26, RZ, RZ, R13 ;  /* 0x000000ffff1a7224 */ /* 0x000fe200078e000d */
[----:B------:R-:W0:Y:S01]  /*75f0*/  F2I.NTZ R30, R30 ;  /* 0x0000001e001e7305 */ /* 0x000e220000203100 */
[C---:B------:R-:W-:Y:S01]  /*7600*/  IMAD.SHL.U32 R14, R17.reuse, 0x2, RZ ;  /* 0x00000002110e7824 */ /* 0x040fe200078e00ff */
[----:B------:R-:W-:Y:S01]  /*7610*/  STL [R1+0x48], RZ ;  /* 0x000048ff01007387 */ /* 0x000fe20000100800 */
[----:B------:R-:W-:Y:S01]  /*7620*/  IMAD.MOV.U32 R27, RZ, RZ, R8 ;  /* 0x000000ffff1b7224 */ /* 0x000fe200078e0008 */
[----:B------:R-:W-:Y:S01]  /*7630*/  UMOV UR4, 0x54524550 ;  /* 0x5452455000047882 */ /* 0x000fe20000000000 */
[----:B------:R-:W-:Y:S01]  /*7640*/  IMAD.MOV.U32 R16, RZ, RZ, R9 ;  /* 0x000000ffff107224 */ /* 0x000fe200078e0009 */
[----:B------:R-:W-:Y:S01]  /*7650*/  LOP3.LUT R6, R17, R14, R6, 0x96, !PT ;  /* 0x0000000e11067212 */ /* 0x000fe200078e9606 */
[----:B------:R-:W-:Y:S01]  /*7660*/  STL.64 [R1+0x50], RZ ;  /* 0x000050ff01007387 */ /* 0x000fe20000100a00 */
[----:B------:R-:W-:Y:S01]  /*7670*/  UMOV UR5, 0x401921fb ;  /* 0x401921fb00057882 */ /* 0x000fe20000000000 */
[----:B------:R-:W-:Y:S01]  /*7680*/  FSETP.GE.AND P0, PT, |R7|, 105615, PT ;  /* 0x47ce47800700780b */ /* 0x000fe20003f06200 */
[----:B------:R-:W-:Y:S01]  /*7690*/  BSSY.RECONVERGENT B1, `(.L_x_32) ;  /* 0x0000045000017945 */ /* 0x000fe20003800200 */
[----:B------:R-:W-:Y:S01]  /*76a0*/  LOP3.LUT R17, R6, R9, RZ, 0x3c, !PT ;  /* 0x0000000906117212 */ /* 0x000fe200078e3cff */
[----:B------:R-:W-:Y:S01]  /*76b0*/  STL.64 [R1+0x30], R26 ;  /* 0x0000301a01007387 */ /* 0x000fe20000100a00 */
[----:B0-----:R-:W-:-:S03]  /*76c0*/  I2FP.F32.S32 R8, R30 ;  /* 0x0000001e00087245 */ /* 0x001fc60000201400 */
[----:B------:R-:W-:Y:S01]  /*76d0*/  IMAD.IADD R6, R17, 0x1, R2 ;  /* 0x0000000111067824 */ /* 0x000fe200078e0202 */
[----:B------:R-:W-:Y:S01]  /*76e0*/  STL.64 [R1+0x38], R16 ;  /* 0x0000381001007387 */ /* 0x000fe20000100a00 */
[----:B------:R-:W-:-:S03]  /*76f0*/  FFMA R9, R8, -1.5707962512969970703, R7 ;  /* 0xbfc90fda08097823 */ /* 0x000fc60000000007 */
[----:B------:R-:W-:Y:S01]  /*7700*/  I2FP.F32.U32 R6, R6 ;  /* 0x0000000600067245 */ /* 0x000fe20000201000 */
[----:B------:R0:W-:Y:S01]  /*7710*/  STL [R1+0x2c], R12 ;  /* 0x00002c0c01007387 */ /* 0x0001e20000100800 */
[----:B------:R-:W-:-:S03]  /*7720*/  FFMA R9, R8, -7.5497894158615963534e-08, R9 ;  /* 0xb3a2216808097823 */ /* 0x000fc60000000009 */
[----:B------:R-:W-:Y:S01]  /*7730*/  FFMA R6, R6, R25, 1.1641532182693481445e-10 ;  /* 0x2f00000006067423 */ /* 0x000fe20000000019 */
[----:B------:R-:W-:Y:S01]  /*7740*/  FFMA R8, R8, -5.3903029534742383927e-15, R9 ;  /* 0xa7c234c508087823 */ /* 0x000fe20000000009 */
[----:B------:R-:W-:Y:S02]  /*7750*/  IMAD.MOV.U32 R9, RZ, RZ, R30 ;  /* 0x000000ffff097224 */ /* 0x000fe400078e001e */
[----:B------:R-:W1:Y:S01]  /*7760*/  F2F.F64.F32 R24, R6 ;  /* 0x0000000600187310 */ /* 0x000e620000201800 */
[----:B0-----:R-:W-:Y:S01]  /*7770*/  IMAD.MOV.U32 R12, RZ, RZ, R8 ;  /* 0x000000ffff0c7224 */ /* 0x001fe200078e0008 */
[----:B-1----:R-:W-:-:S06]  /*7780*/  DMUL R24, R24, UR4 ;  /* 0x0000000418187c28 */ /* 0x002fcc0008000000 */
[----:B------:R0:W1:Y:S01]  /*7790*/  F2F.F32.F64 R6, R24 ;  /* 0x0000001800067310 */ /* 0x0000620000301000 */
[----:B------:R-:W-:Y:S05]  /*77a0*/  @!P0 BRA `(.L_x_33) ;  /* 0x0000000000cc8947 */ /* 0x000fea0003800000 */
[----:B------:R-:W-:-:S13]  /*77b0*/  FSETP.NEU.AND P0, PT, |R7|, +INF , PT ;  /* 0x7f8000000700780b */ /* 0x000fda0003f0d200 */
[----:B------:R-:W-:Y:S01]  /*77c0*/  @!P0 FMUL R12, RZ, R7 ;  /* 0x00000007ff0c8220 */ /* 0x000fe20000400000 */
[----:B------:R-:W-:Y:S01]  /*77d0*/  @!P0 IMAD.MOV.U32 R30, RZ, RZ, RZ ;  /* 0x000000ffff1e8224 */ /* 0x000fe200078e00ff */
[----:B------:R-:W-:Y:S06]  /*77e0*/  @!P0 BRA `(.L_x_33) ;  /* 0x0000000000bc8947 */ /* 0x000fec0003800000 */
[----:B------:R-:W-:Y:S01]  /*77f0*/  IMAD.SHL.U32 R12, R7, 0x100, RZ ;  /* 0x00000100070c7824 */ /* 0x000fe200078e00ff */
[----:B------:R-:W-:Y:S01]  /*7800*/  UMOV UR4, URZ ;  /* 0x000000ff00047c82 */ /* 0x000fe20008000000 */
[----:B------:R-:W-:Y:S02]  /*7810*/  IMAD.MOV.U32 R18, RZ, RZ, RZ ;  /* 0x000000ffff127224 */ /* 0x000fe400078e00ff */
[----:B------:R-:W-:Y:S01]  /*7820*/  IMAD.MOV.U32 R14, RZ, RZ, RZ ;  /* 0x000000ffff0e7224 */ /* 0x000fe200078e00ff */
[----:B------:R-:W-:-:S07]  /*7830*/  LOP3.LUT R27, R12, 0x80000000, RZ, 0xfc, !PT ;  /* 0x800000000c1b7812 */ /* 0x000fce00078efcff */
.L_x_34:
[----:B--2---:R-:W2:Y:S02]  /*7840*/  LDC.64 R16, c[0x4][0x40] ;  /* 0x01001000ff107b82 */ /* 0x004ea40000000a00 */
[----:B--2---:R-:W-:-:S05]  /*7850*/  IMAD.WIDE.U32 R16, R14, 0x4, R16 ;  /* 0x000000040e107825 */ /* 0x004fca00078e0010 */
[----:B------:R-:W2:Y:S01]  /*7860*/  LDG.E.CONSTANT R12, desc[UR10][R16.64] ;  /* 0x0000000a100c7981 */ /* 0x000ea2000c1e9900 */
[C---:B0-----:R-:W-:Y:S02]  /*7870*/  IMAD R24, R14.reuse, 0x4, R1 ;  /* 0x000000040e187824 */ /* 0x041fe400078e0201 */
[----:B------:R-:W-:-:S05]  /*7880*/  VIADD R14, R14, 0x1 ;  /* 0x000000010e0e7836 */ /* 0x000fca0000000000 */
[----:B------:R-:W-:Y:S01]  /*7890*/  ISETP.NE.AND P0, PT, R14, 0x6, PT ;  /* 0x000000060e00780c */ /* 0x000fe20003f05270 */
[----:B--2---:R-:W-:-:S03]  /*78a0*/  IMAD.WIDE.U32 R12, R12, R27, RZ ;  /* 0x0000001b0c0c7225 */ /* 0x004fc600078e00ff */
[----:B------:R-:W-:-:S04]  /*78b0*/  IADD3 R25, P1, PT, R12, R18, RZ ;  /* 0x000000120c197210 */ /* 0x000fc80007f3e0ff */
[----:B------:R-:W-:Y:S01]  /*78c0*/  IADD3.X R18, PT, PT, R13, UR4, RZ, P1, !PT ;  /* 0x000000040d127c10 */ /* 0x000fe20008ffe4ff */
[----:B------:R2:W-:Y:S04]  /*78d0*/  STL [R24], R25 ;  /* 0x0000001918007387 */ /* 0x0005e80000100800 */
[----:B------:R-:W-:Y:S05]  /*78e0*/  @P0 BRA `(.L_x_34) ;  /* 0xfffffffc00d40947 */ /* 0x000fea000383ffff */
[----:B------:R-:W-:Y:S01]  /*78f0*/  SHF.R.U32.HI R16, RZ, 0x17, R7 ;  /* 0x00000017ff107819 */ /* 0x000fe20000011607 */
[----:B------:R3:W-:Y:S03]  /*7900*/  STL [R1+0x18], R18 ;  /* 0x0000181201007387 */ /* 0x0007e60000100800 */
[C---:B------:R-:W-:Y:S02]  /*7910*/  LOP3.LUT R12, R16.reuse, 0xe0, RZ, 0xc0, !PT ;  /* 0x000000e0100c7812 */ /* 0x040fe400078ec0ff */
[----:B------:R-:W-:-:S03]  /*7920*/  LOP3.LUT P0, RZ, R16, 0x1f, RZ, 0xc0, !PT ;  /* 0x0000001f10ff7812 */ /* 0x000fc6000780c0ff */
[----:B------:R-:W-:-:S05]  /*7930*/  VIADD R12, R12, 0xffffff80 ;  /* 0xffffff800c0c7836 */ /* 0x000fca0000000000 */
[----:B------:R-:W-:-:S05]  /*7940*/  SHF.R.U32.HI R12, RZ, 0x5, R12 ;  /* 0x00000005ff0c7819 */ /* 0x000fca000001160c */
[----:B------:R-:W-:-:S05]  /*7950*/  IMAD R17, R12, -0x4, R1 ;  /* 0xfffffffc0c117824 */ /* 0x000fca00078e0201 */
[----:B------:R-:W4:Y:S04]  /*7960*/  LDL R12, [R17+0x18] ;  /* 0x00001800110c7983 */ /* 0x000f280000100800 */
[----:B------:R-:W4:Y:S04]  /*7970*/  LDL R13, [R17+0x14] ;  /* 0x00001400110d7983 */ /* 0x000f280000100800 */
[----:B------:R-:W5:Y:S01]  /*7980*/  @P0 LDL R14, [R17+0x10] ;  /* 0x00001000110e0983 */ /* 0x000f620000100800 */
[----:B------:R-:W-:Y:S01]  /*7990*/  LOP3.LUT R16, R16, 0x1f, RZ, 0xc0, !PT ;  /* 0x0000001f10107812 */ /* 0x000fe200078ec0ff */
[----:B------:R-:W-:Y:S01]  /*79a0*/  UMOV UR4, 0x54442d19 ;  /* 0x54442d1900047882 */ /* 0x000fe20000000000 */
[----:B------:R-:W-:-:S02]  /*79b0*/  UMOV UR5, 0x3bf921fb ;  /* 0x3bf921fb00057882 */ /* 0x000fc40000000000 */
[-C--:B----4-:R-:W-:Y:S02]  /*79c0*/  @P0 SHF.L.W.U32.HI R12, R13, R16.reuse, R12 ;  /* 0x000000100d0c0219 */ /* 0x090fe40000010e0c */
[----:B-----5:R-:W-:Y:S02]  /*79d0*/  @P0 SHF.L.W.U32.HI R13, R14, R16, R13 ;  /* 0x000000100e0d0219 */ /* 0x020fe40000010e0d */
[----:B------:R-:W-:Y:S02]  /*79e0*/  ISETP.GE.AND P0, PT, R7, RZ, PT ;  /* 0x000000ff0700720c */ /* 0x000fe40003f06270 */
[C---:B------:R-:W-:Y:S01]  /*79f0*/  SHF.L.W.U32.HI R14, R13.reuse, 0x2, R12 ;  /* 0x000000020d0e7819 */ /* 0x040fe20000010e0c */
[----:B------:R-:W-:-:S03]  /*7a00*/  IMAD.SHL.U32 R13, R13, 0x4, RZ ;  /* 0x000000040d0d7824 */ /* 0x000fc600078e00ff */
[----:B------:R-:W-:-:S04]  /*7a10*/  SHF.R.S32.HI R16, RZ, 0x1f, R14 ;  /* 0x0000001fff107819 */ /* 0x000fc8000001140e */
[C---:B--2---:R-:W-:Y:S02]  /*7a20*/  LOP3.LUT R24, R16.reuse, R13, RZ, 0x3c, !PT ;  /* 0x0000000d10187212 */ /* 0x044fe400078e3cff */
[----:B------:R-:W-:Y:S02]  /*7a30*/  LOP3.LUT R25, R16, R14, RZ, 0x3c, !PT ;  /* 0x0000000e10197212 */ /* 0x000fe400078e3cff */
[----:B------:R-:W-:Y:S02]  /*7a40*/  SHF.R.U32.HI R13, RZ, 0x1e, R12 ;  /* 0x0000001eff0d7819 */ /* 0x000fe4000001160c */
[C---:B------:R-:W-:Y:S02]  /*7a50*/  LOP3.LUT R12, R14.reuse, R7, RZ, 0x3c, !PT ;  /* 0x000000070e0c7212 */ /* 0x040fe400078e3cff */
[----:B------:R-:W0:Y:S01]  /*7a60*/  I2F.F64.S64 R24, R24 ;  /* 0x0000001800187312 */ /* 0x000e220000301c00 */
[----:B------:R-:W-:Y:S02]  /*7a70*/  LEA.HI R30, R14, R13, RZ, 0x1 ;  /* 0x0000000d0e1e7211 */ /* 0x000fe400078f08ff */
[----:B------:R-:W-:-:S03]  /*7a80*/  ISETP.GE.AND P1, PT, R12, RZ, PT ;  /* 0x000000ff0c00720c */ /* 0x000fc60003f26270 */
[----:B------:R-:W-:-:S04]  /*7a90*/  IMAD.MOV R12, RZ, RZ, -R30 ;  /* 0x000000ffff0c7224 */ /* 0x000fc800078e0a1e */
[----:B------:R-:W-:Y:S01]  /*7aa0*/  @!P0 IMAD.MOV.U32 R30, RZ, RZ, R12 ;  /* 0x000000ffff1e8224 */ /* 0x000fe200078e000c */
[----:B0-----:R-:W-:-:S10]  /*7ab0*/  DMUL R16, R24, UR4 ;  /* 0x0000000418107c28 */ /* 0x001fd40008000000 */
[----:B------:R-:W0:Y:S02]  /*7ac0*/  F2F.F32.F64 R16, R16 ;  /* 0x0000001000107310 */ /* 0x000e240000301000 */
[----:B0--3--:R-:W-:-:S07]  /*7ad0*/  FSEL R12, -R16, R16, !P1 ;  /* 0x00000010100c7208 */ /* 0x009fce0004800100 */
.L_x_33:
[----:B------:R-:W-:Y:S05]  /*7ae0*/  BSYNC.RECONVERGENT B1 ;  /* 0x0000000000017941 */ /* 0x000fea0003800200 */
.L_x_32:
[----:B01----:R-:W-:Y:S01]  /*7af0*/  FMUL R25, R6, 0.63661974668502807617 ;  /* 0x3f22f98306197820 */ /* 0x003fe20000400000 */
[----:B------:R-:W-:Y:S02]  /*7b00*/  IMAD.MOV.U32 R14, RZ, RZ, 0x37cbac00 ;  /* 0x37cbac00ff0e7424 */ /* 0x000fe400078e00ff */
[----:B------:R-:W-:Y:S01]  /*7b10*/  FMUL R13, R12, R12 ;  /* 0x0000000c0c0d7220 */ /* 0x000fe20000400000 */
[----:B------:R-:W-:Y:S01]  /*7b20*/  LOP3.LUT R16, R30, 0x1, RZ, 0xc0, !PT ;  /* 0x000000011e107812 */ /* 0x000fe200078ec0ff */
[----:B------:R-:W-:Y:S01]  /*7b30*/  IMAD.MOV.U32 R18, RZ, RZ, 0x3d2aaabb ;  /* 0x3d2aaabbff127424 */ /* 0x000fe200078e00ff */
[----:B------:R-:W-:Y:S01]  /*7b40*/  FSETP.GE.AND P1, PT, |R6|, 105615, PT ;  /* 0x47ce47800600780b */ /* 0x000fe20003f26200 */
[----:B------:R-:W0:Y:S01]  /*7b50*/  F2I.NTZ R25, R25 ;  /* 0x0000001900197305 */ /* 0x000e220000203100 */
[----:B------:R-:W-:Y:S01]  /*7b60*/  FFMA R17, R13, R14, -0.0013887860113754868507 ;  /* 0xbab607ed0d117423 */ /* 0x000fe2000000000e */
[----:B------:R-:W-:Y:S01]  /*7b70*/  ISETP.NE.U32.AND P0, PT, R16, 0x1, PT ;  /* 0x000000011000780c */ /* 0x000fe20003f05070 */
[----:B------:R-:W-:Y:S01]  /*7b80*/  IMAD.MOV.U32 R26, RZ, RZ, 0x3effffff ;  /* 0x3effffffff1a7424 */ /* 0x000fe200078e00ff */
[----:B------:R-:W-:Y:S02]  /*7b90*/  BSSY.RECONVERGENT B1, `(.L_x_35) ;  /* 0x0000045000017945 */ /* 0x000fe40003800200 */
[----:B------:R-:W-:-:S02]  /*7ba0*/  FSEL R16, R17, -0.00019574658654164522886, !P0 ;  /* 0xb94d415311107808 */ /* 0x000fc40004000000 */
[----:B------:R-:W-:Y:S02]  /*7bb0*/  FSEL R24, R18, 0.0083327032625675201416, !P0 ;  /* 0x3c0885e412187808 */ /* 0x000fe40004000000 */
[----:B------:R-:W-:Y:S02]  /*7bc0*/  FSEL R32, -R26, -0.16666662693023681641, !P0 ;  /* 0xbe2aaaa81a207808 */ /* 0x000fe40004000100 */
[----:B------:R-:W-:Y:S01]  /*7bd0*/  FSEL R12, R12, 1, P0 ;  /* 0x3f8000000c0c7808 */ /* 0x000fe20000000000 */
[C---:B------:R-:W-:Y:S01]  /*7be0*/  FFMA R16, R13.reuse, R16, R24 ;  /* 0x000000100d107223 */ /* 0x040fe20000000018 */
[----:B------:R-:W-:Y:S01]  /*7bf0*/  LOP3.LUT P0, RZ, R30, 0x2, RZ, 0xc0, !PT ;  /* 0x000000021eff7812 */ /* 0x000fe2000780c0ff */
[----:B0-----:R-:W-:Y:S01]  /*7c00*/  IMAD.MOV.U32 R30, RZ, RZ, R25 ;  /* 0x000000ffff1e7224 */ /* 0x001fe200078e0019 */
[----:B------:R-:W-:Y:S01]  /*7c10*/  I2FP.F32.S32 R27, R25 ;  /* 0x00000019001b7245 */ /* 0x000fe20000201400 */
[C---:B------:R-:W-:Y:S01]  /*7c20*/  FFMA R32, R13.reuse, R16, R32 ;  /* 0x000000100d207223 */ /* 0x040fe20000000020 */
[----:B------:R-:W-:-:S03]  /*7c30*/  FFMA R13, R13, R12, RZ ;  /* 0x0000000c0d0d7223 */ /* 0x000fc600000000ff */
[----:B------:R-:W-:Y:S01]  /*7c40*/  FFMA R24, R27, -1.5707962512969970703, R6 ;  /* 0xbfc90fda1b187823 */ /* 0x000fe20000000006 */
[----:B------:R-:W-:-:S03]  /*7c50*/  FFMA R32, R13, R32, R12 ;  /* 0x000000200d207223 */ /* 0x000fc6000000000c */
[C---:B------:R-:W-:Y:S02]  /*7c60*/  FFMA R24, R27.reuse, -7.5497894158615963534e-08, R24 ;  /* 0xb3a221681b187823 */ /* 0x040fe40000000018 */
[----:B------:R-:W-:Y:S02]  /*7c70*/  @P0 FADD R32, RZ, -R32 ;  /* 0x80000020ff200221 */ /* 0x000fe40000000000 */
[----:B------:R-:W-:-:S04]  /*7c80*/  FFMA R27, R27, -5.3903029534742383927e-15, R24 ;  /* 0xa7c234c51b1b7823 */ /* 0x000fc80000000018 */
[----:B------:R-:W-:Y:S01]  /*7c90*/  IMAD.MOV.U32 R12, RZ, RZ, R27 ;  /* 0x000000ffff0c7224 */ /* 0x000fe200078e001b */
[----:B------:R-:W-:Y:S06]  /*7ca0*/  @!P1 BRA `(.L_x_36) ;  /* 0x0000000000cc9947 */ /* 0x000fec0003800000 */
        /* <DEDUP_REMOVED lines=9> */
.L_x_37:
[----:B0-----:R-:W0:Y:S02]  /*7d40*/  LDC.64 R12, c[0x4][0x40] ;  /* 0x01001000ff0c7b82 */ /* 0x001e240000000a00 */
[----:B0-----:R-:W-:-:S06]  /*7d50*/  IMAD.WIDE.U32 R12, R24, 0x4, R12 ;  /* 0x00000004180c7825 */ /* 0x001fcc00078e000c */
[----:B------:R-:W2:Y:S01]  /*7d60*/  LDG.E.CONSTANT R12, desc[UR10][R12.64] ;  /* 0x0000000a0c0c7981 */ /* 0x000ea2000c1e9900 */
[C---:B------:R-:W-:Y:S02]  /*7d70*/  IMAD R25, R24.reuse, 0x4, R1 ;  /* 0x0000000418197824 */ /* 0x040fe400078e0201 */
[----:B------:R-:W-:-:S05]  /*7d80*/  VIADD R24, R24, 0x1 ;  /* 0x0000000118187836 */ /* 0x000fca0000000000 */
[----:B------:R-:W-:Y:S01]  /*7d90*/  ISETP.NE.AND P0, PT, R24, 0x6, PT ;  /* 0x000000061800780c */ /* 0x000fe20003f05270 */
[----:B--2---:R-:W-:-:S03]  /*7da0*/  IMAD.WIDE.U32 R16, R12, R33, RZ ;  /* 0x000000210c107225 */ /* 0x004fc600078e00ff */
[----:B------:R-:W-:-:S04]  /*7db0*/  IADD3 R16, P1, PT, R16, R31, RZ ;  /* 0x0000001f10107210 */ /* 0x000fc80007f3e0ff */
[----:B------:R-:W-:Y:S01]  /*7dc0*/  IADD3.X R31, PT, PT, R17, UR4, RZ, P1, !PT ;  /* 0x00000004111f7c10 */ /* 0x000fe20008ffe4ff */
[----:B------:R0:W-:Y:S04]  /*7dd0*/  STL [R25], R16 ;  /* 0x0000001019007387 */ /* 0x0001e80000100800 */
[----:B------:R-:W-:Y:S05]  /*7de0*/  @P0 BRA `(.L_x_37) ;  /* 0xfffffffc00d40947 */ /* 0x000fea000383ffff */
[----:B0-----:R-:W-:Y:S01]  /*7df0*/  SHF.R.U32.HI R16, RZ, 0x17, R6 ;  /* 0x00000017ff107819 */ /* 0x001fe20000011606 */
[----:B------:R0:W-:Y:S03]  /*7e00*/  STL [R1+0x18], R31 ;  /* 0x0000181f01007387 */ /* 0x0001e60000100800 */
[C---:B------:R-:W-:Y:S02]  /*7e10*/  LOP3.LUT R12, R16.reuse, 0xe0, RZ, 0xc0, !PT ;  /* 0x000000e0100c7812 */ /* 0x040fe400078ec0ff */
[----:B------:R-:W-:-:S03]  /*7e20*/  LOP3.LUT P0, RZ, R16, 0x1f, RZ, 0xc0, !PT ;  /* 0x0000001f10ff7812 */ /* 0x000fc6000780c0ff */
[----:B------:R-:W-:-:S05]  /*7e30*/  VIADD R12, R12, 0xffffff80 ;  /* 0xffffff800c0c7836 */ /* 0x000fca0000000000 */
[----:B------:R-:W-:-:S05]  /*7e40*/  SHF.R.U32.HI R12, RZ, 0x5, R12 ;  /* 0x00000005ff0c7819 */ /* 0x000fca000001160c */
[----:B------:R-:W-:-:S05]  /*7e50*/  IMAD R17, R12, -0x4, R1 ;  /* 0xfffffffc0c117824 */ /* 0x000fca00078e0201 */
[----:B------:R-:W2:Y:S04]  /*7e60*/  LDL R24, [R17+0x18] ;  /* 0x0000180011187983 */ /* 0x000ea80000100800 */
[----:B------:R-:W2:Y:S04]  /*7e70*/  LDL R13, [R17+0x14] ;  /* 0x00001400110d7983 */ /* 0x000ea80000100800 */
[----:B------:R-:W3:Y:S01]  /*7e80*/  @P0 LDL R12, [R17+0x10] ;  /* 0x00001000110c0983 */ /* 0x000ee20000100800 */
[----:B------:R-:W-:Y:S01]  /*7e90*/  LOP3.LUT R16, R16, 0x1f, RZ, 0xc0, !PT ;  /* 0x0000001f10107812 */ /* 0x000fe200078ec0ff */
[----:B------:R-:W-:Y:S01]  /*7ea0*/  UMOV UR4, 0x54442d19 ;  /* 0x54442d1900047882 */ /* 0x000fe20000000000 */
[----:B------:R-:W-:-:S02]  /*7eb0*/  UMOV UR5, 0x3bf921fb ;  /* 0x3bf921fb00057882 */ /* 0x000fc40000000000 */
[-C--:B--2---:R-:W-:Y:S02]  /*7ec0*/  @P0 SHF.L.W.U32.HI R24, R13, R16.reuse, R24 ;  /* 0x000000100d180219 */ /* 0x084fe40000010e18 */
[----:B---3--:R-:W-:Y:S02]  /*7ed0*/  @P0 SHF.L.W.U32.HI R13, R12, R16, R13 ;  /* 0x000000100c0d0219 */ /* 0x008fe40000010e0d */
[----:B------:R-:W-:Y:S02]  /*7ee0*/  ISETP.GE.AND P0, PT, R6, RZ, PT ;  /* 0x000000ff0600720c */ /* 0x000fe40003f06270 */
[C-C-:B------:R-:W-:Y:S01]  /*7ef0*/  SHF.L.W.U32.HI R25, R13.reuse, 0x2, R24.reuse ;  /* 0x000000020d197819 */ /* 0x140fe20000010e18 */
[----:B------:R-:W-:Y:S01]  /*7f00*/  IMAD.SHL.U32 R13, R13, 0x4, RZ ;  /* 0x000000040d0d7824 */ /* 0x000fe200078e00ff */
[----:B------:R-:W-:Y:S02]  /*7f10*/  SHF.R.U32.HI R24, RZ, 0x1e, R24 ;  /* 0x0000001eff187819 */ /* 0x000fe40000011618 */
[----:B------:R-:W-:-:S02]  /*7f20*/  SHF.R.S32.HI R16, RZ, 0x1f, R25 ;  /* 0x0000001fff107819 */ /* 0x000fc40000011419 */
[C---:B0-----:R-:W-:Y:S02]  /*7f30*/  LOP3.LUT R31, R25.reuse, R6, RZ, 0x3c, !PT ;  /* 0x00000006191f7212 */ /* 0x041fe400078e3cff */
[C---:B------:R-:W-:Y:S02]  /*7f40*/  LOP3.LUT R12, R16.reuse, R13, RZ, 0x3c, !PT ;  /* 0x0000000d100c7212 */ /* 0x040fe400078e3cff */
[----:B------:R-:W-:Y:S02]  /*7f50*/  LOP3.LUT R13, R16, R25, RZ, 0x3c, !PT ;  /* 0x00000019100d7212 */ /* 0x000fe400078e3cff */
[----:B------:R-:W-:Y:S02]  /*7f60*/  LEA.HI R25, R25, R24, RZ, 0x1 ;  /* 0x0000001819197211 */ /* 0x000fe400078f08ff */
[----:B------:R-:W-:Y:S02]  /*7f70*/  ISETP.GE.AND P1, PT, R31, RZ, PT ;  /* 0x000000ff1f00720c */ /* 0x000fe40003f26270 */
[----:B------:R-:W0:Y:S01]  /*7f80*/  I2F.F64.S64 R12, R12 ;  /* 0x0000000c000c7312 */ /* 0x000e220000301c00 */
[----:B------:R-:W-:-:S04]  /*7f90*/  IMAD.MOV R24, RZ, RZ, -R25 ;  /* 0x000000ffff187224 */ /* 0x000fc800078e0a19 */
[----:B------:R-:W-:Y:S01]  /*7fa0*/  @!P0 IMAD.MOV.U32 R25, RZ, RZ, R24 ;  /* 0x000000ffff198224 */ /* 0x000fe200078e0018 */
[----:B0-----:R-:W-:-:S10]  /*7fb0*/  DMUL R16, R12, UR4 ;  /* 0x000000040c107c28 */ /* 0x001fd40008000000 */
[----:B------:R-:W0:Y:S02]  /*7fc0*/  F2F.F32.F64 R16, R16 ;  /* 0x0000001000107310 */ /* 0x000e240000301000 */
[----:B0-----:R-:W-:-:S07]  /*7fd0*/  FSEL R12, -R16, R16, !P1 ;  /* 0x00000010100c7208 */ /* 0x001fce0004800100 */
.L_x_36:
[----:B------:R-:W-:Y:S05]  /*7fe0*/  BSYNC.RECONVERGENT B1 ;  /* 0x0000000000017941 */ /* 0x000fea0003800200 */
.L_x_35:
[----:B------:R-:W-:Y:S01]  /*7ff0*/  FMUL R13, R12, R12 ;  /* 0x0000000c0c0d7220 */ /* 0x000fe20000400000 */
[----:B------:R-:W-:Y:S01]  /*8000*/  LOP3.LUT R17, R25, 0x1, RZ, 0xc0, !PT ;  /* 0x0000000119117812 */ /* 0x000fe200078ec0ff */
[----:B------:R-:W-:Y:S02]  /*8010*/  BSSY.RECONVERGENT B1, `(.L_x_38) ;  /* 0x0000049000017945 */ /* 0x000fe40003800200 */
[----:B------:R-:W-:Y:S01]  /*8020*/  FFMA R16, R13, R14, -0.0013887860113754868507 ;  /* 0xbab607ed0d107423 */ /* 0x000fe2000000000e */
[----:B------:R-:W-:Y:S01]  /*8030*/  ISETP.NE.U32.AND P0, PT, R17, 0x1, PT ;  /* 0x000000011100780c */ /* 0x000fe20003f05070 */
[----:B------:R-:W-:-:S03]  /*8040*/  VIADD R17, R25, 0x1 ;  /* 0x0000000119117836 */ /* 0x000fc60000000000 */
[----:B------:R-:W-:Y:S02]  /*8050*/  FSEL R16, R16, -0.00019574658654164522886, P0 ;  /* 0xb94d415310107808 */ /* 0x000fe40000000000 */
[----:B------:R-:W-:Y:S02]  /*8060*/  FSEL R24, R18, 0.0083327032625675201416, P0 ;  /* 0x3c0885e412187808 */ /* 0x000fe40000000000 */
[----:B------:R-:W-:Y:S02]  /*8070*/  LOP3.LUT P1, RZ, R17, 0x2, RZ, 0xc0, !PT ;  /* 0x0000000211ff7812 */ /* 0x000fe4000782c0ff */
[----:B------:R-:W-:Y:S01]  /*8080*/  FSEL R12, R12, 1, !P0 ;  /* 0x3f8000000c0c7808 */ /* 0x000fe20004000000 */
[----:B------:R-:W-:Y:S01]  /*8090*/  FFMA R16, R13, R16, R24 ;  /* 0x000000100d107223 */ /* 0x000fe20000000018 */
[----:B------:R-:W-:Y:S02]  /*80a0*/  FSEL R25, -R26, -0.16666662693023681641, P0 ;  /* 0xbe2aaaa81a197808 */ /* 0x000fe40000000100 */
[----:B------:R-:W-:Y:S01]  /*80b0*/  FSETP.GE.AND P0, PT, |R7|, 105615, PT ;  /* 0x47ce47800700780b */ /* 0x000fe20003f06200 */
[----:B------:R-:W-:-:S02]  /*80c0*/  FFMA R17, R13, R12, RZ ;  /* 0x0000000c0d117223 */ /* 0x000fc400000000ff */
[----:B------:R-:W-:Y:S01]  /*80d0*/  FFMA R16, R13, R16, R25 ;  /* 0x000000100d107223 */ /* 0x000fe20000000019 */
[----:B------:R-:W-:Y:S01]  /*80e0*/  FMUL R13, R5, R32 ;  /* 0x00000020050d7220 */ /* 0x000fe20000400000 */
[----:B------:R-:W-:Y:S02]  /*80f0*/  IMAD.MOV.U32 R32, RZ, RZ, R9 ;  /* 0x000000ffff207224 */ /* 0x000fe400078e0009 */
[----:B------:R-:W-:Y:S01]  /*8100*/  FFMA R12, R17, R16, R12 ;  /* 0x00000010110c7223 */ /* 0x000fe2000000000c */
[----:B------:R-:W-:-:S04]  /*8110*/  IMAD.WIDE.U32 R16, R15, 0x10, R22 ;  /* 0x000000100f107825 */ /* 0x000fc800078e0016 */
[----:B------:R-:W-:-:S04]  /*8120*/  @P1 FADD R12, RZ, -R12 ;  /* 0x8000000cff0c1221 */ /* 0x000fc80000000000 */
[----:B------:R-:W-:Y:S01]  /*8130*/  FMUL R13, R12, R13 ;  /* 0x0000000d0c0d7220 */ /* 0x000fe20000400000 */
[----:B------:R-:W-:-:S04]  /*8140*/  IMAD.MOV.U32 R12, RZ, RZ, R8 ;  /* 0x000000ffff0c7224 */ /* 0x000fc800078e0008 */
[----:B------:R0:W-:Y:S01]  /*8150*/  STG.E desc[UR10][R16.64], R13 ;  /* 0x0000000d10007986 */ /* 0x0001e2000c10190a */
        /* <DEDUP_REMOVED lines=10> */
.L_x_40:
[----:B0-----:R-:W0:Y:S02]  /*8200*/  LDC.64 R12, c[0x4][0x40] ;  /* 0x01001000ff0c7b82 */ /* 0x001e240000000a00 */
[----:B0-----:R-:W-:-:S06]  /*8210*/  IMAD.WIDE.U32 R12, R31, 0x4, R12 ;  /* 0x000000041f0c7825 */ /* 0x001fcc00078e000c */
[----:B------:R-:W2:Y:S01]  /*8220*/  LDG.E.CONSTANT R12, desc[UR10][R12.64] ;  /* 0x0000000a0c0c7981 */ /* 0x000ea2000c1e9900 */
[C---:B-1----:R-:W-:Y:S02]  /*8230*/  IMAD R32, R31.reuse, 0x4, R1 ;  /* 0x000000041f207824 */ /* 0x042fe400078e0201 */
        /* <DEDUP_REMOVED lines=19> */
[----:B------:R-:W-:Y:S01]  /*8370*/  UMOV UR5, 0x3bf921fb ;  /* 0x3bf921fb00057882 */ /* 0x000fe20000000000 */
[----:B------:R-:W-:-:S02]  /*8380*/  ISETP.GE.AND P1, PT, R7, RZ, PT ;  /* 0x000000ff0700720c */ /* 0x000fc40003f26270 */
[-C--:B--2---:R-:W-:Y:S02]  /*8390*/  @P0 SHF.L.W.U32.HI R31, R12, R24.reuse, R31 ;  /* 0x000000180c1f0219 */ /* 0x084fe40000010e1f */
[----:B---3--:R-:W-:-:S04]  /*83a0*/  @P0 SHF.L.W.U32.HI R12, R13, R24, R12 ;  /* 0x000000180d0c0219 */ /* 0x008fc80000010e0c */
[C-C-:B-1----:R-:W-:Y:S01]  /*83b0*/  SHF.L.W.U32.HI R32, R12.reuse, 0x2, R31.reuse ;  /* 0x000000020c207819 */ /* 0x142fe20000010e1f */
[----:B------:R-:W-:Y:S01]  /*83c0*/  IMAD.SHL.U32 R12, R12, 0x4, RZ ;  /* 0x000000040c0c7824 */ /* 0x000fe200078e00ff */
[----:B------:R-:W-:Y:S02]  /*83d0*/  SHF.R.U32.HI R31, RZ, 0x1e, R31 ;  /* 0x0000001eff1f7819 */ /* 0x000fe4000001161f */
[----:B------:R-:W-:Y:S02]  /*83e0*/  SHF.R.S32.HI R13, RZ, 0x1f, R32 ;  /* 0x0000001fff0d7819 */ /* 0x000fe40000011420 */
[----:B0-----:R-:W-:Y:S02]  /*83f0*/  LOP3.LUT R33, R32, R7, RZ, 0x3c, !PT ;  /* 0x0000000720217212 */ /* 0x001fe400078e3cff */
[C---:B------:R-:W-:Y:S02]  /*8400*/  LOP3.LUT R12, R13.reuse, R12, RZ, 0x3c, !PT ;  /* 0x0000000c0d0c7212 */ /* 0x040fe400078e3cff */
[----:B------:R-:W-:-:S02]  /*8410*/  LOP3.LUT R13, R13, R32, RZ, 0x3c, !PT ;  /* 0x000000200d0d7212 */ /* 0x000fc400078e3cff */
        /* <DEDUP_REMOVED lines=8> */
.L_x_39:
[----:B------:R-:W-:Y:S05]  /*84a0*/  BSYNC.RECONVERGENT B1 ;  /* 0x0000000000017941 */ /* 0x000fea0003800200 */
.L_x_38:
[----:B0-----:R-:W-:Y:S01]  /*84b0*/  FMUL R13, R12, R12 ;  /* 0x0000000c0c0d7220 */ /* 0x001fe20000400000 */
[C---:B------:R-:W-:Y:S01]  /*84c0*/  LOP3.LUT R25, R32.reuse, 0x1, RZ, 0xc0, !PT ;  /* 0x0000000120197812 */ /* 0x040fe200078ec0ff */
[----:B------:R-:W-:Y:S01]  /*84d0*/  BSSY.RECONVERGENT B1, `(.L_x_41) ;  /* 0x0000042000017945 */ /* 0x000fe20003800200 */
[----:B------:R-:W-:Y:S01]  /*84e0*/  LOP3.LUT P1, RZ, R32, 0x2, RZ, 0xc0, !PT ;  /* 0x0000000220ff7812 */ /* 0x000fe2000782c0ff */
[----:B------:R-:W-:Y:S01]  /*84f0*/  FFMA R24, R13, R14, -0.0013887860113754868507 ;  /* 0xbab607ed0d187423 */ /* 0x000fe2000000000e */
[----:B------:R-:W-:-:S04]  /*8500*/  ISETP.NE.U32.AND P0, PT, R25, 0x1, PT ;  /* 0x000000011900780c */ /* 0x000fc80003f05070 */
[----:B------:R-:W-:Y:S02]  /*8510*/  FSEL R24, R24, -0.00019574658654164522886, !P0 ;  /* 0xb94d415318187808 */ /* 0x000fe40004000000 */
[----:B------:R-:W-:Y:S02]  /*8520*/  FSEL R34, R18, 0.0083327032625675201416, !P0 ;  /* 0x3c0885e412227808 */ /* 0x000fe40004000000 */
[----:B------:R-:W-:Y:S02]  /*8530*/  FSEL R12, R12, 1, P0 ;  /* 0x3f8000000c0c7808 */ /* 0x000fe40000000000 */
[----:B------:R-:W-:Y:S01]  /*8540*/  FSEL R31, -R26, -0.16666662693023681641, !P0 ;  /* 0xbe2aaaa81a1f7808 */ /* 0x000fe20004000100 */
[C---:B------:R-:W-:Y:S01]  /*8550*/  FFMA R24, R13.reuse, R24, R34 ;  /* 0x000000180d187223 */ /* 0x040fe20000000022 */
[----:B------:R-:W-:Y:S01]  /*8560*/  FSETP.GE.AND P0, PT, |R6|, 105615, PT ;  /* 0x47ce47800600780b */ /* 0x000fe20003f06200 */
[C---:B------:R-:W-:Y:S02]  /*8570*/  FFMA R25, R13.reuse, R12, RZ ;  /* 0x0000000c0d197223 */ /* 0x040fe400000000ff */
[----:B------:R-:W-:-:S04]  /*8580*/  FFMA R24, R13, R24, R31 ;  /* 0x000000180d187223 */ /* 0x000fc8000000001f */
[----:B------:R-:W-:-:S04]  /*8590*/  FFMA R34, R25, R24, R12 ;  /* 0x0000001819227223 */ /* 0x000fc8000000000c */
[----:B------:R-:W-:Y:S02]  /*85a0*/  @P1 FADD R34, RZ, -R34 ;  /* 0x80000022ff221221 */ /* 0x000fe40000000000 */
        /* <DEDUP_REMOVED lines=10> */
.L_x_43:
        /* <DEDUP_REMOVED lines=17> */
[----:B0-----:R-:W-:-:S05]  /*8760*/  IMAD R31, R12, -0x4, R1 ;  /* 0xfffffffc0c1f7824 */ /* 0x001fca00078e0201 */
        /* <DEDUP_REMOVED lines=9> */
[C-C-:B------:R-:W-:Y:S01]  /*8800*/  SHF.L.W.U32.HI R25, R13.reuse, 0x2, R24.reuse ;  /* 0x000000020d197819 */ /* 0x140fe20000010e18 */
[----:B------:R-:W-:Y:S01]  /*8810*/  IMAD.SHL.U32 R13, R13, 0x4, RZ ;  /* 0x000000040d0d7824 */ /* 0x000fe200078e00ff */
[----:B------:R-:W-:Y:S02]  /*8820*/  SHF.R.U32.HI R24, RZ, 0x1e, R24 ;  /* 0x0000001eff187819 */ /* 0x000fe40000011618 */
[----:B------:R-:W-:Y:S02]  /*8830*/  SHF.R.S32.HI R30, RZ, 0x1f, R25 ;  /* 0x0000001fff1e7819 */ /* 0x000fe40000011419 */
[----:B------:R-:W-:Y:S02]  /*8840*/  LOP3.LUT R6, R25, R6, RZ, 0x3c, !PT ;  /* 0x0000000619067212 */ /* 0x000fe400078e3cff */
        /* <DEDUP_REMOVED lines=8> */
[----:B------:R-:W1:Y:S02]  /*88d0*/  F2F.F32.F64 R32, R32 ;  /* 0x0000002000207310 */ /* 0x000e640000301000 */
[----:B-1----:R-:W-:-:S07]  /*88e0*/  FSEL R27, -R32, R32, !P0 ;  /* 0x00000020201b7208 */ /* 0x002fce0004000100 */
.L_x_42:
[----:B------:R-:W-:Y:S05]  /*88f0*/  BSYNC.RECONVERGENT B1 ;  /* 0x0000000000017941 */ /* 0x000fea0003800200 */
.L_x_41:
[----:B------:R-:W-:Y:S01]  /*8900*/  FMUL R6, R27, R27 ;  /* 0x0000001b1b067220 */ /* 0x000fe20000400000 */
        /* <DEDUP_REMOVED lines=13> */
[----:B------:R-:W-:Y:S01]  /*89e0*/  FFMA R12, R12, R13, R27 ;  /* 0x0000000d0c0c7223 */ /* 0x000fe2000000001b */
[----:B------:R-:W-:-:S03]  /*89f0*/  FMUL R13, R5, R34 ;  /* 0x00000022050d7220 */ /* 0x000fc60000400000 */
[----:B------:R-:W-:-:S04]  /*8a00*/  @P1 FADD R12, RZ, -R12 ;  /* 0x8000000cff0c1221 */ /* 0x000fc80000000000 */
[----:B------:R-:W-:-:S05]  /*8a10*/  FMUL R13, R12, R13 ;  /* 0x0000000d0c0d7220 */ /* 0x000fca0000400000 */
        /* <DEDUP_REMOVED lines=11> */
.L_x_46:
[----:B0-----:R-:W0:Y:S02]  /*8ad0*/  LDC.64 R12, c[0x4][0x40] ;  /* 0x01001000ff0c7b82 */ /* 0x001e240000000a00 */
[----:B0-----:R-:W-:-:S05]  /*8ae0*/  IMAD.WIDE.U32 R12, R6, 0x4, R12 ;  /* 0x00000004060c7825 */ /* 0x001fca00078e000c */
[----:B-1----:R-:W2:Y:S01]  /*8af0*/  LDG.E.CONSTANT R8, desc[UR10][R12.64] ;  /* 0x0000000a0c087981 */ /* 0x002ea2000c1e9900 */
        /* <DEDUP_REMOVED lines=15> */
[----:B------:R-:W3:Y:S04]  /*8bf0*/  LDL R6, [R13+0x18] ;  /* 0x000018000d067983 */ /* 0x000ee80000100800 */
[----:B------:R-:W3:Y:S04]  /*8c00*/  LDL R9, [R13+0x14] ;  /* 0x000014000d097983 */ /* 0x000ee80000100800 */
[----:B-1----:R-:W4:Y:S01]  /*8c10*/  @P0 LDL R8, [R13+0x10] ;  /* 0x000010000d080983 */ /* 0x002f220000100800 */
[----:B------:R-:W-:Y:S01]  /*8c20*/  LOP3.LUT R12, R12, 0x1f, RZ, 0xc0, !PT ;  /* 0x0000001f0c0c7812 */ /* 0x000fe200078ec0ff */
[----:B------:R-:W-:Y:S01]  /*8c30*/  UMOV UR4, 0x54442d19 ;  /* 0x54442d1900047882 */ /* 0x000fe20000000000 */
[----:B------:R-:W-:Y:S01]  /*8c40*/  UMOV UR5, 0x3bf921fb ;  /* 0x3bf921fb00057882 */ /* 0x000fe20000000000 */
[----:B------:R-:W-:-:S02]  /*8c50*/  ISETP.GE.AND P1, PT, R7, RZ, PT ;  /* 0x000000ff0700720c */ /* 0x000fc40003f26270 */
[-C--:B---3--:R-:W-:Y:S02]  /*8c60*/  @P0 SHF.L.W.U32.HI R6, R9, R12.reuse, R6 ;  /* 0x0000000c09060219 */ /* 0x088fe40000010e06 */
[----:B----4-:R-:W-:-:S04]  /*8c70*/  @P0 SHF.L.W.U32.HI R9, R8, R12, R9 ;  /* 0x0000000c08090219 */ /* 0x010fc80000010e09 */
[C---:B------:R-:W-:Y:S01]  /*8c80*/  SHF.L.W.U32.HI R8, R9.reuse, 0x2, R6 ;  /* 0x0000000209087819 */ /* 0x040fe20000010e06 */
[----:B------:R-:W-:-:S03]  /*8c90*/  IMAD.SHL.U32 R9, R9, 0x4, RZ ;  /* 0x0000000409097824 */ /* 0x000fc600078e00ff */
[----:B------:R-:W-:Y:S02]  /*8ca0*/  SHF.R.S32.HI R12, RZ, 0x1f, R8 ;  /* 0x0000001fff0c7819 */ /* 0x000fe40000011408 */
[----:B------:R-:W-:Y:S02]  /*8cb0*/  LOP3.LUT R7, R8, R7, RZ, 0x3c, !PT ;  /* 0x0000000708077212 */ /* 0x000fe400078e3cff */
[C---:B------:R-:W-:Y:S02]  /*8cc0*/  LOP3.LUT R30, R12.reuse, R9, RZ, 0x3c, !PT ;  /* 0x000000090c1e7212 */ /* 0x040fe400078e3cff */
[----:B------:R-:W-:Y:S02]  /*8cd0*/  LOP3.LUT R31, R12, R8, RZ, 0x3c, !PT ;  /* 0x000000080c1f7212 */ /* 0x000fe400078e3cff */
[----:B------:R-:W-:Y:S02]  /*8ce0*/  SHF.R.U32.HI R9, RZ, 0x1e, R6 ;  /* 0x0000001eff097819 */ /* 0x000fe40000011606 */
[----:B------:R-:W-:-:S02]  /*8cf0*/  ISETP.GE.AND P0, PT, R7, RZ, PT ;  /* 0x000000ff0700720c */ /* 0x000fc40003f06270 */
[----:B------:R-:W0:Y:S01]  /*8d00*/  I2F.F64.S64 R30, R30 ;  /* 0x0000001e001e7312 */ /* 0x000e220000301c00 */
[----:B------:R-:W-:-:S05]  /*8d10*/  LEA.HI R9, R8, R9, RZ, 0x1 ;  /* 0x0000000908097211 */ /* 0x000fca00078f08ff */
[----:B------:R-:W-:-:S04]  /*8d20*/  IMAD.MOV R6, RZ, RZ, -R9 ;  /* 0x000000ffff067224 */ /* 0x000fc800078e0a09 */
[----:B------:R-:W-:Y:S01]  /*8d30*/  @!P1 IMAD.MOV.U32 R9, RZ, RZ, R6 ;  /* 0x000000ffff099224 */ /* 0x000fe200078e0006 */
[----:B0-----:R-:W-:-:S10]  /*8d40*/  DMUL R12, R30, UR4 ;  /* 0x000000041e0c7c28 */ /* 0x001fd40008000000 */
[----:B------:R-:W0:Y:S02]  /*8d50*/  F2F.F32.F64 R12, R12 ;  /* 0x0000000c000c7310 */ /* 0x000e240000301000 */
[----:B0-2---:R-:W-:-:S07]  /*8d60*/  FSEL R8, -R12, R12, !P0 ;  /* 0x0000000c0c087208 */ /* 0x005fce0004000100 */
.L_x_45:
[----:B------:R-:W-:Y:S05]  /*8d70*/  BSYNC.RECONVERGENT B1 ;  /* 0x0000000000017941 */ /* 0x000fea0003800200 */
.L_x_44:
[----:B------:R-:W-:Y:S01]  /*8d80*/  FMUL R7, R8, R8 ;  /* 0x0000000808077220 */ /* 0x000fe20000400000 */
[C---:B------:R-:W-:Y:S01]  /*8d90*/  LOP3.LUT R6, R9.reuse, 0x1, RZ, 0xc0, !PT ;  /* 0x0000000109067812 */ /* 0x040fe200078ec0ff */
[----:B------:R-:W-:Y:S02]  /*8da0*/  VIADD R9, R9, 0x1 ;  /* 0x0000000109097836 */ /* 0x000fe40000000000 */
[----:B------:R-:W-:Y:S01]  /*8db0*/  FFMA R14, R7, R14, -0.0013887860113754868507 ;  /* 0xbab607ed070e7423 */ /* 0x000fe2000000000e */
[----:B------:R-:W-:Y:S01]  /*8dc0*/  ISETP.NE.U32.AND P0, PT, R6, 0x1, PT ;  /* 0x000000010600780c */ /* 0x000fe20003f05070 */
[----:B------:R-:W-:Y:S01]  /*8dd0*/  VIADD R15, R15, 0x1 ;  /* 0x000000010f0f7836 */ /* 0x000fe20000000000 */
[----:B------:R-:W-:Y:S02]  /*8de0*/  LOP3.LUT P1, RZ, R9, 0x2, RZ, 0xc0, !PT ;  /* 0x0000000209ff7812 */ /* 0x000fe4000782c0ff */
[----:B------:R-:W-:Y:S02]  /*8df0*/  FSEL R18, R18, 0.0083327032625675201416, P0 ;  /* 0x3c0885e412127808 */ /* 0x000fe40000000000 */
[----:B------:R-:W-:-:S02]  /*8e00*/  FSEL R14, R14, -0.00019574658654164522886, P0 ;  /* 0xb94d41530e0e7808 */ /* 0x000fc40000000000 */
[----:B------:R-:W-:Y:S02]  /*8e10*/  FSEL R8, R8, 1, !P0 ;  /* 0x3f80000008087808 */ /* 0x000fe40004000000 */
[----:B0-----:R-:W-:Y:S01]  /*8e20*/  FSEL R13, -R26, -0.16666662693023681641, P0 ;  /* 0xbe2aaaa81a0d7808 */ /* 0x001fe20000000100 */
[----:B------:R-:W-:Y:S01]  /*8e30*/  FFMA R14, R7, R14, R18 ;  /* 0x0000000e070e7223 */ /* 0x000fe20000000012 */
[----:B------:R-:W-:Y:S01]  /*8e40*/  ISETP.NE.AND P0, PT, R15, 0x6, PT ;  /* 0x000000060f00780c */ /* 0x000fe20003f05270 */
[C---:B------:R-:W-:Y:S02]  /*8e50*/  FFMA R9, R7.reuse, R8, RZ ;  /* 0x0000000807097223 */ /* 0x040fe400000000ff */
[----:B------:R-:W-:-:S04]  /*8e60*/  FFMA R13, R7, R14, R13 ;  /* 0x0000000e070d7223 */ /* 0x000fc8000000000d */
[----:B------:R-:W-:-:S04]  /*8e70*/  FFMA R8, R9, R13, R8 ;  /* 0x0000000d09087223 */ /* 0x000fc80000000008 */
[----:B------:R-:W-:-:S04]  /*8e80*/  @P1 FADD R8, RZ, -R8 ;  /* 0x80000008ff081221 */ /* 0x000fc80000000000 */
[----:B------:R-:W-:-:S05]  /*8e90*/  FMUL R5, R5, R8 ;  /* 0x0000000805057220 */ /* 0x000fca0000400000 */
[----:B------:R0:W-:Y:S01]  /*8ea0*/  STG.E desc[UR10][R16.64+0x8], R5 ;  /* 0x0000080510007986 */ /* 0x0001e2000c10190a */
[----:B------:R-:W-:Y:S05]  /*8eb0*/  @P0 BRA `(.L_x_47) ;  /* 0xffffff7000e40947 */ /* 0x000fea000383ffff */
[----:B------:R-:W2:Y:S04]  /*8ec0*/  LDG.E.128 R12, desc[UR10][R22.64+0x50] ;  /* 0x0000500a160c7981 */ /* 0x000ea8000c1e1d00 */
[----:B------:R-:W2:Y:S01]  /*8ed0*/  LDG.E.128 R24, desc[UR10][R22.64+0x40] ;  /* 0x0000400a16187981 */ /* 0x000ea2000c1e1d00 */
[----:B------:R-:W-:Y:S01]  /*8ee0*/  BSSY.RECONVERGENT B1, `(.L_x_48) ;  /* 0x0000013000017945 */ /* 0x000fe20003800200 */
[----:B------:R-:W-:Y:S02]  /*8ef0*/  VIADD R29, R29, 0x1 ;  /* 0x000000011d1d7836 */ /* 0x000fe40000000000 */
[----:B--2---:R-:W-:Y:S01]  /*8f00*/  FADD R12, R24, -R12 ;  /* 0x8000000c180c7221 */ /* 0x004fe20000000000 */
[----:B------:R-:W-:Y:S01]  /*8f10*/  FADD R13, R25, -R13 ;  /* 0x8000000d190d7221 */ /* 0x000fe20000000000 */
[----:B------:R-:W-:-:S02]  /*8f20*/  FADD R14, R26, -R14 ;  /* 0x8000000e1a0e7221 */ /* 0x000fc40000000000 */
[----:B------:R-:W-:-:S04]  /*8f30*/  FMUL R12, R12, R12 ;  /* 0x0000000c0c0c7220 */ /* 0x000fc80000400000 */
[----:B------:R-:W-:-:S04]  /*8f40*/  FFMA R13, R13, R13, R12 ;  /* 0x0000000d0d0d7223 */ /* 0x000fc8000000000c */
[----:B------:R-:W-:-:S04]  /*8f50*/  FFMA R13, R14, R14, R13 ;  /* 0x0000000e0e0d7223 */ /* 0x000fc8000000000d */
[----:B0-----:R-:W-:Y:S01]  /*8f60*/  VIADD R5, R13, 0xf3000000 ;  /* 0xf30000000d057836 */ /* 0x001fe20000000000 */
[----:B------:R0:W1:Y:S04]  /*8f70*/  MUFU.RSQ R6, R13 ;  /* 0x0000000d00067308 */ /* 0x0000680000001400 */
[----:B------:R-:W-:-:S13]  /*8f80*/  ISETP.GT.U32.AND P0, PT, R5, 0x727fffff, PT ;  /* 0x727fffff0500780c */ /* 0x000fda0003f04070 */
[----:B01----:R-:W-:Y:S05]  /*8f90*/  @!P0 BRA `(.L_x_49) ;  /* 0x00000000000c8947 */ /* 0x003fea0003800000 */
[----:B------:R-:W-:-:S07]  /*8fa0*/  MOV R14, 0x8fc0 ;  /* 0x00008fc0000e7802 */ /* 0x000fce0000000f00 */
[----:B------:R-:W-:Y:S05]  /*8fb0*/  CALL.REL.NOINC `($__internal_0_$__cuda_sm20_sqrt_rn_f32_slowpath) ;  /* 0x0000012800ec7944 */ /* 0x000fea0003c00000 */
[----:B------:R-:W-:Y:S05]  /*8fc0*/  BRA `(.L_x_50) ;  /* 0x0000000000107947 */ /* 0x000fea0003800000 */
.L_x_49:
[----:B------:R-:W-:Y:S01]  /*8fd0*/  FMUL.FTZ R8, R13, R6 ;  /* 0x000000060d087220 */ /* 0x000fe20000410000 */
[----:B------:R-:W-:-:S03]  /*8fe0*/  FMUL.FTZ R6, R6, 0.5 ;  /* 0x3f00000006067820 */ /* 0x000fc60000410000 */
[----:B------:R-:W-:-:S04]  /*8ff0*/  FFMA R13, -R8, R8, R13 ;  /* 0x00000008080d7223 */ /* 0x000fc8000000010d */
[----:B------:R-:W-:-:S07]  /*9000*/  FFMA R17, R13, R6, R8 ;  /* 0x000000060d117223 */ /* 0x000fce0000000008 */
.L_x_50:
[----:B------:R-:W-:Y:S05]  /*9010*/  BSYNC.RECONVERGENT B1 ;  /* 0x0000000000017941 */ /* 0x000fea0003800200 */
.L_x_48:
[----:B------:R-:W-:-:S13]  /*9020*/  FSETP.GTU.AND P0, PT, R17, 1.1000000238418579102, PT ;  /* 0x3f8ccccd1100780b */ /* 0x000fda0003f0c000 */
[----:B------:R-:W-:Y:S05]  /*9030*/  @!P0 BRA `(.L_x_51) ;  /* 0xffffff70007c8947 */ /* 0x000fea000383ffff */
[----:B------:R-:W-:Y:S05]  /*9040*/  BSYNC.RECONVERGENT B0 ;  /* 0x0000000000007941 */ /* 0x000fea0003800200 */
.L_x_0:
[----:B------:R0:W-:Y:S01]  /*9050*/  STL [R1+0x28], R2 ;  /* 0x0000280201007387 */ /* 0x0001e20000100800 */
[----:B------:R-:W-:Y:S01]  /*9060*/  VIADD R5, R28, 0x7 ;  /* 0x000000071c057836 */ /* 0x000fe20000000000 */
[----:B------:R-:W-:-:S06]  /*9070*/  UMOV UR4, URZ ;  /* 0x000000ff00047c82 */ /* 0x000fcc0008000000 */
.L_x_97:
[----:B------:R-:W-:Y:S01]  /*9080*/  IMAD.MOV.U32 R17, RZ, RZ, -0x75bd8fc ;  /* 0xf8a42704ff117424 */ /* 0x000fe200078e00ff */
[----:B-1----:R1:W-:Y:S01]  /*9090*/  STL [R1+0x2c], R0 ;  /* 0x00002c0001007387 */ /* 0x0023e20000100800 */
[----:B------:R-:W-:Y:S01]  /*90a0*/  IMAD.MOV.U32 R16, RZ, RZ, R4 ;  /* 0x000000ffff107224 */ /* 0x000fe200078e0004 */
[----:B------:R-:W-:Y:S01]  /*90b0*/  BSSY.RECONVERGENT B0, `(.L_x_52) ;  /* 0x0000255000007945 */ /* 0x000fe20003800200 */
[----:B------:R-:W-:Y:S02]  /*90c0*/  IMAD.MOV.U32 R12, RZ, RZ, -0x23270784 ;  /* 0xdcd8f87cff0c7424 */ /* 0x000fe400078e00ff */
[----:B------:R-:W-:Y:S01]  /*90d0*/  IMAD.MOV.U32 R13, RZ, RZ, R3 ;  /* 0x000000ffff0d7224 */ /* 0x000fe200078e0003 */
[----:B------:R1:W-:Y:S01]  /*90e0*/  STL.64 [R1+0x30], R16 ;  /* 0x0000301001007387 */ /* 0x0003e20000100a00 */
[----:B------:R-:W-:Y:S02]  /*90f0*/  VIADD R6, R5, UR4 ;  /* 0x0000000405067c36 */ /* 0x000fe40008000000 */
[----:B------:R-:W-:Y:S01]  /*9100*/  IMAD.MOV.U32 R7, RZ, RZ, RZ ;  /* 0x000000ffff077224 */ /* 0x000fe200078e00ff */
[----:B------:R1:W-:Y:S01]  /*9110*/  STL.64 [R1+0x38], R12 ;  /* 0x0000380c01007387 */ /* 0x0003e20000100a00 */
[----:B0-----:R-:W-:-:S02]  /*9120*/  IMAD.MOV.U32 R2, RZ, RZ, R0 ;  /* 0x000000ffff027224 */ /* 0x001fc400078e0000 */
[----:B------:R-:W-:Y:S02]  /*9130*/  IMAD.MOV.U32 R14, RZ, RZ, RZ ;  /* 0x000000ffff0e7224 */ /* 0x000fe400078e00ff */
[----:B------:R-:W-:Y:S02]  /*9140*/  IMAD.MOV.U32 R9, RZ, RZ, R3 ;  /* 0x000000ffff097224 */ /* 0x000fe400078e0003 */
[----:B------:R-:W-:-:S07]  /*9150*/  IMAD.MOV.U32 R15, RZ, RZ, R6 ;  /* 0x000000ffff0f7224 */ /* 0x000fce00078e0006 */
.L_x_61:
[----:B------:R-:W-:Y:S01]  /*9160*/  LOP3.LUT R18, R15, 0x3, RZ, 0xc0, !PT ;  /* 0x000000030f127812 */ /* 0x000fe200078ec0ff */
[----:B------:R-:W-:Y:S03]  /*9170*/  BSSY.RECONVERGENT B1, `(.L_x_53) ;  /* 0x0000242000017945 */ /* 0x000fe60003800200 */
[----:B------:R-:W-:-:S04]  /*9180*/  ISETP.NE.U32.AND P0, PT, R18, RZ, PT ;  /* 0x000000ff1200720c */ /* 0x000fc80003f05070 */
[----:B------:R-:W-:-:S13]  /*9190*/  ISETP.NE.AND.EX P0, PT, RZ, RZ, PT, P0 ;  /* 0x000000ffff00720c */ /* 0x000fda0003f05300 */
[----:B0-2---:R-:W-:Y:S05]  /*91a0*/  @!P0 BRA `(.L_x_54) ;  /* 0x0000002000f88947 */ /* 0x005fea0003800000 */
[----:B-1----:R-:W0:Y:S01]  /*91b0*/  LDC.64 R16, c[0x4][0x8] ;  /* 0x01000200ff107b82 */ /* 0x002e220000000a00 */
[----:B------:R-:W-:Y:S01]  /*91c0*/  IMAD.MOV.U32 R2, RZ, RZ, RZ ;  /* 0x000000ffff027224 */ /* 0x000fe200078e00ff */
[----:B------:R-:W-:Y:S02]  /*91d0*/  CS2R R8, SRZ ;  /* 0x0000000000087805 */ /* 0x000fe4000001ff00 */
[----:B------:R-:W-:Y:S01]  /*91e0*/  CS2R R12, SRZ ;  /* 0x00000000000c7805 */ /* 0x000fe2000001ff00 */
[----:B------:R-:W-:Y:S01]  /*91f0*/  UMOV UR5, URZ ;  /* 0x000000ff00057c82 */ /* 0x000fe20008000000 */
[----:B0-----:R-:W-:-:S07]  /*9200*/  IMAD.WIDE.U32 R16, R7, 0xc80, R16 ;  /* 0x00000c8007107825 */ /* 0x001fce00078e0010 */
.L_x_56:
[----:B------:R-:W-:Y:S02]  /*9210*/  ULEA UR6, UR5, UR7, 0x2 ;  /* 0x0000000705067291 */ /* 0x000fe4000f8e10ff */
[----:B------:R-:W-:-:S07]  /*9220*/  USHF.L.U32 UR13, UR5, 0x5, URZ ;  /* 0x00000005050d7899 */ /* 0x000fce00080006ff */
[----:B------:R-:W5:Y:S01]  /*9230*/  LDL R32, [UR6+0xc] ;  /* 0x00000c06ff207983 */ /* 0x000f620008100800 */
[----:B------:R-:W-:-:S05]  /*9240*/  UMOV UR6, URZ ;  /* 0x000000ff00067c82 */ /* 0x000fca0008000000 */
.L_x_55:
        /* <DEDUP_REMOVED lines=11> */
[----:B------:R-:W4:Y:S04]  /*9300*/  @!P0 LDG.E R28, desc[UR10][R24.64+0x10] ;  /* 0x0000100a181c8981 */ /* 0x000f28000c1e1900 */
        /* <DEDUP_REMOVED lines=15> */
[----:B----4-:R-:W-:-:S03]  /*9400*/  @!P0 LOP3.LUT R13, R13, R26, RZ, 0x3c, !PT ;  /* 0x0000001a0d0d8212 */ /* 0x010fc600078e3cff */
[----:B------:R-:W4:Y:S01]  /*9410*/  @P1 LDG.E R26, desc[UR10][R24.64+0x1c] ;  /* 0x00001c0a181a1981 */ /* 0x000f22000c1e1900 */
[----:B------:R-:W-:-:S03]  /*9420*/  @!P0 LOP3.LUT R9, R9, R28, RZ, 0x3c, !PT ;  /* 0x0000001c09098212 */ /* 0x000fc600078e3cff */
[----:B------:R-:W3:Y:S01]  /*9430*/  @P1 LDG.E R28, desc[UR10][R24.64+0x24] ;  /* 0x0000240a181c1981 */ /* 0x000ee2000c1e1900 */
[----:B------:R-:W-:-:S03]  /*9440*/  @P2 LOP3.LUT R2, R2, R35, RZ, 0x3c, !PT ;  /* 0x0000002302022212 */ /* 0x000fc600078e3cff */
[----:B------:R-:W3:Y:S01]  /*9450*/  @P3 LDG.E R35, desc[UR10][R24.64+0x40] ;  /* 0x0000400a18233981 */ /* 0x000ee2000c1e1900 */
[----:B------:R-:W-:-:S03]  /*9460*/  @!P0 LOP3.LUT R12, R12, R29, RZ, 0x3c, !PT ;  /* 0x0000001d0c0c8212 */ /* 0x000fc600078e3cff */
[----:B------:R-:W3:Y:S01]  /*9470*/  @P1 LDG.E R29, desc[UR10][R24.64+0x20] ;  /* 0x0000200a181d1981 */ /* 0x000ee2000c1e1900 */
[----:B------:R-:W-:-:S03]  /*9480*/  @!P0 LOP3.LUT R8, R8, R31, RZ, 0x3c, !PT ;  /* 0x0000001f08088212 */ /* 0x000fc600078e3cff */
[----:B------:R-:W3:Y:S01]  /*9490*/  @P2 LDG.E R31, desc[UR10][R24.64+0x2c] ;  /* 0x00002c0a181f2981 */ /* 0x000ee2000c1e1900 */
[----:B------:R-:W-:-:S03]  /*94a0*/  @P3 LOP3.LUT R2, R2, R37, RZ, 0x3c, !PT ;  /* 0x0000002502023212 */ /* 0x000fc600078e3cff */
[----:B------:R-:W3:Y:S01]  /*94b0*/  @P3 LDG.E R37, desc[UR10][R24.64+0x48] ;  /* 0x0000480a18253981 */ /* 0x000ee2000c1e1900 */
[----:B------:R-:W-:-:S03]  /*94c0*/  @P4 LOP3.LUT R2, R2, R39, RZ, 0x3c, !PT ;  /* 0x0000002702024212 */ /* 0x000fc600078e3cff */
[----:B------:R-:W3:Y:S01]  /*94d0*/  @P4 LDG.E R39, desc[UR10][R24.64+0x54] ;  /* 0x0000540a18274981 */ /* 0x000ee2000c1e1900 */
[----:B------:R-:W-:-:S13]  /*94e0*/  LOP3.LUT P0, RZ, R36, 0x80, RZ, 0xc0, !PT ;  /* 0x0000008024ff7812 */ /* 0x000fda000780c0ff */
[----:B------:R-:W3:Y:S01]  /*94f0*/  @P0 LDG.E R42, desc[UR10][R24.64+0x94] ;  /* 0x0000940a182a0981 */ /* 0x000ee2000c1e1900 */
[----:B------:R-:W-:-:S03]  /*9500*/  @P5 LOP3.LUT R2, R2, R41, RZ, 0x3c, !PT ;  /* 0x0000002902025212 */ /* 0x000fc600078e3cff */
[----:B------:R-:W3:Y:S04]  /*9510*/  @P0 LDG.E R44, desc[UR10][R24.64+0x9c] ;  /* 0x00009c0a182c0981 */ /* 0x000ee8000c1e1900 */
[----:B------:R-:W3:Y:S01]  /*9520*/  @P0 LDG.E R41, desc[UR10][R24.64+0x8c] ;  /* 0x00008c0a18290981 */ /* 0x000ee2000c1e1900 */
[----:B--2---:R-:W-:-:S03]  /*9530*/  @P1 LOP3.LUT R12, R12, R27, RZ, 0x3c, !PT ;  /* 0x0000001b0c0c1212 */ /* 0x004fc600078e3cff */
[----:B------:R-:W2:Y:S01]  /*9540*/  @P4 LDG.E R27, desc[UR10][R24.64+0x5c] ;  /* 0x00005c0a181b4981 */ /* 0x000ea2000c1e1900 */
[----:B----4-:R-:W-:-:S03]  /*9550*/  @P1 LOP3.LUT R13, R13, R26, RZ, 0x3c, !PT ;  /* 0x0000001a0d0d1212 */ /* 0x010fc600078e3cff */
[----:B------:R-:W4:Y:S01]  /*9560*/  @P4 LDG.E R26, desc[UR10][R24.64+0x58] ;  /* 0x0000580a181a4981 */ /* 0x000f22000c1e1900 */
[----:B---3--:R-:W-:-:S03]  /*9570*/  @P1 LOP3.LUT R9, R9, R28, RZ, 0x3c, !PT ;  /* 0x0000001c09091212 */ /* 0x008fc600078e3cff */
        /* <DEDUP_REMOVED lines=20> */
[----:B------:R-:W3:Y:S01]  /*96c0*/  @P0 LDG.E R39, desc[UR10][R24.64+0x98] ;  /* 0x0000980a18270981 */ /* 0x000ee2000c1e1900 */
[----:B------:R-:W-:-:S04]  /*96d0*/  @P6 LOP3.LUT R2, R2, R43, RZ, 0x3c, !PT ;  /* 0x0000002b02026212 */ /* 0x000fc800078e3cff */
[----:B------:R-:W-:Y:S02]  /*96e0*/  @P0 LOP3.LUT R2, R2, R41, RZ, 0x3c, !PT ;  /* 0x0000002902020212 */ /* 0x000fe400078e3cff */
[----:B--2---:R-:W-:Y:S02]  /*96f0*/  @P4 LOP3.LUT R8, R8, R27, RZ, 0x3c, !PT ;  /* 0x0000001b08084212 */ /* 0x004fe400078e3cff */
[----:B----4-:R-:W-:Y:S02]  /*9700*/  @P4 LOP3.LUT R13, R13, R26, RZ, 0x3c, !PT ;  /* 0x0000001a0d0d4212 */ /* 0x010fe400078e3cff */
[----:B---3--:R-:W-:Y:S02]  /*9710*/  @P4 LOP3.LUT R9, R9, R28, RZ, 0x3c, !PT ;  /* 0x0000001c09094212 */ /* 0x008fe400078e3cff */
        /* <DEDUP_REMOVED lines=37> */
[----:B------:R-:W-:Y:S02]  /*9970*/  LOP3.LUT P0, RZ, R36, 0x8000, RZ, 0xc0, !PT ;  /* 0x0000800024ff7812 */ /* 0x000fe4000780c0ff */
[----:B------:R-:W-:Y:S01]  /*9980*/  @P1 LOP3.LUT R2, R2, R27, RZ, 0x3c, !PT ;  /* 0x0000001b02021212 */ /* 0x000fe200078e3cff */
[----:B------:R-:W4:Y:S03]  /*9990*/  @P3 LDG.E R36, desc[UR10][R24.64+0xec] ;  /* 0x0000ec0a18243981 */ /* 0x000f26000c1e1900 */
        /* <DEDUP_REMOVED lines=36> */
[----:B------:R-:W-:-:S04]  /*9be0*/  UIADD3 UR6, UPT, UPT, UR6, 0x10, URZ ;  /* 0x0000001006067890 */ /* 0x000fc8000fffe0ff */
[----:B------:R-:W-:Y:S01]  /*9bf0*/  UISETP.NE.AND UP0, UPT, UR6, 0x20, UPT ;  /* 0x000000200600788c */ /* 0x000fe2000bf05270 */
[----:B------:R-:W-:Y:S02]  /*9c00*/  @P0 LOP3.LUT R2, R2, R45, RZ, 0x3c, !PT ;  /* 0x0000002d02020212 */ /* 0x000fe400078e3cff */
[----:B--2---:R-:W-:Y:S02]  /*9c10*/  @P3 LOP3.LUT R8, R8, R31, RZ, 0x3c, !PT ;  /* 0x0000001f08083212 */ /* 0x004fe400078e3cff */
[----:B----4-:R-:W-:-:S04]  /*9c20*/  @P3 LOP3.LUT R13, R13, R26, RZ, 0x3c, !PT ;  /* 0x0000001a0d0d3212 */ /* 0x010fc800078e3cff */
[----:B---3--:R-:W-:Y:S02]  /*9c30*/  @P4 LOP3.LUT R13, R13, R28, RZ, 0x3c, !PT ;  /* 0x0000001c0d0d4212 */ /* 0x008fe400078e3cff */
        /* <DEDUP_REMOVED lines=29> */
.L_x_58:
[----:B------:R-:W-:Y:S02]  /*9e10*/  ULEA UR6, UR5, UR7, 0x2 ;  /* 0x0000000705067291 */ /* 0x000fe4000f8e10ff */
[----:B------:R-:W-:-:S07]  /*9e20*/  USHF.L.U32 UR13, UR5, 0x5, URZ ;  /* 0x00000005050d7899 */ /* 0x000fce00080006ff */
[----:B------:R-:W5:Y:S01]  /*9e30*/  LDL R32, [UR6+0xc] ;  /* 0x00000c06ff207983 */ /* 0x000f620008100800 */
[----:B------:R-:W-:-:S05]  /*9e40*/  UMOV UR6, URZ ;  /* 0x000000ff00067c82 */ /* 0x000fca0008000000 */
.L_x_57:
        /* <DEDUP_REMOVED lines=188> */
.L_x_60:
[----:B------:R-:W-:Y:S02]  /*aa10*/  ULEA UR6, UR5, UR7, 0x2 ;  /* 0x0000000705067291 */ /* 0x000fe4000f8e10ff */
[----:B------:R-:W-:-:S07]  /*aa20*/  USHF.L.U32 UR13, UR5, 0x5, URZ ;  /* 0x00000005050d7899 */ /* 0x000fce00080006ff */
[----:B------:R-:W5:Y:S01]  /*aa30*/  LDL R32, [UR6+0xc] ;  /* 0x00000c06ff207983 */ /* 0x000f620008100800 */
[----:B------:R-:W-:-:S05]  /*aa40*/  UMOV UR6, URZ ;  /* 0x000000ff00067c82 */ /* 0x000fca0008000000 */
.L_x_59:
        /* <DEDUP_REMOVED lines=9> */
[----:B------:R-:W3:Y:S04]  /*aae0*/  @!P0 LDG.E R29, desc[UR10][R24.64+0x4] ;  /* 0x0000040a181d8981 */ /* 0x000ee8000c1e1900 */
[----:B------:R-:W4:Y:S04]  /*aaf0*/  @!P0 LDG.E R18, desc[UR10][R24.64+0x8] ;  /* 0x0000080a18128981 */ /* 0x000f28000c1e1900 */
[----:B------:R-:W4:Y:S04]  /*ab00*/  @!P0 LDG.E R26, desc[UR10][R24.64+0x10] ;  /* 0x0000100a181a8981 */ /* 0x000f28000c1e1900 */
[----:B------:R-:W4:Y:S04]  /*ab10*/  @P1 LDG.E R33, desc[UR10][R24.64+0x14] ;  /* 0x0000140a18211981 */ /* 0x000f28000c1e1900 */
        /* <DEDUP_REMOVED lines=26> */
[----:B------:R-:W-:Y:S02]  /*acc0*/  LOP3.LUT P0, RZ, R34, 0x80, RZ, 0xc0, !PT ;  /* 0x0000008022ff7812 */ /* 0x000fe4000780c0ff */
[----:B------:R-:W-:-:S11]  /*acd0*/  @P4 LOP3.LUT R2, R2, R39, RZ, 0x3c, !PT ;  /* 0x0000002702024212 */ /* 0x000fd600078e3cff */
[----:B------:R-:W4:Y:S04]  /*ace0*/  @P0 LDG.E R45, desc[UR10][R24.64+0x8c] ;  /* 0x00008c0a182d0981 */ /* 0x000f28000c1e1900 */
[----:B------:R-:W4:Y:S01]  /*acf0*/  @P0 LDG.E R39, desc[UR10][R24.64+0x90] ;  /* 0x0000900a18270981 */ /* 0x000f22000c1e1900 */
[----:B------:R-:W-:-:S03]  /*ad00*/  @P5 LOP3.LUT R2, R2, R41, RZ, 0x3c, !PT ;  /* 0x0000002902025212 */ /* 0x000fc600078e3cff */
        /* <DEDUP_REMOVED lines=27> */
[----:B------:R-:W-:-:S04]  /*aec0*/  @P6 LOP3.LUT R2, R2, R43, RZ, 0x3c, !PT ;  /* 0x0000002b02026212 */ /* 0x000fc800078e3cff */
[----:B------:R-:W-:Y:S02]  /*aed0*/  @P0 LOP3.LUT R2, R2, R45, RZ, 0x3c, !PT ;  /* 0x0000002d02020212 */ /* 0x000fe400078e3cff */
[----:B--2---:R-:W-:Y:S02]  /*aee0*/  @P4 LOP3.LUT R12, R12, R27, RZ, 0x3c, !PT ;  /* 0x0000001b0c0c4212 */ /* 0x004fe400078e3cff */
[----:B---3--:R-:W-:Y:S02]  /*aef0*/  @P4 LOP3.LUT R8, R8, R29, RZ, 0x3c, !PT ;  /* 0x0000001d08084212 */ /* 0x008fe400078e3cff */
[----:B----4-:R-:W-:Y:S02]  /*af00*/  @P4 LOP3.LUT R13, R13, R18, RZ, 0x3c, !PT ;  /* 0x000000120d0d4212 */ /* 0x010fe400078e3cff */
        /* <DEDUP_REMOVED lines=37> */
[----:B------:R-:W-:Y:S02]  /*b160*/  @P0 LOP3.LUT R8, R8, R35, RZ, 0x3c, !PT ;  /* 0x0000002308080212 */ /* 0x000fe400078e3cff */
[----:B------:R-:W-:Y:S01]  /*b170*/  LOP3.LUT P0, RZ, R34, 0x8000, RZ, 0xc0, !PT ;  /* 0x0000800022ff7812 */ /* 0x000fe2000780c0ff */
[----:B------:R-:W3:Y:S04]  /*b180*/  @P1 LDG.E R35, desc[UR10][R24.64+0xc0] ;  /* 0x0000c00a18231981 */ /* 0x000ee8000c1e1900 */
[----:B------:R-:W3:Y:S08]  /*b190*/  @P3 LDG.E R34, desc[UR10][R24.64+0xec] ;  /* 0x0000ec0a18223981 */ /* 0x000ef0000c1e1900 */
[----:B------:R-:W3:Y:S01]  /*b1a0*/  @P0 LDG.E R38, desc[UR10][R24.64+0x12c] ;  /* 0x00012c0a18260981 */ /* 0x000ee2000c1e1900 */
[----:B------:R-:W-:-:S02]  /*b1b0*/  @P1 LOP3.LUT R2, R2, R29, RZ, 0x3c, !PT ;  /* 0x0000001d02021212 */ /* 0x000fc400078e3cff */
[----:B------:R-:W-:Y:S01]  /*b1c0*/  @P1 LOP3.LUT R9, R9, R28, RZ, 0x3c, !PT ;  /* 0x0000001c09091212 */ /* 0x000fe200078e3cff */
        /* <DEDUP_REMOVED lines=17> */
[----:B----4-:R-:W-:-:S03]  /*b2e0*/  @P1 LOP3.LUT R12, R12, R33, RZ, 0x3c, !PT ;  /* 0x000000210c0c1212 */ /* 0x010fc600078e3cff */
[----:B------:R-:W4:Y:S01]  /*b2f0*/  @P4 LDG.E R33, desc[UR10][R24.64+0xf4] ;  /* 0x0000f40a18214981 */ /* 0x000f22000c1e1900 */
[----:B------:R-:W-:-:S03]  /*b300*/  @P2 LOP3.LUT R12, R12, R37, RZ, 0x3c, !PT ;  /* 0x000000250c0c2212 */ /* 0x000fc600078e3cff */
[----:B------:R-:W4:Y:S01]  /*b310*/  @P5 LDG.E R37, desc[UR10][R24.64+0x108] ;  /* 0x0001080a18255981 */ /* 0x000f22000c1e1900 */
[----:B---3--:R-:W-:-:S03]  /*b320*/  @P1 LOP3.LUT R8, R8, R35, RZ, 0x3c, !PT ;  /* 0x0000002308081212 */ /* 0x008fc600078e3cff */
        /* <DEDUP_REMOVED lines=10> */
[----:B------:R-:W3:Y:S01]  /*b3d0*/  @P0 LDG.E R38, desc[UR10][R24.64+0x134] ;  /* 0x0001340a18260981 */ /* 0x000ee2000c1e1900 */
[----:B------:R-:W-:Y:S01]  /*b3e0*/  @P3 LOP3.LUT R12, R12, R27, RZ, 0x3c, !PT ;  /* 0x0000001b0c0c3212 */ /* 0x000fe200078e3cff */
[----:B------:R-:W-:Y:S01]  /*b3f0*/  UIADD3 UR6, UPT, UPT, UR6, 0x10, URZ ;  /* 0x0000001006067890 */ /* 0x000fe2000fffe0ff */
[----:B------:R-:W-:-:S03]  /*b400*/  @P3 LOP3.LUT R8, R8, R29, RZ, 0x3c, !PT ;  /* 0x0000001d08083212 */ /* 0x000fc600078e3cff */
[----:B------:R-:W-:Y:S01]  /*b410*/  UISETP.NE.AND UP0, UPT, UR6, 0x20, UPT ;  /* 0x000000200600788c */ /* 0x000fe2000bf05270 */
[----:B--2---:R-:W-:-:S04]  /*b420*/  @P3 LOP3.LUT R13, R13, R26, RZ, 0x3c, !PT ;  /* 0x0000001a0d0d3212 */ /* 0x004fc800078e3cff */
[----:B------:R-:W-:Y:S02]  /*b430*/  @P4 LOP3.LUT R13, R13, R28, RZ, 0x3c, !PT ;  /* 0x0000001c0d0d4212 */ /* 0x000fe400078e3cff */
[----:B----4-:R-:W-:Y:S02]  /*b440*/  @P4 LOP3.LUT R12, R12, R33, RZ, 0x3c, !PT ;  /* 0x000000210c0c4212 */ /* 0x010fe400078e3cff */
[----:B------:R-:W-:Y:S02]  /*b450*/  @P5 LOP3.LUT R13, R13, R30, RZ, 0x3c, !PT ;  /* 0x0000001e0d0d5212 */ /* 0x000fe400078e3cff */
[----:B------:R-:W-:Y:S02]  /*b460*/  @P5 LOP3.LUT R12, R12, R37, RZ, 0x3c, !PT ;  /* 0x000000250c0c5212 */ /* 0x000fe400078e3cff */
[----:B---3--:R-:W-:Y:S02]  /*b470*/  @P4 LOP3.LUT R8, R8, R35, RZ, 0x3c, !PT ;  /* 0x0000002308084212 */ /* 0x008fe400078e3cff */
        /* <DEDUP_REMOVED lines=17> */
.L_x_54:
[----:B------:R-:W-:Y:S05]  /*b590*/  BSYNC.RECONVERGENT B1 ;  /* 0x0000000000017941 */ /* 0x000fea0003800200 */
.L_x_53:
[----:B------:R-:W-:Y:S01]  /*b5a0*/  ISETP.GT.U32.AND P0, PT, R15, 0x3, PT ;  /* 0x000000030f00780c */ /* 0x000fe20003f04070 */
[----:B------:R-:W-:Y:S01]  /*b5b0*/  VIADD R7, R7, 0x1 ;  /* 0x0000000107077836 */ /* 0x000fe20000000000 */
[--C-:B------:R-:W-:Y:S02]  /*b5c0*/  SHF.R.U64 R15, R15, 0x2, R14.reuse ;  /* 0x000000020f0f7819 */ /* 0x100fe4000000120e */
[----:B------:R-:W-:Y:S02]  /*b5d0*/  ISETP.GT.U32.AND.EX P0, PT, R14, RZ, PT, P0 ;  /* 0x000000ff0e00720c */ /* 0x000fe40003f04100 */
[----:B------:R-:W-:-:S11]  /*b5e0*/  SHF.R.U32.HI R14, RZ, 0x2, R14 ;  /* 0x00000002ff0e7819 */ /* 0x000fd6000001160e */
[----:B------:R-:W-:Y:S05]  /*b5f0*/  @P0 BRA `(.L_x_61) ;  /* 0xffffffd800d80947 */ /* 0x000fea000383ffff */
[----:B------:R-:W-:Y:S05]  /*b600*/  BSYNC.RECONVERGENT B0 ;  /* 0x0000000000007941 */ /* 0x000fea0003800200 */
.L_x_52:
[----:B------:R-:W-:Y:S01]  /*b610*/  SHF.R.U32.HI R7, RZ, 0x2, R2 ;  /* 0x00000002ff077819 */ /* 0x000fe20000011602 */
[----:B------:R-:W-:Y:S01]  /*b620*/  IMAD.MOV.U32 R15, RZ, RZ, -0x75bd8fc ;  /* 0xf8a42704ff0f7424 */ /* 0x000fe200078e00ff */
[----:B------:R-:W-:Y:S01]  /*b630*/  STL.64 [R1+0x40], RZ ;  /* 0x000040ff01007387 */ /* 0x000fe20000100a00 */
[----:B------:R-:W-:Y:S01]  /*b640*/  IMAD.MOV.U32 R14, RZ, RZ, R4 ;  /* 0x000000ffff0e7224 */ /* 0x000fe200078e0004 */
[----:B------:R-:W-:Y:S01]  /*b650*/  LOP3.LUT R7, R7, R2, RZ, 0x3c, !PT ;  /* 0x0000000207077212 */ /* 0x000fe200078e3cff */
[----:B0-2---:R-:W-:Y:S01]  /*b660*/  IMAD.SHL.U32 R2, R9, 0x10, RZ ;  /* 0x0000001009027824 */ /* 0x005fe200078e00ff */
[----:B------:R-:W-:Y:S01]  /*b670*/  STL [R1+0x48], RZ ;  /* 0x000048ff01007387 */ /* 0x000fe20000100800 */
[----:B-1----:R-:W-:Y:S01]  /*b680*/  IMAD.MOV.U32 R12, RZ, RZ, -0x23270784 ;  /* 0xdcd8f87cff0c7424 */ /* 0x002fe200078e00ff */
[----:B------:R-:W-:Y:S01]  /*b690*/  BSSY.RECONVERGENT B0, `(.L_x_62) ;  /* 0x000025d000007945 */ /* 0x000fe20003800200 */
[----:B------:R-:W-:Y:S01]  /*b6a0*/  IMAD.SHL.U32 R8, R7, 0x2, RZ ;  /* 0x0000000207087824 */ /* 0x000fe200078e00ff */
[----:B------:R-:W-:Y:S01]  /*b6b0*/  STL.64 [R1+0x30], R14 ;  /* 0x0000300e01007387 */ /* 0x000fe20000100a00 */
[----:B------:R-:W-:-:S02]  /*b6c0*/  IMAD.MOV.U32 R13, RZ, RZ, R3 ;  /* 0x000000ffff0d7224 */ /* 0x000fc400078e0003 */
[----:B------:R-:W-:Y:S01]  /*b6d0*/  IMAD.MOV.U32 R18, RZ, RZ, RZ ;  /* 0x000000ffff127224 */ /* 0x000fe200078e00ff */
[----:B------:R-:W-:Y:S01]  /*b6e0*/  LOP3.LUT R2, R7, R8, R2, 0x96, !PT ;  /* 0x0000000807027212 */ /* 0x000fe200078e9602 */
[----:B------:R-:W-:Y:S01]  /*b6f0*/  STL.64 [R1+0x50], RZ ;  /* 0x000050ff01007387 */ /* 0x000fe20000100a00 */
[----:B------:R-:W-:Y:S02]  /*b700*/  IMAD R8, R6, 0x587c5, R19 ;  /* 0x000587c506087824 */ /* 0x000fe400078e0213 */
[----:B------:R-:W-:Y:S01]  /*b710*/  LOP3.LUT R7, R2, R9, RZ, 0x3c, !PT ;  /* 0x0000000902077212 */ /* 0x000fe200078e3cff */
[----:B------:R-:W-:Y:S01]  /*b720*/  STL [R1+0x2c], R0 ;  /* 0x00002c0001007387 */ /* 0x000fe20000100800 */
[----:B------:R-:W-:Y:S02]  /*b730*/  IMAD.MOV.U32 R9, RZ, RZ, 0x2f800000 ;  /* 0x2f800000ff097424 */ /* 0x000fe400078e00ff */
[----:B------:R-:W-:Y:S01]  /*b740*/  IMAD.MOV.U32 R16, RZ, RZ, R0 ;  /* 0x000000ffff107224 */ /* 0x000fe200078e0000 */
[----:B------:R0:W-:Y:S01]  /*b750*/  STL.64 [R1+0x38], R12 ;  /* 0x0000380c01007387 */ /* 0x0001e20000100a00 */
[----:B------:R-:W-:-:S05]  /*b760*/  IMAD.IADD R7, R7, 0x1, R8 ;  /* 0x0000000107077824 */ /* 0x000fca00078e0208 */
[----:B------:R-:W-:Y:S01]  /*b770*/  I2FP.F32.U32 R2, R7 ;  /* 0x0000000700027245 */ /* 0x000fe20000201000 */
[----:B------:R-:W-:-:S04]  /*b780*/  VIADD R7, R6, 0x1 ;  /* 0x0000000106077836 */ /* 0x000fc80000000000 */
[----:B------:R-:W-:Y:S01]  /*b790*/  FFMA R2, R2, R9, 1.1641532182693481445e-10 ;  /* 0x2f00000002027423 */ /* 0x000fe20000000009 */
[----:B------:R-:W-:Y:S02]  /*b7a0*/  IMAD.MOV.U32 R9, RZ, RZ, RZ ;  /* 0x000000ffff097224 */ /* 0x000fe400078e00ff */
[----:B0-----:R-:W-:-:S07]  /*b7b0*/  IMAD.MOV.U32 R13, RZ, RZ, R3 ;  /* 0x000000ffff0d7224 */ /* 0x001fce00078e0003 */
.L_x_71:
        /* <DEDUP_REMOVED lines=11> */
.L_x_66:
[----:B------:R-:W-:Y:S02]  /*b870*/  ULEA UR6, UR5, UR7, 0x2 ;  /* 0x0000000705067291 */ /* 0x000fe4000f8e10ff */
[----:B------:R-:W-:-:S07]  /*b880*/  USHF.L.U32 UR13, UR5, 0x5, URZ ;  /* 0x00000005050d7899 */ /* 0x000fce00080006ff */
[----:B------:R-:W5:Y:S01]  /*b890*/  LDL R37, [UR6+0xc] ;  /* 0x00000c06ff257983 */ /* 0x000f620008100800 */
[----:B------:R-:W-:-:S05]  /*b8a0*/  UMOV UR6, URZ ;  /* 0x000000ff00067c82 */ /* 0x000fca0008000000 */
.L_x_65:
        /* <DEDUP_REMOVED lines=188> */
.L_x_68:
[----:B------:R-:W-:Y:S02]  /*c470*/  ULEA UR6, UR5, UR7, 0x2 ;  /* 0x0000000705067291 */ /* 0x000fe4000f8e10ff */
[----:B------:R-:W-:-:S07]  /*c480*/  USHF.L.U32 UR13, UR5, 0x5, URZ ;  /* 0x00000005050d7899 */ /* 0x000fce00080006ff */
[----:B------:R-:W5:Y:S01]  /*c490*/  LDL R37, [UR6+0xc] ;  /* 0x00000c06ff257983 */ /* 0x000f620008100800 */
[----:B------:R-:W-:-:S05]  /*c4a0*/  UMOV UR6, URZ ;  /* 0x000000ff00067c82 */ /* 0x000fca0008000000 */
.L_x_67:
        /* <DEDUP_REMOVED lines=188> */
.L_x_70:
[----:B------:R-:W-:Y:S02]  /*d070*/  ULEA UR6, UR5, UR7, 0x2 ;  /* 0x0000000705067291 */ /* 0x000fe4000f8e10ff */
[----:B------:R-:W-:-:S07]  /*d080*/  USHF.L.U32 UR13, UR5, 0x5, URZ ;  /* 0x00000005050d7899 */ /* 0x000fce00080006ff */
[----:B------:R-:W5:Y:S01]  /*d090*/  LDL R32, [UR6+0xc] ;  /* 0x00000c06ff207983 */ /* 0x000f620008100800 */
[----:B------:R-:W-:-:S05]  /*d0a0*/  UMOV UR6, URZ ;  /* 0x000000ff00067c82 */ /* 0x000fca0008000000 */
.L_x_69:
        /* <DEDUP_REMOVED lines=33> */
[----:B------:R-:W-:Y:S02]  /*d2c0*/  @!P0 LOP3.LUT R13, R13, R30, RZ, 0x3c, !PT ;  /* 0x0000001e0d0d8212 */ /* 0x000fe400078e3cff */
        /* <DEDUP_REMOVED lines=10> */
[----:B------:R-:W-:-:S04]  /*d370*/  @P4 LOP3.LUT R16, R16, R41, RZ, 0x3c, !PT ;  /* 0x0000002910104212 */ /* 0x000fc800078e3cff */
[----:B------:R-:W-:-:S04]  /*d380*/  @P5 LOP3.LUT R16, R16, R43, RZ, 0x3c, !PT ;  /* 0x0000002b10105212 */ /* 0x000fc800078e3cff */
[----:B------:R-:W-:Y:S02]  /*d390*/  @P6 LOP3.LUT R16, R16, R45, RZ, 0x3c, !PT ;  /* 0x0000002d10106212 */ /* 0x000fe400078e3cff */
[----:B--2---:R-:W-:Y:S02]  /*d3a0*/  @P1 LOP3.LUT R12, R12, R17, RZ, 0x3c, !PT ;  /* 0x000000110c0c1212 */ /* 0x004fe400078e3cff */
        /* <DEDUP_REMOVED lines=29> */
[----:B----4-:R-:W-:-:S04]  /*d580*/  @P4 LOP3.LUT R13, R13, R28, RZ, 0x3c, !PT ;  /* 0x0000001c0d0d4212 */ /* 0x010fc800078e3cff */
        /* <DEDUP_REMOVED lines=102> */
.L_x_64:
[----:B------:R-:W-:Y:S05]  /*dbf0*/  BSYNC.RECONVERGENT B1 ;  /* 0x0000000000017941 */ /* 0x000fea0003800200 */
.L_x_63:
[----:B------:R-:W-:Y:S01]  /*dc00*/  ISETP.GT.U32.AND P0, PT, R7, 0x3, PT ;  /* 0x000000030700780c */ /* 0x000fe20003f04070 */
[----:B------:R-:W-:Y:S01]  /*dc10*/  VIADD R9, R9, 0x1 ;  /* 0x0000000109097836 */ /* 0x000fe20000000000 */
[--C-:B------:R-:W-:Y:S02]  /*dc20*/  SHF.R.U64 R7, R7, 0x2, R18.reuse ;  /* 0x0000000207077819 */ /* 0x100fe40000001212 */
[----:B------:R-:W-:Y:S02]  /*dc30*/  ISETP.GT.U32.AND.EX P0, PT, R18, RZ, PT, P0 ;  /* 0x000000ff1200720c */ /* 0x000fe40003f04100 */
[----:B------:R-:W-:-:S11]  /*dc40*/  SHF.R.U32.HI R18, RZ, 0x2, R18 ;  /* 0x00000002ff127819 */ /* 0x000fd60000011612 */
[----:B------:R-:W-:Y:S05]  /*dc50*/  @P0 BRA `(.L_x_71) ;  /* 0xffffffd800d80947 */ /* 0x000fea000383ffff */
[----:B------:R-:W-:Y:S05]  /*dc60*/  BSYNC.RECONVERGENT B0 ;  /* 0x0000000000007941 */ /* 0x000fea0003800200 */
.L_x_62:
        /* <DEDUP_REMOVED lines=9> */
[----:B------:R-:W-:Y:S01]  /*dd00*/  IMAD.SHL.U32 R9, R7, 0x2, RZ ;  /* 0x0000000207097824 */ /* 0x000fe200078e00ff */
[----:B------:R-:W-:Y:S01]  /*dd10*/  STL.64 [R1+0x50], RZ ;  /* 0x000050ff01007387 */ /* 0x000fe20000100a00 */
[----:B------:R-:W-:-:S02]  /*dd20*/  IMAD.MOV.U32 R14, RZ, RZ, R4 ;  /* 0x000000ffff0e7224 */ /* 0x000fc400078e0004 */
[----:B------:R-:W-:Y:S01]  /*dd30*/  IMAD.MOV.U32 R16, RZ, RZ, RZ ;  /* 0x000000ffff107224 */ /* 0x000fe200078e00ff */
[----:B------:R-:W-:Y:S01]  /*dd40*/  LOP3.LUT R12, R7, R9, R12, 0x96, !PT ;  /* 0x00000009070c7212 */ /* 0x000fe200078e960c */
[----:B------:R-:W-:Y:S01]  /*dd50*/  STL [R1+0x2c], R0 ;  /* 0x00002c0001007387 */ /* 0x000fe20000100800 */
[----:B------:R-:W-:Y:S02]  /*dd60*/  VIADD R9, R6, 0x2 ;  /* 0x0000000206097836 */ /* 0x000fe40000000000 */
[----:B------:R-:W-:Y:S01]  /*dd70*/  LOP3.LUT R7, R12, R13, RZ, 0x3c, !PT ;  /* 0x0000000d0c077212 */ /* 0x000fe200078e3cff */
[----:B------:R-:W-:Y:S01]  /*dd80*/  IMAD.MOV.U32 R12, RZ, RZ, 0x2f800000 ;  /* 0x2f800000ff0c7424 */ /* 0x000fe200078e00ff */
[----:B------:R0:W-:Y:S01]  /*dd90*/  STL.64 [R1+0x30], R14 ;  /* 0x0000300e01007387 */ /* 0x0001e20000100a00 */
[----:B------:R-:W-:Y:S01]  /*dda0*/  IMAD.MOV.U32 R13, RZ, RZ, R3 ;  /* 0x000000ffff0d7224 */ /* 0x000fe200078e0003 */
[----:B------:R-:W-:Y:S01]  /*ddb0*/  IADD3 R7, PT, PT, R8, 0x587c5, R7 ;  /* 0x000587c508077810 */ /* 0x000fe20007ffe007 */
[----:B------:R-:W-:-:S02]  /*ddc0*/  IMAD.MOV.U32 R18, RZ, RZ, RZ ;  /* 0x000000ffff127224 */ /* 0x000fc400078e00ff */
[----:B------:R-:W-:Y:S01]  /*ddd0*/  IMAD.MOV.U32 R6, RZ, RZ, R0 ;  /* 0x000000ffff067224 */ /* 0x000fe200078e0000 */
[----:B------:R-:W-:-:S05]  /*dde0*/  I2FP.F32.U32 R7, R7 ;  /* 0x0000000700077245 */ /* 0x000fca0000201000 */
[----:B------:R-:W-:Y:S01]  /*ddf0*/  FFMA R7, R7, R12, 1.1641532182693481445e-10 ;  /* 0x2f00000007077423 */ /* 0x000fe2000000000c */
[----:B------:R-:W-:Y:S02]  /*de00*/  IMAD.MOV.U32 R12, RZ, RZ, -0x23270784 ;  /* 0xdcd8f87cff0c7424 */ /* 0x000fe400078e00ff */
[----:B0-----:R-:W-:Y:S01]  /*de10*/  IMAD.MOV.U32 R14, RZ, RZ, -0x23270784 ;  /* 0xdcd8f87cff0e7424 */ /* 0x001fe200078e00ff */
[----:B------:R-:W0:Y:S01]  /*de20*/  F2F.F64.F32 R24, R7 ;  /* 0x0000000700187310 */ /* 0x000e220000201800 */
[----:B------:R-:W-:Y:S01]  /*de30*/  IMAD.MOV.U32 R15, RZ, RZ, R3 ;  /* 0x000000ffff0f7224 */ /* 0x000fe200078e0003 */
[----:B------:R1:W-:Y:S02]  /*de40*/  STL.64 [R1+0x38], R12 ;  /* 0x0000380c01007387 */ /* 0x0003e40000100a00 */
[----:B-1----:R-:W-:Y:S01]  /*de50*/  IMAD.MOV.U32 R13, RZ, RZ, -0x75bd8fc ;  /* 0xf8a42704ff0d7424 */ /* 0x002fe200078e00ff */
[----:B0-----:R-:W-:Y:S01]  /*de60*/  DMUL R24, R24, UR12 ;  /* 0x0000000c18187c28 */ /* 0x001fe20008000000 */
[----:B------:R-:W-:-:S05]  /*de70*/  IMAD.MOV.U32 R12, RZ, RZ, R4 ;  /* 0x000000ffff0c7224 */ /* 0x000fca00078e0004 */
[----:B------:R0:W1:Y:S05]  /*de80*/  F2F.F32.F64 R7, R24 ;  /* 0x0000001800077310 */ /* 0x00006a0000301000 */
.L_x_81:
        /* <DEDUP_REMOVED lines=11> */
.L_x_76:
[----:B------:R-:W-:Y:S02]  /*df40*/  ULEA UR6, UR5, UR7, 0x2 ;  /* 0x0000000705067291 */ /* 0x000fe4000f8e10ff */
[----:B------:R-:W-:-:S07]  /*df50*/  USHF.L.U32 UR13, UR5, 0x5, URZ ;  /* 0x00000005050d7899 */ /* 0x000fce00080006ff */
[----:B------:R-:W5:Y:S01]  /*df60*/  LDL R37, [UR6+0xc] ;  /* 0x00000c06ff257983 */ /* 0x000f620008100800 */
[----:B------:R-:W-:-:S05]  /*df70*/  UMOV UR6, URZ ;  /* 0x000000ff00067c82 */ /* 0x000fca0008000000 */
.L_x_75:
        /* <DEDUP_REMOVED lines=190> */
.L_x_78:
[----:B------:R-:W-:Y:S02]  /*eb60*/  ULEA UR6, UR5, UR7, 0x2 ;  /* 0x0000000705067291 */ /* 0x000fe4000f8e10ff */
[----:B------:R-:W-:-:S07]  /*eb70*/  USHF.L.U32 UR13, UR5, 0x5, URZ ;  /* 0x00000005050d7899 */ /* 0x000fce00080006ff */
[----:B------:R-:W5:Y:S01]  /*eb80*/  LDL R37, [UR6+0xc] ;  /* 0x00000c06ff257983 */ /* 0x000f620008100800 */
[----:B------:R-:W-:-:S05]  /*eb90*/  UMOV UR6, URZ ;  /* 0x000000ff00067c82 */ /* 0x000fca0008000000 */
.L_x_77:
        /* <DEDUP_REMOVED lines=190> */
.L_x_80:
[----:B------:R-:W-:Y:S02]  /*f780*/  ULEA UR6, UR5, UR7, 0x2 ;  /* 0x0000000705067291 */ /* 0x000fe4000f8e10ff */
[----:B------:R-:W-:-:S07]  /*f790*/  USHF.L.U32 UR13, UR5, 0x5, URZ ;  /* 0x00000005050d7899 */ /* 0x000fce00080006ff */
[----:B------:R-:W5:Y:S01]  /*f7a0*/  LDL R32, [UR6+0xc] ;  /* 0x00000c06ff207983 */ /* 0x000f620008100800 */
[----:B------:R-:W-:-:S05]  /*f7b0*/  UMOV UR6, URZ ;  /* 0x000000ff00067c82 */ /* 0x000fca0008000000 */
.L_x_79:
        /* <DEDUP_REMOVED lines=177> */
[----:B------:R4:W-:Y:S04]  /*102d0*/  STL [R1+0x2c], R6 ;  /* 0x00002c0601007387 */ /* 0x0009e80000100800 */
[----:B------:R4:W-:Y:S04]  /*102e0*/  STL.64 [R1+0x30], R12 ;  /* 0x0000300c01007387 */ /* 0x0009e80000100a00 */
[----:B------:R4:W-:Y:S02]  /*102f0*/  STL.64 [R1+0x38], R14 ;  /* 0x0000380e01007387 */ /* 0x0009e40000100a00 */
.L_x_74:
[----:B------:R-:W-:Y:S05]  /*10300*/  BSYNC.RECONVERGENT B1 ;  /* 0x0000000000017941 */ /* 0x000fea0003800200 */
.L_x_73:
[C---:B------:R-:W-:Y:S01]  /*10310*/  ISETP.GT.U32.AND P0, PT, R9.reuse, 0x3, PT ;  /* 0x000000030900780c */ /* 0x040fe20003f04070 */
[----:B------:R-:W-:Y:S01]  /*10320*/  VIADD R16, R16, 0x1 ;  /* 0x0000000110107836 */ /* 0x000fe20000000000 */
[--C-:B------:R-:W-:Y:S02]  /*10330*/  SHF.R.U64 R9, R9, 0x2, R18.reuse ;  /* 0x0000000209097819 */ /* 0x100fe40000001212 */
[----:B------:R-:W-:Y:S02]  /*10340*/  ISETP.GT.U32.AND.EX P0, PT, R18, RZ, PT, P0 ;  /* 0x000000ff1200720c */ /* 0x000fe40003f04100 */
[----:B------:R-:W-:-:S11]  /*10350*/  SHF.R.U32.HI R18, RZ, 0x2, R18 ;  /* 0x00000002ff127819 */ /* 0x000fd60000011612 */
[----:B------:R-:W-:Y:S05]  /*10360*/  @P0 BRA `(.L_x_81) ;  /* 0xffffffd800c80947 */ /* 0x000fea000383ffff */
[----:B------:R-:W-:Y:S05]  /*10370*/  BSYNC.RECONVERGENT B0 ;  /* 0x0000000000007941 */ /* 0x000fea0003800200 */
.L_x_72:
[----:B------:R-:W-:Y:S01]  /*10380*/  SHF.R.U32.HI R9, RZ, 0x2, R6 ;  /* 0x00000002ff097819 */ /* 0x000fe20000011606 */
[----:B-1----:R-:W-:Y:S01]  /*10390*/  FMUL R27, R7, 0.63661974668502807617 ;  /* 0x3f22f983071b7820 */ /* 0x002fe20000400000 */
[----:B------:R-:W-:Y:S01]  /*103a0*/  IMAD.MOV.U32 R17, RZ, RZ, R14 ;  /* 0x000000ffff117224 */ /* 0x000fe200078e000e */
[----:B------:R-:W-:Y:S01]  /*103b0*/  STL.64 [R1+0x40], RZ ;  /* 0x000040ff01007387 */ /* 0x000fe20000100a00 */
[----:B------:R-:W-:Y:S01]  /*103c0*/  LOP3.LUT R9, R9, R6, RZ, 0x3c, !PT ;  /* 0x0000000609097212 */ /* 0x000fe200078e3cff */
[----:B--234-:R-:W-:Y:S01]  /*103d0*/  IMAD.SHL.U32 R6, R15, 0x10, RZ ;  /* 0x000000100f067824 */ /* 0x01cfe200078e00ff */
[----:B------:R-:W-:Y:S01]  /*103e0*/  UMOV UR12, 0x54524550 ;  /* 0x54524550000c7882 */ /* 0x000fe20000000000 */
[----:B------:R-:W1:Y:S01]  /*103f0*/  F2I.NTZ R27, R27 ;  /* 0x0000001b001b7305 */ /* 0x000e620000203100 */
[----:B0-----:R-:W-:Y:S01]  /*10400*/  IMAD.MOV.U32 R24, RZ, RZ, R15 ;  /* 0x000000ffff187224 */ /* 0x001fe200078e000f */
[----:B------:R-:W-:Y:S01]  /*10410*/  STL [R1+0x48], RZ ;  /* 0x000048ff01007387 */ /* 0x000fe20000100800 */
[----:B------:R-:W-:Y:S01]  /*10420*/  IMAD.SHL.U32 R16, R9, 0x2, RZ ;  /* 0x0000000209107824 */ /* 0x000fe200078e00ff */
[----:B------:R-:W-:Y:S01]  /*10430*/  UMOV UR13, 0x401921fb ;  /* 0x401921fb000d7882 */ /* 0x000fe20000000000 */
[----:B------:R-:W-:Y:S01]  /*10440*/  FSETP.GE.AND P0, PT, |R7|, 105615, PT ;  /* 0x47ce47800700780b */ /* 0x000fe20003f06200 */
[----:B------:R-:W-:Y:S01]  /*10450*/  STL.64 [R1+0x50], RZ ;  /* 0x000050ff01007387 */ /* 0x000fe20000100a00 */
[----:B------:R-:W-:Y:S01]  /*10460*/  BSSY.RECONVERGENT B0, `(.L_x_82) ;  /* 0x0000047000007945 */ /* 0x000fe20003800200 */
[----:B------:R-:W-:Y:S01]  /*10470*/  LOP3.LUT R6, R9, R16, R6, 0x96, !PT ;  /* 0x0000001009067212 */ /* 0x000fe200078e9606 */
[----:B------:R-:W-:Y:S01]  /*10480*/  IMAD.MOV.U32 R9, RZ, RZ, 0x2f800000 ;  /* 0x2f800000ff097424 */ /* 0x000fe200078e00ff */
[----:B------:R0:W-:Y:S01]  /*10490*/  STL [R1+0x2c], R12 ;  /* 0x00002c0c01007387 */ /* 0x0001e20000100800 */
[----:B------:R-:W-:Y:S01]  /*104a0*/  IMAD.MOV.U32 R16, RZ, RZ, R13 ;  /* 0x000000ffff107224 */ /* 0x000fe200078e000d */
[----:B------:R-:W-:-:S04]  /*104b0*/  LOP3.LUT R25, R6, R15, RZ, 0x3c, !PT ;  /* 0x0000000f06197212 */ /* 0x000fc800078e3cff */
[----:B------:R-:W-:Y:S01]  /*104c0*/  IADD3 R8, PT, PT, R8, 0xb0f8a, R25 ;  /* 0x000b0f8a08087810 */ /* 0x000fe20007ffe019 */
[----:B------:R2:W-:Y:S03]  /*104d0*/  STL.64 [R1+0x30], R16 ;  /* 0x0000301001007387 */ /* 0x0005e60000100a00 */
[----:B------:R-:W-:Y:S01]  /*104e0*/  I2FP.F32.U32 R8, R8 ;  /* 0x0000000800087245 */ /* 0x000fe20000201000 */
[----:B------:R2:W-:Y:S04]  /*104f0*/  STL.64 [R1+0x38], R24 ;  /* 0x0000381801007387 */ /* 0x0005e80000100a00 */
[----:B------:R-:W-:Y:S01]  /*10500*/  FFMA R28, R8, R9, 1.1641532182693481445e-10 ;  /* 0x2f000000081c7423 */ /* 0x000fe20000000009 */
[----:B-1----:R-:W-:-:S05]  /*10510*/  I2FP.F32.S32 R8, R27 ;  /* 0x0000001b00087245 */ /* 0x002fca0000201400 */
[----:B------:R-:W1:Y:S01]  /*10520*/  F2F.F64.F32 R28, R28 ;  /* 0x0000001c001c7310 */ /* 0x000e620000201800 */
[----:B------:R-:W-:-:S04]  /*10530*/  FFMA R9, R8, -1.5707962512969970703, R7 ;  /* 0xbfc90fda08097823 */ /* 0x000fc80000000007 */
[----:B------:R-:W-:-:S04]  /*10540*/  FFMA R9, R8, -7.5497894158615963534e-08, R9 ;  /* 0xb3a2216808097823 */ /* 0x000fc80000000009 */
[----:B------:R-:W-:Y:S01]  /*10550*/  FFMA R9, R8, -5.3903029534742383927e-15, R9 ;  /* 0xa7c234c508097823 */ /* 0x000fe20000000009 */
[----:B------:R-:W-:-:S03]  /*10560*/  IMAD.MOV.U32 R8, RZ, RZ, R27 ;  /* 0x000000ffff087224 */ /* 0x000fc600078e001b */
[----:B0-----:R-:W-:Y:S01]  /*10570*/  IMAD.MOV.U32 R12, RZ, RZ, R9 ;  /* 0x000000ffff0c7224 */ /* 0x001fe200078e0009 */
[----:B-1----:R-:W-:-:S06]  /*10580*/  DMUL R14, R28, UR12 ;  /* 0x0000000c1c0e7c28 */ /* 0x002fcc0008000000 */
[----:B------:R2:W0:Y:S01]  /*10590*/  F2F.F32.F64 R6, R14 ;  /* 0x0000000e00067310 */ /* 0x0004220000301000 */
[----:B------:R-:W-:Y:S05]  /*105a0*/  @!P0 BRA `(.L_x_83) ;  /* 0x0000000000c88947 */ /* 0x000fea0003800000 */
[----:B------:R-:W-:-:S13]  /*105b0*/  FSETP.NEU.AND P0, PT, |R7|, +INF , PT ;  /* 0x7f8000000700780b */ /* 0x000fda0003f0d200 */
[----:B------:R-:W-:Y:S01]  /*105c0*/  @!P0 FMUL R12, RZ, R7 ;  /* 0x00000007ff0c8220 */ /* 0x000fe20000400000 */
[----:B------:R-:W-:Y:S01]  /*105d0*/  @!P0 IMAD.MOV.U32 R27, RZ, RZ, RZ ;  /* 0x000000ffff1b8224 */ /* 0x000fe200078e00ff */
[----:B------:R-:W-:Y:S06]  /*105e0*/  @!P0 BRA `(.L_x_83) ;  /* 0x0000000000b88947 */ /* 0x000fec0003800000 */
[----:B------:R-:W1:Y:S01]  /*105f0*/  LDC.64 R12, c[0x4][0x40] ;  /* 0x01001000ff0c7b82 */ /* 0x000e620000000a00 */
[----:B--2---:R-:W-:Y:S01]  /*10600*/  IMAD.SHL.U32 R14, R7, 0x100, RZ ;  /* 0x00000100070e7824 */ /* 0x004fe200078e00ff */
[----:B------:R-:W-:Y:S01]  /*10610*/  CS2R R16, SRZ ;  /* 0x0000000000107805 */ /* 0x000fe2000001ff00 */
[----:B------:R-:W-:-:S03]  /*10620*/  UMOV UR5, URZ ;  /* 0x000000ff00057c82 */ /* 0x000fc60008000000 */
[----:B------:R-:W-:-:S07]  /*10630*/  LOP3.LUT R29, R14, 0x80000000, RZ, 0xfc, !PT ;  /* 0x800000000e1d7812 */ /* 0x000fce00078efcff */
.L_x_84:
[----:B-1----:R-:W-:-:S06]  /*10640*/  IMAD.WIDE.U32 R14, R17, 0x4, R12 ;  /* 0x00000004110e7825 */ /* 0x002fcc00078e000c */
[----:B--2---:R-:W2:Y:S01]  /*10650*/  LDG.E.CONSTANT R14, desc[UR10][R14.64] ;  /* 0x0000000a0e0e7981 */ /* 0x004ea2000c1e9900 */
        /* <DEDUP_REMOVED lines=17> */
[----:B------:R-:W4:Y:S01]  /*10770*/  @P0 LDL R14, [R17+0x10] ;  /* 0x00001000110e0983 */ /* 0x000f220000100800 */
[----:B------:R-:W-:Y:S01]  /*10780*/  LOP3.LUT R15, R15, 0x1f, RZ, 0xc0, !PT ;  /* 0x0000001f0f0f7812 */ /* 0x000fe200078ec0ff */
[----:B------:R-:W-:Y:S01]  /*10790*/  UMOV UR12, 0x54442d19 ;  /* 0x54442d19000c7882 */ /* 0x000fe20000000000 */
[----:B------:R-:W-:-:S02]  /*107a0*/  UMOV UR13, 0x3bf921fb ;  /* 0x3bf921fb000d7882 */ /* 0x000fc40000000000 */
[-C--:B---3--:R-:W-:Y:S02]  /*107b0*/  @P0 SHF.L.W.U32.HI R12, R13, R15.reuse, R12 ;  /* 0x0000000f0d0c0219 */ /* 0x088fe40000010e0c */
[----:B----4-:R-:W-:Y:S02]  /*107c0*/  @P0 SHF.L.W.U32.HI R13, R14, R15, R13 ;  /* 0x0000000f0e0d0219 */ /* 0x010fe40000010e0d */
[----:B------:R-:W-:Y:S02]  /*107d0*/  ISETP.GE.AND P0, PT, R7, RZ, PT ;  /* 0x000000ff0700720c */ /* 0x000fe40003f06270 */
[C-C-:B------:R-:W-:Y:S01]  /*107e0*/  SHF.L.W.U32.HI R14, R13.reuse, 0x2, R12.reuse ;  /* 0x000000020d0e7819 */ /* 0x140fe20000010e0c */
[----:B------:R-:W-:Y:S01]  /*107f0*/  IMAD.SHL.U32 R13, R13, 0x4, RZ ;  /* 0x000000040d0d7824 */ /* 0x000fe200078e00ff */
[----:B--2---:R-:W-:Y:S02]  /*10800*/  SHF.R.U32.HI R27, RZ, 0x1e, R12 ;  /* 0x0000001eff1b7819 */ /* 0x004fe4000001160c */
[----:B------:R-:W-:-:S02]  /*10810*/  SHF.R.S32.HI R15, RZ, 0x1f, R14 ;  /* 0x0000001fff0f7819 */ /* 0x000fc4000001140e */
[C---:B------:R-:W-:Y:S02]  /*10820*/  LOP3.LUT R12, R14.reuse, R7, RZ, 0x3c, !PT ;  /* 0x000000070e0c7212 */ /* 0x040fe400078e3cff */
[C---:B------:R-:W-:Y:S02]  /*10830*/  LOP3.LUT R24, R15.reuse, R13, RZ, 0x3c, !PT ;  /* 0x0000000d0f187212 */ /* 0x040fe400078e3cff */
[----:B------:R-:W-:Y:S02]  /*10840*/  LOP3.LUT R25, R15, R14, RZ, 0x3c, !PT ;  /* 0x0000000e0f197212 */ /* 0x000fe400078e3cff */
[----:B------:R-:W-:Y:S02]  /*10850*/  LEA.HI R27, R14, R27, RZ, 0x1 ;  /* 0x0000001b0e1b7211 */ /* 0x000fe400078f08ff */
[----:B------:R-:W-:Y:S02]  /*10860*/  ISETP.GE.AND P1, PT, R12, RZ, PT ;  /* 0x000000ff0c00720c */ /* 0x000fe40003f26270 */
[----:B------:R-:W1:Y:S01]  /*10870*/  I2F.F64.S64 R24, R24 ;  /* 0x0000001800187312 */ /* 0x000e620000301c00 */
[----:B------:R-:W-:-:S04]  /*10880*/  IMAD.MOV R12, RZ, RZ, -R27 ;  /* 0x000000ffff0c7224 */ /* 0x000fc800078e0a1b */
[----:B------:R-:W-:Y:S01]  /*10890*/  @!P0 IMAD.MOV.U32 R27, RZ, RZ, R12 ;  /* 0x000000ffff1b8224 */ /* 0x000fe200078e000c */
[----:B-1----:R-:W-:-:S10]  /*108a0*/  DMUL R16, R24, UR12 ;  /* 0x0000000c18107c28 */ /* 0x002fd40008000000 */
[----:B------:R-:W1:Y:S02]  /*108b0*/  F2F.F32.F64 R16, R16 ;  /* 0x0000001000107310 */ /* 0x000e640000301000 */
[----:B-1----:R-:W-:-:S07]  /*108c0*/  FSEL R12, -R16, R16, !P1 ;  /* 0x00000010100c7208 */ /* 0x002fce0004800100 */
.L_x_83:
[----:B------:R-:W-:Y:S05]  /*108d0*/  BSYNC.RECONVERGENT B0 ;  /* 0x0000000000007941 */ /* 0x000fea0003800200 */
.L_x_82:
[----:B0-2---:R-:W-:Y:S01]  /*108e0*/  FMUL R25, R6, 0.63661974668502807617 ;  /* 0x3f22f98306197820 */ /* 0x005fe20000400000 */
[----:B------:R-:W-:Y:S02]  /*108f0*/  IMAD.MOV.U32 R17, RZ, RZ, 0x37cbac00 ;  /* 0x37cbac00ff117424 */ /* 0x000fe400078e00ff */
[----:B------:R-:W-:Y:S01]  /*10900*/  FMUL R13, R12, R12 ;  /* 0x0000000c0c0d7220 */ /* 0x000fe20000400000 */
[----:B------:R-:W-:Y:S01]  /*10910*/  LOP3.LUT R14, R27, 0x1, RZ, 0xc0, !PT ;  /* 0x000000011b0e7812 */ /* 0x000fe200078ec0ff */
[----:B------:R-:W0:Y:S01]  /*10920*/  F2I.NTZ R31, R25 ;  /* 0x00000019001f7305 */ /* 0x000e220000203100 */
[----:B------:R-:W-:Y:S02]  /*10930*/  IMAD.MOV.U32 R18, RZ, RZ, 0x3d2aaabb ;  /* 0x3d2aaabbff127424 */ /* 0x000fe400078e00ff */
[----:B------:R-:W-:Y:S01]  /*10940*/  FFMA R15, R13, R17, -0.0013887860113754868507 ;  /* 0xbab607ed0d0f7423 */ /* 0x000fe20000000011 */
[----:B------:R-:W-:Y:S01]  /*10950*/  ISETP.NE.U32.AND P0, PT, R14, 0x1, PT ;  /* 0x000000010e00780c */ /* 0x000fe20003f05070 */
[----:B------:R-:W-:Y:S01]  /*10960*/  IMAD.MOV.U32 R26, RZ, RZ, 0x3effffff ;  /* 0x3effffffff1a7424 */ /* 0x000fe200078e00ff */
[----:B------:R-:W-:Y:S01]  /*10970*/  FSETP.GE.AND P1, PT, |R6|, 105615, PT ;  /* 0x47ce47800600780b */ /* 0x000fe20003f26200 */
[----:B------:R-:W-:Y:S01]  /*10980*/  BSSY.RECONVERGENT B0, `(.L_x_85) ;  /* 0x0000045000007945 */ /* 0x000fe20003800200 */
[----:B------:R-:W-:-:S02]  /*10990*/  FSEL R14, R15, -0.00019574658654164522886, !P0 ;  /* 0xb94d41530f0e7808 */ /* 0x000fc40004000000 */
[----:B------:R-:W-:Y:S02]  /*109a0*/  FSEL R16, R18, 0.0083327032625675201416, !P0 ;  /* 0x3c0885e412107808 */ /* 0x000fe40004000000 */
[----:B------:R-:W-:Y:S02]  /*109b0*/  FSEL R24, -R26, -0.16666662693023681641, !P0 ;  /* 0xbe2aaaa81a187808 */ /* 0x000fe40004000100 */
[----:B------:R-:W-:Y:S01]  /*109c0*/  FSEL R12, R12, 1, P0 ;  /* 0x3f8000000c0c7808 */ /* 0x000fe20000000000 */
[----:B------:R-:W-:Y:S01]  /*109d0*/  FFMA R14, R13, R14, R16 ;  /* 0x0000000e0d0e7223 */ /* 0x000fe20000000010 */
[----:B0-----:R-:W-:Y:S01]  /*109e0*/  I2FP.F32.S32 R15, R31 ;  /* 0x0000001f000f7245 */ /* 0x001fe20000201400 */
[----:B------:R-:W-:Y:S01]  /*109f0*/  IMAD.MOV.U32 R30, RZ, RZ, R31 ;  /* 0x000000ffff1e7224 */ /* 0x000fe200078e001f */
[----:B------:R-:W-:Y:S01]  /*10a00*/  LOP3.LUT P0, RZ, R27, 0x2, RZ, 0xc0, !PT ;  /* 0x000000021bff7812 */ /* 0x000fe2000780c0ff */
[C---:B------:R-:W-:Y:S01]  /*10a10*/  FFMA R14, R13.reuse, R14, R24 ;  /* 0x0000000e0d0e7223 */ /* 0x040fe20000000018 */
[----:B------:R-:W-:Y:S01]  /*10a20*/  FFMA R13, R13, R12, RZ ;  /* 0x0000000c0d0d7223 */ /* 0x000fe200000000ff */
[----:B------:R-:W-:-:S03]  /*10a30*/  FFMA R16, R15, -1.5707962512969970703, R6 ;  /* 0xbfc90fda0f107823 */ /* 0x000fc60000000006 */
[----:B------:R-:W-:Y:S01]  /*10a40*/  FFMA R25, R13, R14, R12 ;  /* 0x0000000e0d197223 */ /* 0x000fe2000000000c */
[----:B------:R-:W-:-:S04]  /*10a50*/  FFMA R16, R15, -7.5497894158615963534e-08, R16 ;  /* 0xb3a221680f107823 */ /* 0x000fc80000000010 */
[----:B------:R-:W-:Y:S02]  /*10a60*/  FFMA R27, R15, -5.3903029534742383927e-15, R16 ;  /* 0xa7c234c50f1b7823 */ /* 0x000fe40000000010 */
[----:B------:R-:W-:Y:S02]  /*10a70*/  @P0 FADD R25, RZ, -R25 ;  /* 0x80000019ff190221 */ /* 0x000fe40000000000 */
        /* <DEDUP_REMOVED lines=11> */
.L_x_87:
[----:B0-----:R-:W0:Y:S02]  /*10b30*/  LDC.64 R12, c[0x4][0x40] ;  /* 0x01001000ff0c7b82 */ /* 0x001e240000000a00 */
[----:B0-----:R-:W-:-:S05]  /*10b40*/  IMAD.WIDE.U32 R14, R16, 0x4, R12 ;  /* 0x00000004100e7825 */ /* 0x001fca00078e000c */
        /* <DEDUP_REMOVED lines=29> */
[C---:B------:R-:W-:Y:S02]  /*10d20*/  LEA.HI R31, R15.reuse, R14, RZ, 0x1 ;  /* 0x0000000e0f1f7211 */ /* 0x040fe400078f08ff */
[C---:B------:R-:W-:Y:S02]  /*10d30*/  LOP3.LUT R12, R16.reuse, R13, RZ, 0x3c, !PT ;  /* 0x0000000d100c7212 */ /* 0x040fe400078e3cff */
[----:B------:R-:W-:Y:S01]  /*10d40*/  LOP3.LUT R13, R16, R15, RZ, 0x3c, !PT ;  /* 0x0000000f100d7212 */ /* 0x000fe200078e3cff */
[----:B------:R-:W-:Y:S01]  /*10d50*/  IMAD.MOV R14, RZ, RZ, -R31 ;  /* 0x000000ffff0e7224 */ /* 0x000fe200078e0a1f */
[----:B------:R-:W-:-:S03]  /*10d60*/  LOP3.LUT R16, R15, R6, RZ, 0x3c, !PT ;  /* 0x000000060f107212 */ /* 0x000fc600078e3cff */
[----:B------:R-:W-:Y:S01]  /*10d70*/  @!P0 IMAD.MOV.U32 R31, RZ, RZ, R14 ;  /* 0x000000ffff1f8224 */ /* 0x000fe200078e000e */
[----:B------:R-:W0:Y:S01]  /*10d80*/  I2F.F64.S64 R12, R12 ;  /* 0x0000000c000c7312 */ /* 0x000e220000301c00 */
[----:B------:R-:W-:Y:S01]  /*10d90*/  ISETP.GE.AND P1, PT, R16, RZ, PT ;  /* 0x000000ff1000720c */ /* 0x000fe20003f26270 */
[----:B0-----:R-:W-:-:S10]  /*10da0*/  DMUL R28, R12, UR12 ;  /* 0x0000000c0c1c7c28 */ /* 0x001fd40008000000 */
[----:B------:R-:W0:Y:S02]  /*10db0*/  F2F.F32.F64 R28, R28 ;  /* 0x0000001c001c7310 */ /* 0x000e240000301000 */
[----:B01----:R-:W-:-:S07]  /*10dc0*/  FSEL R12, -R28, R28, !P1 ;  /* 0x0000001c1c0c7208 */ /* 0x003fce0004800100 */
.L_x_86:
[----:B------:R-:W-:Y:S05]  /*10dd0*/  BSYNC.RECONVERGENT B0 ;  /* 0x0000000000007941 */ /* 0x000fea0003800200 */
.L_x_85:
        /* <DEDUP_REMOVED lines=11> */
[----:B------:R-:W-:Y:S01]  /*10e90*/  FSEL R29, -R26, -0.16666662693023681641, P0 ;  /* 0xbe2aaaa81a1d7808 */ /* 0x000fe20000000100 */
[----:B------:R-:W-:Y:S01]  /*10ea0*/  IMAD.MOV.U32 R16, RZ, RZ, R8 ;  /* 0x000000ffff107224 */ /* 0x000fe200078e0008 */
[----:B------:R-:W-:Y:S01]  /*10eb0*/  FSETP.GE.AND P0, PT, |R7|, 105615, PT ;  /* 0x47ce47800700780b */ /* 0x000fe20003f06200 */
[----:B------:R-:W-:-:S02]  /*10ec0*/  FFMA R15, R13, R12, RZ ;  /* 0x0000000c0d0f7223 */ /* 0x000fc400000000ff */
[----:B------:R-:W-:Y:S01]  /*10ed0*/  FFMA R14, R13, R14, R29 ;  /* 0x0000000e0d0e7223 */ /* 0x000fe2000000001d */
[----:B------:R-:W-:-:S03]  /*10ee0*/  FMUL R13, R2, R25 ;  /* 0x00000019020d7220 */ /* 0x000fc60000400000 */
[----:B------:R-:W-:Y:S01]  /*10ef0*/  FFMA R12, R15, R14, R12 ;  /* 0x0000000e0f0c7223 */ /* 0x000fe2000000000c */
[----:B------:R-:W-:-:S03]  /*10f00*/  IMAD.U32 R15, RZ, RZ, UR4 ;  /* 0x00000004ff0f7e24 */ /* 0x000fc6000f8e00ff */
[----:B------:R-:W-:Y:S01]  /*10f10*/  @P1 FADD R12, RZ, -R12 ;  /* 0x8000000cff0c1221 */ /* 0x000fe20000000000 */
[----:B------:R-:W-:-:S04]  /*10f20*/  IMAD.WIDE.U32 R24, R15, 0xc, R20 ;  /* 0x0000000c0f187825 */ /* 0x000fc800078e0014 */
        /* <DEDUP_REMOVED lines=13> */
.L_x_90:
[----:B01----:R-:W0:Y:S02]  /*11000*/  LDC.64 R12, c[0x4][0x40] ;  /* 0x01001000ff0c7b82 */ /* 0x003e240000000a00 */
        /* <DEDUP_REMOVED lines=12> */
[C---:B-1----:R-:W-:Y:S02]  /*110d0*/  LOP3.LUT R12, R15.reuse, 0xe0, RZ, 0xc0, !PT ;  /* 0x000000e00f0c7812 */ /* 0x042fe400078ec0ff */
        /* <DEDUP_REMOVED lines=13> */
[C---:B------:R-:W-:Y:S01]  /*111b0*/  SHF.L.W.U32.HI R16, R13.reuse, 0x2, R14 ;  /* 0x000000020d107819 */ /* 0x040fe20000010e0e */
[----:B------:R-:W-:-:S03]  /*111c0*/  IMAD.SHL.U32 R13, R13, 0x4, RZ ;  /* 0x000000040d0d7824 */ /* 0x000fc600078e00ff */
[----:B------:R-:W-:-:S04]  /*111d0*/  SHF.R.S32.HI R15, RZ, 0x1f, R16 ;  /* 0x0000001fff0f7819 */ /* 0x000fc80000011410 */
[C---:B------:R-:W-:Y:S02]  /*111e0*/  LOP3.LUT R12, R15.reuse, R13, RZ, 0x3c, !PT ;  /* 0x0000000d0f0c7212 */ /* 0x040fe400078e3cff */
        /* <DEDUP_REMOVED lines=10> */
[----:B0-----:R-:W-:-:S07]  /*11290*/  FSEL R12, -R28, R28, !P0 ;  /* 0x0000001c1c0c7208 */ /* 0x001fce0004000100 */
.L_x_89:
[----:B------:R-:W-:Y:S05]  /*112a0*/  BSYNC.RECONVERGENT B0 ;  /* 0x0000000000007941 */ /* 0x000fea0003800200 */
.L_x_88:
        /* <DEDUP_REMOVED lines=26> */
.L_x_93:
        /* <DEDUP_REMOVED lines=32> */
[C---:B0-----:R-:W-:Y:S02]  /*11650*/  LOP3.LUT R28, R14.reuse, R13, RZ, 0x3c, !PT ;  /* 0x0000000d0e1c7212 */ /* 0x041fe400078e3cff */
        /* <DEDUP_REMOVED lines=8> */
[----:B01----:R-:W-:-:S07]  /*116e0*/  FSEL R27, -R32, R32, !P0 ;  /* 0x00000020201b7208 */ /* 0x003fce0004000100 */
.L_x_92:
[----:B------:R-:W-:Y:S05]  /*116f0*/  BSYNC.RECONVERGENT B0 ;  /* 0x0000000000007941 */ /* 0x000fea0003800200 */
.L_x_91:
[----:B------:R-:W-:Y:S01]  /*11700*/  FMUL R12, R27, R27 ;  /* 0x0000001b1b0c7220 */ /* 0x000fe20000400000 */
[----:B------:R-:W-:Y:S01]  /*11710*/  LOP3.LUT R13, R30, 0x1, RZ, 0xc0, !PT ;  /* 0x000000011e0d7812 */ /* 0x000fe200078ec0ff */
[----:B------:R-:W-:Y:S01]  /*11720*/  FMUL R31, R2, R31 ;  /* 0x0000001f021f7220 */ /* 0x000fe20000400000 */
[----:B------:R-:W-:Y:S01]  /*11730*/  LOP3.LUT P1, RZ, R30, 0x2, RZ, 0xc0, !PT ;  /* 0x000000021eff7812 */ /* 0x000fe2000782c0ff */
[----:B------:R-:W-:Y:S01]  /*11740*/  FFMA R6, R12, R17, -0.0013887860113754868507 ;  /* 0xbab607ed0c067423 */ /* 0x000fe20000000011 */
[----:B------:R-:W-:Y:S01]  /*11750*/  ISETP.NE.U32.AND P0, PT, R13, 0x1, PT ;  /* 0x000000010d00780c */ /* 0x000fe20003f05070 */
[----:B------:R-:W-:Y:S03]  /*11760*/  BSSY.RECONVERGENT B0, `(.L_x_94) ;  /* 0x0000041000007945 */ /* 0x000fe60003800200 */
[----:B------:R-:W-:Y:S02]  /*11770*/  FSEL R13, R6, -0.00019574658654164522886, !P0 ;  /* 0xb94d4153060d7808 */ /* 0x000fe40004000000 */
[----:B------:R-:W-:-:S02]  /*11780*/  FSEL R15, R18, 0.0083327032625675201416, !P0 ;  /* 0x3c0885e4120f7808 */ /* 0x000fc40004000000 */
[----:B------:R-:W-:Y:S02]  /*11790*/  FSEL R6, R27, 1, P0 ;  /* 0x3f8000001b067808 */ /* 0x000fe40000000000 */
[----:B------:R-:W-:Y:S01]  /*117a0*/  FSEL R14, -R26, -0.16666662693023681641, !P0 ;  /* 0xbe2aaaa81a0e7808 */ /* 0x000fe20004000100 */
[C---:B------:R-:W-:Y:S01]  /*117b0*/  FFMA R15, R12.reuse, R13, R15 ;  /* 0x0000000d0c0f7223 */ /* 0x040fe2000000000f */
[----:B------:R-:W-:Y:S01]  /*117c0*/  FSETP.GE.AND P0, PT, |R7|, 105615, PT ;  /* 0x47ce47800700780b */ /* 0x000fe20003f06200 */
[C---:B------:R-:W-:Y:S02]  /*117d0*/  FFMA R13, R12.reuse, R6, RZ ;  /* 0x000000060c0d7223 */ /* 0x040fe400000000ff */
[----:B------:R-:W-:-:S04]  /*117e0*/  FFMA R14, R12, R15, R14 ;  /* 0x0000000f0c0e7223 */ /* 0x000fc8000000000e */
[----:B------:R-:W-:-:S04]  /*117f0*/  FFMA R6, R13, R14, R6 ;  /* 0x0000000e0d067223 */ /* 0x000fc80000000006 */
        /* <DEDUP_REMOVED lines=13> */
.L_x_96:
[----:B-1----:R-:W1:Y:S02]  /*118d0*/  LDC.64 R8, c[0x4][0x40] ;  /* 0x01001000ff087b82 */ /* 0x002e640000000a00 */
[----:B-1----:R-:W-:-:S06]  /*118e0*/  IMAD.WIDE.U32 R8, R6, 0x4, R8 ;  /* 0x0000000406087825 */ /* 0x002fcc00078e0008 */
        /* <DEDUP_REMOVED lines=9> */
[----:B-1----:R-:W-:Y:S01]  /*11980*/  SHF.R.U32.HI R12, RZ, 0x17, R7 ;  /* 0x00000017ff0c7819 */ /* 0x002fe20000011607 */
        /* <DEDUP_REMOVED lines=23> */
[----:B------:R-:W2:Y:S01]  /*11b00*/  I2F.F64.S64 R28, R28 ;  /* 0x0000001c001c7312 */ /* 0x000ea20000301c00 */
[----:B------:R-:W-:-:S05]  /*11b10*/  LEA.HI R8, R8, R9, RZ, 0x1 ;  /* 0x0000000908087211 */ /* 0x000fca00078f08ff */
[----:B------:R-:W-:-:S04]  /*11b20*/  IMAD.MOV R6, RZ, RZ, -R8 ;  /* 0x000000ffff067224 */ /* 0x000fc800078e0a08 */
[----:B------:R-:W-:Y:S01]  /*11b30*/  @!P1 IMAD.MOV.U32 R8, RZ, RZ, R6 ;  /* 0x000000ffff089224 */ /* 0x000fe200078e0006 */
[----:B--2---:R-:W-:-:S10]  /*11b40*/  DMUL R12, R28, UR12 ;  /* 0x0000000c1c0c7c28 */ /* 0x004fd40008000000 */
[----:B------:R-:W2:Y:S02]  /*11b50*/  F2F.F32.F64 R12, R12 ;  /* 0x0000000c000c7310 */ /* 0x000ea40000301000 */
[----:B-12---:R-:W-:-:S07]  /*11b60*/  FSEL R9, -R12, R12, !P0 ;  /* 0x0000000c0c097208 */ /* 0x006fce0004000100 */
.L_x_95:
[----:B------:R-:W-:Y:S05]  /*11b70*/  BSYNC.RECONVERGENT B0 ;  /* 0x0000000000007941 */ /* 0x000fea0003800200 */
.L_x_94:
[----:B------:R-:W-:Y:S01]  /*11b80*/  FMUL R6, R9, R9 ;  /* 0x0000000909067220 */ /* 0x000fe20000400000 */
[C---:B------:R-:W-:Y:S01]  /*11b90*/  LOP3.LUT R7, R8.reuse, 0x1, RZ, 0xc0, !PT ;  /* 0x0000000108077812 */ /* 0x040fe200078ec0ff */
[----:B------:R-:W-:Y:S02]  /*11ba0*/  VIADD R8, R8, 0x1 ;  /* 0x0000000108087836 */ /* 0x000fe40000000000 */
[----:B------:R-:W-:Y:S01]  /*11bb0*/  FFMA R17, R6, R17, -0.0013887860113754868507 ;  /* 0xbab607ed06117423 */ /* 0x000fe20000000011 */
[----:B------:R-:W-:Y:S01]  /*11bc0*/  ISETP.NE.U32.AND P0, PT, R7, 0x1, PT ;  /* 0x000000010700780c */ /* 0x000fe20003f05070 */
[----:B------:R-:W-:Y:S01]  /*11bd0*/  IMAD.U32 R15, RZ, RZ, UR4 ;  /* 0x00000004ff0f7e24 */ /* 0x000fe2000f8e00ff */
[----:B------:R-:W-:Y:S01]  /*11be0*/  LOP3.LUT P1, RZ, R8, 0x2, RZ, 0xc0, !PT ;  /* 0x0000000208ff7812 */ /* 0x000fe2000782c0ff */
[----:B------:R-:W-:Y:S01]  /*11bf0*/  IMAD.MOV.U32 R13, RZ, RZ, 0x3f800000 ;  /* 0x3f800000ff0d7424 */ /* 0x000fe200078e00ff */
[----:B------:R-:W-:Y:S01]  /*11c00*/  FSEL R7, R18, 0.0083327032625675201416, P0 ;  /* 0x3c0885e412077808 */ /* 0x000fe20000000000 */
[----:B------:R-:W-:Y:S01]  /*11c10*/  UIADD3 UR4, UPT, UPT, UR4, 0x1, URZ ;  /* 0x0000000104047890 */ /* 0x000fe2000fffe0ff */
[----:B------:R-:W-:-:S02]  /*11c20*/  FSEL R17, R17, -0.00019574658654164522886, P0 ;  /* 0xb94d415311117808 */ /* 0x000fc40000000000 */
[----:B------:R-:W-:Y:S01]  /*11c30*/  FSEL R9, R9, 1, !P0 ;  /* 0x3f80000009097808 */ /* 0x000fe20004000000 */
[----:B------:R-:W-:Y:S01]  /*11c40*/  UISETP.NE.AND UP0, UPT, UR4, 0x6, UPT ;  /* 0x000000060400788c */ /* 0x000fe2000bf05270 */
[----:B------:R-:W-:Y:S01]  /*11c50*/  FSEL R26, -R26, -0.16666662693023681641, P0 ;  /* 0xbe2aaaa81a1a7808 */ /* 0x000fe20000000100 */
[C---:B------:R-:W-:Y:S02]  /*11c60*/  FFMA R7, R6.reuse, R17, R7 ;  /* 0x0000001106077223 */ /* 0x040fe40000000007 */
[C---:B------:R-:W-:Y:S02]  /*11c70*/  FFMA R8, R6.reuse, R9, RZ ;  /* 0x0000000906087223 */ /* 0x040fe400000000ff */
[----:B------:R-:W-:-:S04]  /*11c80*/  FFMA R7, R6, R7, R26 ;  /* 0x0000000706077223 */ /* 0x000fc8000000001a */
[----:B------:R-:W-:-:S04]  /*11c90*/  FFMA R7, R8, R7, R9 ;  /* 0x0000000708077223 */ /* 0x000fc80000000009 */
[----:B------:R-:W-:-:S04]  /*11ca0*/  @P1 FADD R7, RZ, -R7 ;  /* 0x80000007ff071221 */ /* 0x000fc80000000000 */
[----:B------:R-:W-:Y:S01]  /*11cb0*/  FMUL R9, R2, R7 ;  /* 0x0000000702097220 */ /* 0x000fe20000400000 */
[----:B------:R-:W-:-:S04]  /*11cc0*/  IMAD.WIDE.U32 R6, R15, 0x10, R22 ;  /* 0x000000100f067825 */ /* 0x000fc800078e0016 */
[----:B------:R1:W-:Y:S04]  /*11cd0*/  STG.E desc[UR10][R24.64+0x8], R9 ;  /* 0x0000080918007986 */ /* 0x0003e8000c10190a */
[----:B------:R1:W-:Y:S01]  /*11ce0*/  STG.E desc[UR10][R6.64+0xc], R13 ;  /* 0x00000c0d06007986 */ /* 0x0003e2000c10190a */
[----:B------:R-:W-:Y:S05]  /*11cf0*/  BRA.U UP0, `(.L_x_97) ;  /* 0xffffff7100e07547 */ /* 0x000fea000b83ffff */
[----:B------:R-:W2:Y:S01]  /*11d00*/  LDC R5, c[0x3][0x4c] ;  /* 0x00c01300ff057b82 */ /* 0x000ea20000000800 */
[----:B------:R-:W-:-:S04]  /*11d10*/  IMAD.MOV.U32 R0, RZ, RZ, 0x41480000 ;  /* 0x41480000ff007424 */ /* 0x000fc800078e00ff */
[----:B-1----:R-:W-:-:S04]  /*11d20*/  FFMA R9, R0, -0.079999998211860656738, R13 ;  /* 0xbda3d70a00097823 */ /* 0x002fc8000000000d */
[----:B------:R-:W-:Y:S01]  /*11d30*/  FFMA R9, R9, R0, 12.5 ;  /* 0x4148000009097423 */ /* 0x000fe20000000000 */
[----:B--2---:R-:W1:Y:S03]  /*11d40*/  FCHK P0, R5, 0.079999998211860656738 ;  /* 0x3da3d70a05007902 */ /* 0x004e660000000000 */
[----:B------:R-:W-:-:S04]  /*11d50*/  FFMA R0, R9, R5, RZ ;  /* 0x0000000509007223 */ /* 0x000fc800000000ff */
[----:B------:R-:W-:-:S04]  /*11d60*/  FFMA R3, R0, -0.079999998211860656738, R5 ;  /* 0xbda3d70a00037823 */ /* 0x000fc80000000005 */
[----:B------:R-:W-:Y:S01]  /*11d70*/  FFMA R9, R9, R3, R0 ;  /* 0x0000000309097223 */ /* 0x000fe20000000000 */
[----:B-1----:R-:W-:Y:S06]  /*11d80*/  @!P0 BRA `(.L_x_98) ;  /* 0x0000000000188947 */ /* 0x002fec0003800000 */
[----:B------:R-:W1:Y:S01]  /*11d90*/  LDCU UR4, c[0x3][0x4c] ;  /* 0x00c00980ff0477ac */ /* 0x000e620008000800 */
[----:B------:R-:W-:Y:S01]  /*11da0*/  IMAD.MOV.U32 R16, RZ, RZ, 0x3da3d70a ;  /* 0x3da3d70aff107424 */ /* 0x000fe200078e00ff */
[----:B------:R-:W-:Y:S01]  /*11db0*/  MOV R14, 0x11de0 ;  /* 0x00011de0000e7802 */ /* 0x000fe20000000f00 */
[----:B-1----:R-:W-:-:S07]  /*11dc0*/  IMAD.U32 R17, RZ, RZ, UR4 ;  /* 0x00000004ff117e24 */ /* 0x002fce000f8e00ff */
[----:B0-----:R-:W-:Y:S05]  /*11dd0*/  CALL.REL.NOINC `($__internal_1_$__cuda_sm3x_div_rn_noftz_f32_slowpath) ;  /* 0x0000009c00b87944 */ /* 0x001fea0003c00000 */
[----:B------:R-:W-:-:S07]  /*11de0*/  IMAD.MOV.U32 R9, RZ, RZ, R12 ;  /* 0x000000ffff097224 */ /* 0x000fce00078e000c */
.L_x_98:
[----:B------:R-:W-:Y:S01]  /*11df0*/  IMAD.MOV.U32 R0, RZ, RZ, RZ ;  /* 0x000000ffff007224 */ /* 0x000fe200078e00ff */
[----:B------:R-:W1:Y:S01]  /*11e00*/  LDCU UR4, c[0x3][0x48] ;  /* 0x00c00900ff0477ac */ /* 0x000e620008000800 */
[----:B------:R-:W2:Y:S05]  /*11e10*/  LDCU UR5, c[0x3][0x4c] ;  /* 0x00c00980ff0577ac */ /* 0x000eaa0008000800 */
.L_x_368:
[----:B---3--:R3:W-:Y:S04]  /*11e20*/  STG.E desc[UR10][R10.64], RZ ;  /* 0x000000ff0a007986 */ /* 0x0087e8000c10190a */
[----:B------:R3:W-:Y:S04]  /*11e30*/  STG.E desc[UR10][R10.64+0x4], RZ ;  /* 0x000004ff0a007986 */ /* 0x0007e8000c10190a */
        /* <DEDUP_REMOVED lines=16> */
[----:B------:R-:W4:Y:S04]  /*11f40*/  LDG.E.128 R12, desc[UR10][R22.64] ;  /* 0x0000000a160c7981 */ /* 0x000f28000c1e1d00 */
[----:B------:R-:W4:Y:S01]  /*11f50*/  LDG.E.128 R4, desc[UR10][R22.64+0x10] ;  /* 0x0000100a16047981 */ /* 0x000f22000c1e1d00 */
[----:B------:R-:W-:Y:S01]  /*11f60*/  BSSY.RECONVERGENT B0, `(.L_x_99) ;  /* 0x0000014000007945 */ /* 0x000fe20003800200 */
[----:B----4-:R-:W-:Y:S01]  /*11f70*/  FADD R5, R5, -R13 ;  /* 0x8000000d05057221 */ /* 0x010fe20000000000 */
[----:B------:R-:W-:Y:S01]  /*11f80*/  FADD R3, R4, -R12 ;  /* 0x8000000c04037221 */ /* 0x000fe20000000000 */
[----:B------:R-:W-:-:S02]  /*11f90*/  FADD R4, R6, -R14 ;  /* 0x8000000e06047221 */ /* 0x000fc40000000000 */
[----:B------:R-:W-:-:S04]  /*11fa0*/  FMUL R2, R5, R5 ;  /* 0x0000000505027220 */ /* 0x000fc80000400000 */
[----:B------:R-:W-:-:S04]  /*11fb0*/  FFMA R7, R3, R3, R2 ;  /* 0x0000000303077223 */ /* 0x000fc80000000002 */
[----:B------:R-:W-:-:S04]  /*11fc0*/  FFMA R13, R4, R4, R7 ;  /* 0x00000004040d7223 */ /* 0x000fc80000000007 */
[----:B------:R-:W-:Y:S01]  /*11fd0*/  VIADD R2, R13, 0xf3000000 ;  /* 0xf30000000d027836 */ /* 0x000fe20000000000 */
[----:B------:R3:W4:Y:S04]  /*11fe0*/  MUFU.RSQ R6, R13 ;  /* 0x0000000d00067308 */ /* 0x0007280000001400 */
[----:B------:R-:W-:Y:S01]  /*11ff0*/  ISETP.GT.U32.AND P0, PT, R2, 0x727fffff, PT ;  /* 0x727fffff0200780c */ /* 0x000fe20003f04070 */
[----:B------:R-:W-:-:S12]  /*12000*/  FMUL R2, R9, 1.0800000429153442383 ;  /* 0x3f8a3d7109027820 */ /* 0x000fd80000400000 */
[----:B---34-:R-:W-:Y:S05]  /*12010*/  @!P0 BRA `(.L_x_100) ;  /* 0x0000000000108947 */ /* 0x018fea0003800000 */
[----:B------:R-:W-:-:S07]  /*12020*/  MOV R14, 0x12040 ;  /* 0x00012040000e7802 */ /* 0x000fce0000000f00 */
[----:B012---:R-:W-:Y:S05]  /*12030*/  CALL.REL.NOINC `($__internal_0_$__cuda_sm20_sqrt_rn_f32_slowpath) ;  /* 0x0000009800cc7944 */ /* 0x007fea0003c00000 */
[----:B------:R-:W-:Y:S01]  /*12040*/  IMAD.MOV.U32 R19, RZ, RZ, R17 ;  /* 0x000000ffff137224 */ /* 0x000fe200078e0011 */
[----:B------:R-:W-:Y:S06]  /*12050*/  BRA `(.L_x_101) ;  /* 0x0000000000107947 */ /* 0x000fec0003800000 */
.L_x_100:
[----:B------:R-:W-:Y:S01]  /*12060*/  FMUL.FTZ R8, R13, R6 ;  /* 0x000000060d087220 */ /* 0x000fe20000410000 */
[----:B------:R-:W-:-:S03]  /*12070*/  FMUL.FTZ R6, R6, 0.5 ;  /* 0x3f00000006067820 */ /* 0x000fc60000410000 */
[----:B------:R-:W-:-:S04]  /*12080*/  FFMA R13, -R8, R8, R13 ;  /* 0x00000008080d7223 */ /* 0x000fc8000000010d */
[----:B------:R-:W-:-:S07]  /*12090*/  FFMA R19, R13, R6, R8 ;  /* 0x000000060d137223 */ /* 0x000fce0000000008 */
.L_x_101:
[----:B-12---:R-:W-:Y:S05]  /*120a0*/  BSYNC.RECONVERGENT B0 ;  /* 0x0000000000007941 */ /* 0x006fea0003800200 */
.L_x_99:
[----:B------:R-:W-:Y:S01]  /*120b0*/  FSETP.GEU.AND P0, PT, R19, 1, PT ;  /* 0x3f8000001300780b */ /* 0x000fe20003f0e000 */
[----:B------:R-:W1:Y:S01]  /*120c0*/  MUFU.RCP R8, R19 ;  /* 0x0000001300087308 */ /* 0x000e620000001000 */
[----:B------:R-:W-:Y:S11]  /*120d0*/  BSSY.RECONVERGENT B0, `(.L_x_102) ;  /* 0x000000a000007945 */ /* 0x000ff60003800200 */
[----:B------:R-:W2:Y:S01]  /*120e0*/  @!P0 LDC R13, c[0x3][0x4c] ;  /* 0x00c01300ff0d8b82 */ /* 0x000ea20000000800 */
[----:B------:R-:W-:-:S04]  /*120f0*/  @!P0 IMAD.MOV.U32 R6, RZ, RZ, 0x47435000 ;  /* 0x47435000ff068424 */ /* 0x000fc800078e00ff */
[----:B------:R-:W-:Y:S01]  /*12100*/  @!P0 FFMA R6, R19, R6, -50000 ;  /* 0xc743500013068423 */ /* 0x000fe20000000006 */
[----:B-1----:R-:W-:-:S03]  /*12110*/  FFMA R7, R8, -R19, 1 ;  /* 0x3f80000008077423 */ /* 0x002fc60000000813 */
[----:B--2---:R-:W-:Y:S01]  /*12120*/  @!P0 FADD R6, R6, R13 ;  /* 0x0000000d06068221 */ /* 0x004fe20000000000 */
[----:B------:R-:W-:Y:S06]  /*12130*/  @!P0 BRA `(.L_x_103) ;  /* 0x00000000000c8947 */ /* 0x000fec0003800000 */
[----:B------:R-:W-:Y:S01]  /*12140*/  FSETP.GEU.AND P0, PT, R19, 1.0800000429153442383, PT ;  /* 0x3f8a3d711300780b */ /* 0x000fe20003f0e000 */
[----:B------:R-:W-:-:S12]  /*12150*/  IMAD.MOV.U32 R6, RZ, RZ, RZ ;  /* 0x000000ffff067224 */ /* 0x000fd800078e00ff */
[----:B------:R-:W-:-:S07]  /*12160*/  @!P0 FFMA R6, -R19, R9, R2 ;  /* 0x0000000913068223 */ /* 0x000fce0000000102 */
.L_x_103:
[----:B------:R-:W-:Y:S05]  /*12170*/  BSYNC.RECONVERGENT B0 ;  /* 0x0000000000007941 */ /* 0x000fea0003800200 */
.L_x_102:
[----:B------:R-:W-:Y:S01]  /*12180*/  FMUL R17, R3, R6 ;  /* 0x0000000603117220 */ /* 0x000fe20000400000 */
[----:B------:R-:W-:Y:S01]  /*12190*/  FFMA R8, R8, R7, R8 ;  /* 0x0000000708087223 */ /* 0x000fe20000000008 */
[----:B------:R-:W-:Y:S02]  /*121a0*/  BSSY.RECONVERGENT B2, `(.L_x_104) ;  /* 0x000000a000027945 */ /* 0x000fe40003800200 */
[----:B------:R-:W1:Y:S01]  /*121b0*/  FCHK P0, R17, R19 ;  /* 0x0000001311007302 */ /* 0x000e620000000000 */
[----:B------:R-:W-:-:S04]  /*121c0*/  FFMA R12, R17, R8, RZ ;  /* 0x00000008110c7223 */ /* 0x000fc800000000ff */
[----:B------:R-:W-:-:S04]  /*121d0*/  FFMA R27, R12, -R19, R17 ;  /* 0x800000130c1b7223 */ /* 0x000fc80000000011 */
[----:B------:R-:W-:Y:S01]  /*121e0*/  FFMA R27, R8, R27, R12 ;  /* 0x0000001b081b7223 */ /* 0x000fe2000000000c */
[----:B-1----:R-:W-:Y:S06]  /*121f0*/  @!P0 BRA `(.L_x_105) ;  /* 0x0000000000108947 */ /* 0x002fec0003800000 */
[----:B------:R-:W-:Y:S01]  /*12200*/  IMAD.MOV.U32 R16, RZ, RZ, R19 ;  /* 0x000000ffff107224 */ /* 0x000fe200078e0013 */
[----:B------:R-:W-:-:S07]  /*12210*/  MOV R14, 0x12230 ;  /* 0x00012230000e7802 */ /* 0x000fce0000000f00 */
[----:B0-----:R-:W-:Y:S05]  /*12220*/  CALL.REL.NOINC `($__internal_1_$__cuda_sm3x_div_rn_noftz_f32_slowpath) ;  /* 0x0000009800a47944 */ /* 0x001fea0003c00000 */
[----:B------:R-:W-:-:S07]  /*12230*/  IMAD.MOV.U32 R27, RZ, RZ, R12 ;  /* 0x000000ffff1b7224 */ /* 0x000fce00078e000c */
.L_x_105:
[----:B------:R-:W-:Y:S05]  /*12240*/  BSYNC.RECONVERGENT B2 ;  /* 0x0000000000027941 */ /* 0x000fea0003800200 */
.L_x_104:
[----:B------:R-:W1:Y:S01]  /*12250*/  MUFU.RCP R8, R19 ;  /* 0x0000001300087308 */ /* 0x000e620000001000 */
[----:B------:R-:W-:Y:S01]  /*12260*/  FADD R3, RZ, R27 ;  /* 0x0000001bff037221 */ /* 0x000fe20000000000 */
[----:B------:R-:W-:Y:S01]  /*12270*/  FMUL R17, R5, R6 ;  /* 0x0000000605117220 */ /* 0x000fe20000400000 */
[----:B------:R-:W-:Y:S03]  /*12280*/  BSSY.RECONVERGENT B2, `(.L_x_106) ;  /* 0x000000d000027945 */ /* 0x000fe60003800200 */
[----:B------:R2:W-:Y:S02]  /*12290*/  STG.E desc[UR10][R10.64], R3 ;  /* 0x000000030a007986 */ /* 0x0005e4000c10190a */
[----:B------:R-:W3:Y:S01]  /*122a0*/  FCHK P0, R17, R19 ;  /* 0x0000001311007302 */ /* 0x000ee20000000000 */
[----:B-1----:R-:W-:-:S04]  /*122b0*/  FFMA R7, R8, -R19, 1 ;  /* 0x3f80000008077423 */ /* 0x002fc80000000813 */
[----:B------:R-:W-:-:S04]  /*122c0*/  FFMA R7, R8, R7, R8 ;  /* 0x0000000708077223 */ /* 0x000fc80000000008 */
[----:B------:R-:W-:-:S04]  /*122d0*/  FFMA R8, R7, R17, RZ ;  /* 0x0000001107087223 */ /* 0x000fc800000000ff */
[----:B------:R-:W-:-:S04]  /*122e0*/  FFMA R5, R8, -R19, R17 ;  /* 0x8000001308057223 */ /* 0x000fc80000000011 */
[----:B------:R-:W-:Y:S01]  /*122f0*/  FFMA R7, R7, R5, R8 ;  /* 0x0000000507077223 */ /* 0x000fe20000000008 */
[----:B--23--:R-:W-:Y:S06]  /*12300*/  @!P0 BRA `(.L_x_107) ;  /* 0x0000000000108947 */ /* 0x00cfec0003800000 */
[----:B------:R-:W-:Y:S01]  /*12310*/  IMAD.MOV.U32 R16, RZ, RZ, R19 ;  /* 0x000000ffff107224 */ /* 0x000fe200078e0013 */
[----:B------:R-:W-:-:S07]  /*12320*/  MOV R14, 0x12340 ;  /* 0x00012340000e7802 */ /* 0x000fce0000000f00 */
[----:B0-----:R-:W-:Y:S05]  /*12330*/  CALL.REL.NOINC `($__internal_1_$__cuda_sm3x_div_rn_noftz_f32_slowpath) ;  /* 0x0000009800607944 */ /* 0x001fea0003c00000 */
[----:B------:R-:W-:-:S07]  /*12340*/  IMAD.MOV.U32 R7, RZ, RZ, R12 ;  /* 0x000000ffff077224 */ /* 0x000fce00078e000c */
.L_x_107:
[----:B------:R-:W-:Y:S05]  /*12350*/  BSYNC.RECONVERGENT B2 ;  /* 0x0000000000027941 */ /* 0x000fea0003800200 */
.L_x_106:
        /* <DEDUP_REMOVED lines=15> */
.L_x_109:
[----:B------:R-:W-:Y:S05]  /*12450*/  BSYNC.RECONVERGENT B2 ;  /* 0x0000000000027941 */ /* 0x000fea0003800200 */
.L_x_108:
[----:B------:R-:W-:Y:S01]  /*12460*/  FADD R27, RZ, -R27 ;  /* 0x8000001bff1b7221 */ /* 0x000fe20000000000 */
[----:B------:R-:W-:Y:S01]  /*12470*/  FADD R7, RZ, -R7 ;  /* 0x80000007ff077221 */ /* 0x000fe20000000000 */
[--C-:B------:R-:W-:Y:S01]  /*12480*/  FADD R5, RZ, R12.reuse ;  /* 0x0000000cff057221 */ /* 0x100fe20000000000 */
[----:B0-----:R-:W-:Y:S02]  /*12490*/  FADD R25, RZ, -R12 ;  /* 0x8000000cff197221 */ /* 0x001fe40000000000 */
[----:B------:R0:W-:Y:S04]  /*124a0*/  STG.E desc[UR10][R10.64+0xc], R27 ;  /* 0x00000c1b0a007986 */ /* 0x0001e8000c10190a */
[----:B------:R0:W-:Y:S04]  /*124b0*/  STG.E desc[UR10][R10.64+0x10], R7 ;  /* 0x000010070a007986 */ /* 0x0001e8000c10190a */
[----:B------:R0:W-:Y:S04]  /*124c0*/  STG.E desc[UR10][R10.64+0x8], R5 ;  /* 0x000008050a007986 */ /* 0x0001e8000c10190a */
[----:B------:R0:W-:Y:S04]  /*124d0*/  STG.E desc[UR10][R10.64+0x14], R25 ;  /* 0x000014190a007986 */ /* 0x0001e8000c10190a */
[----:B------:R-:W2:Y:S04]  /*124e0*/  LDG.E.128 R12, desc[UR10][R22.64] ;  /* 0x0000000a160c7981 */ /* 0x000ea8000c1e1d00 */
[----:B------:R-:W2:Y:S01]  /*124f0*/  LDG.E.128 R16, desc[UR10][R22.64+0x20] ;  /* 0x0000200a16107981 */ /* 0x000ea2000c1e1d00 */
[----:B------:R-:W-:Y:S01]  /*12500*/  BSSY.RECONVERGENT B0, `(.L_x_110) ;  /* 0x0000013000007945 */ /* 0x000fe20003800200 */
[----:B--2---:R-:W-:Y:S01]  /*12510*/  FADD R4, R17, -R13 ;  /* 0x8000000d11047221 */ /* 0x004fe20000000000 */
[----:B------:R-:W-:Y:S01]  /*12520*/  FADD R12, R16, -R12 ;  /* 0x8000000c100c7221 */ /* 0x000fe20000000000 */
[----:B------:R-:W-:-:S02]  /*12530*/  FADD R6, R18, -R14 ;  /* 0x8000000e12067221 */ /* 0x000fc40000000000 */
[----:B------:R-:W-:-:S04]  /*12540*/  FMUL R13, R4, R4 ;  /* 0x00000004040d7220 */ /* 0x000fc80000400000 */
[----:B------:R-:W-:-:S04]  /*12550*/  FFMA R13, R12, R12, R13 ;  /* 0x0000000c0c0d7223 */ /* 0x000fc8000000000d */
[----:B------:R-:W-:-:S04]  /*12560*/  FFMA R13, R6, R6, R13 ;  /* 0x00000006060d7223 */ /* 0x000fc8000000000d */
[----:B------:R-:W-:Y:S01]  /*12570*/  VIADD R14, R13, 0xf3000000 ;  /* 0xf30000000d0e7836 */ /* 0x000fe20000000000 */
[----:B------:R0:W1:Y:S04]  /*12580*/  MUFU.RSQ R8, R13 ;  /* 0x0000000d00087308 */ /* 0x0000680000001400 */
[----:B------:R-:W-:-:S13]  /*12590*/  ISETP.GT.U32.AND P0, PT, R14, 0x727fffff, PT ;  /* 0x727fffff0e00780c */ /* 0x000fda0003f04070 */
[----:B01----:R-:W-:Y:S05]  /*125a0*/  @!P0 BRA `(.L_x_111) ;  /* 0x0000000000108947 */ /* 0x003fea0003800000 */
[----:B------:R-:W-:-:S07]  /*125b0*/  MOV R14, 0x125d0 ;  /* 0x000125d0000e7802 */ /* 0x000fce0000000f00 */
[----:B------:R-:W-:Y:S05]  /*125c0*/  CALL.REL.NOINC `($__internal_0_$__cuda_sm20_sqrt_rn_f32_slowpath) ;  /* 0x0000009400687944 */ /* 0x000fea0003c00000 */
[----:B------:R-:W-:Y:S01]  /*125d0*/  IMAD.MOV.U32 R31, RZ, RZ, R17 ;  /* 0x000000ffff1f7224 */ /* 0x000fe200078e0011 */
[----:B------:R-:W-:Y:S06]  /*125e0*/  BRA `(.L_x_112) ;  /* 0x0000000000107947 */ /* 0x000fec0003800000 */
.L_x_111:
[----:B------:R-:W-:Y:S01]  /*125f0*/  FMUL.FTZ R14, R13, R8 ;  /* 0x000000080d0e7220 */ /* 0x000fe20000410000 */
[----:B------:R-:W-:-:S03]  /*12600*/  FMUL.FTZ R8, R8, 0.5 ;  /* 0x3f00000008087820 */ /* 0x000fc60000410000 */
[----:B------:R-:W-:-:S04]  /*12610*/  FFMA R13, -R14, R14, R13 ;  /* 0x0000000e0e0d7223 */ /* 0x000fc8000000010d */
[----:B------:R-:W-:-:S07]  /*12620*/  FFMA R31, R13, R8, R14 ;  /* 0x000000080d1f7223 */ /* 0x000fce000000000e */
.L_x_112:
[----:B------:R-:W-:Y:S05]  /*12630*/  BSYNC.RECONVERGENT B0 ;  /* 0x0000000000007941 */ /* 0x000fea0003800200 */
.L_x_110:
[----:B------:R-:W-:Y:S01]  /*12640*/  FSETP.GEU.AND P0, PT, R31, 1, PT ;  /* 0x3f8000001f00780b */ /* 0x000fe20003f0e000 */
[----:B------:R-:W-:-:S12]  /*12650*/  BSSY.RECONVERGENT B0, `(.L_x_113) ;  /* 0x000000a000007945 */ /* 0x000fd80003800200 */
[----:B------:R-:W-:Y:S05]  /*12660*/  @!P0 BRA `(.L_x_114) ;  /* 0x0000000000148947 */ /* 0x000fea0003800000 */
[----:B------:R-:W-:Y:S01]  /*12670*/  FSETP.GEU.AND P0, PT, R31, 1.0800000429153442383, PT ;  /* 0x3f8a3d711f00780b */ /* 0x000fe20003f0e000 */
[----:B------:R-:W-:-:S12]  /*12680*/  IMAD.MOV.U32 R19, RZ, RZ, RZ ;  /* 0x000000ffff137224 */ /* 0x000fd800078e00ff */
[----:B------:R-:W-:Y:S05]  /*12690*/  @P0 BRA `(.L_x_115) ;  /* 0x0000000000140947 */ /* 0x000fea0003800000 */
[----:B------:R-:W-:Y:S01]  /*126a0*/  FFMA R19, -R31, R9, R2 ;  /* 0x000000091f137223 */ /* 0x000fe20000000102 */
[----:B------:R-:W-:Y:S06]  /*126b0*/  BRA `(.L_x_115) ;  /* 0x00000000000c7947 */ /* 0x000fec0003800000 */
.L_x_114:
[----:B------:R-:W-:-:S04]  /*126c0*/  IMAD.MOV.U32 R8, RZ, RZ, 0x47435000 ;  /* 0x47435000ff087424 */ /* 0x000fc800078e00ff */
[----:B------:R-:W-:-:S04]  /*126d0*/  FFMA R19, R31, R8, -50000 ;  /* 0xc74350001f137423 */ /* 0x000fc80000000008 */
[----:B------:R-:W-:-:S07]  /*126e0*/  FADD R19, R19, UR5 ;  /* 0x0000000513137e21 */ /* 0x000fce0008000000 */
.L_x_115:
[----:B------:R-:W-:Y:S05]  /*126f0*/  BSYNC.RECONVERGENT B0 ;  /* 0x0000000000007941 */ /* 0x000fea0003800200 */
.L_x_113:
[----:B------:R-:W0:Y:S01]  /*12700*/  MUFU.RCP R8, R31 ;  /* 0x0000001f00087308 */ /* 0x000e220000001000 */
[----:B------:R-:W-:Y:S01]  /*12710*/  FMUL R17, R12, R19 ;  /* 0x000000130c117220 */ /* 0x000fe20000400000 */
[----:B------:R-:W-:Y:S06]  /*12720*/  BSSY.RECONVERGENT B2, `(.L_x_116) ;  /* 0x000000c000027945 */ /* 0x000fec0003800200 */
[----:B------:R-:W1:Y:S01]  /*12730*/  FCHK P0, R17, R31 ;  /* 0x0000001f11007302 */ /* 0x000e620000000000 */
[----:B0-----:R-:W-:-:S04]  /*12740*/  FFMA R13, R8, -R31, 1 ;  /* 0x3f800000080d7423 */ /* 0x001fc8000000081f */
[----:B------:R-:W-:-:S04]  /*12750*/  FFMA R8, R8, R13, R8 ;  /* 0x0000000d08087223 */ /* 0x000fc80000000008 */
[----:B------:R-:W-:-:S04]  /*12760*/  FFMA R12, R17, R8, RZ ;  /* 0x00000008110c7223 */ /* 0x000fc800000000ff */
[----:B------:R-:W-:-:S04]  /*12770*/  FFMA R13, R12, -R31, R17 ;  /* 0x8000001f0c0d7223 */ /* 0x000fc80000000011 */
[----:B------:R-:W-:Y:S01]  /*12780*/  FFMA R8, R8, R13, R12 ;  /* 0x0000000d08087223 */ /* 0x000fe2000000000c */
[----:B-1----:R-:W-:Y:S06]  /*12790*/  @!P0 BRA `(.L_x_117) ;  /* 0x0000000000108947 */ /* 0x002fec0003800000 */
[----:B------:R-:W-:Y:S01]  /*127a0*/  IMAD.MOV.U32 R16, RZ, RZ, R31 ;  /* 0x000000ffff107224 */ /* 0x000fe200078e001f */
[----:B------:R-:W-:-:S07]  /*127b0*/  MOV R14, 0x127d0 ;  /* 0x000127d0000e7802 */ /* 0x000fce0000000f00 */
[----:B------:R-:W-:Y:S05]  /*127c0*/  CALL.REL.NOINC `($__internal_1_$__cuda_sm3x_div_rn_noftz_f32_slowpath) ;  /* 0x00000094003c7944 */ /* 0x000fea0003c00000 */
[----:B------:R-:W-:-:S07]  /*127d0*/  IMAD.MOV.U32 R8, RZ, RZ, R12 ;  /* 0x000000ffff087224 */ /* 0x000fce00078e000c */
.L_x_117:
[----:B------:R-:W-:Y:S05]  /*127e0*/  BSYNC.RECONVERGENT B2 ;  /* 0x0000000000027941 */ /* 0x000fea0003800200 */
.L_x_116:
[----:B------:R-:W0:Y:S01]  /*127f0*/  MUFU.RCP R24, R31 ;  /* 0x0000001f00187308 */ /* 0x000e220000001000 */
[----:B------:R-:W-:Y:S01]  /*12800*/  FADD R3, R3, R8 ;  /* 0x0000000803037221 */ /* 0x000fe20000000000 */
[----:B------:R-:W-:Y:S01]  /*12810*/  FMUL R17, R4, R19 ;  /* 0x0000001304117220 */ /* 0x000fe20000400000 */
[----:B------:R-:W-:Y:S03]  /*12820*/  BSSY.RECONVERGENT B2, `(.L_x_118) ;  /* 0x000000d000027945 */ /* 0x000fe60003800200 */
[----:B------:R1:W-:Y:S02]  /*12830*/  STG.E desc[UR10][R10.64], R3 ;  /* 0x000000030a007986 */ /* 0x0003e4000c10190a */
[----:B------:R-:W2:Y:S01]  /*12840*/  FCHK P0, R17, R31 ;  /* 0x0000001f11007302 */ /* 0x000ea20000000000 */
[----:B0-----:R-:W-:-:S04]  /*12850*/  FFMA R13, R24, -R31, 1 ;  /* 0x3f800000180d7423 */ /* 0x001fc8000000081f */
[----:B------:R-:W-:-:S04]  /*12860*/  FFMA R24, R24, R13, R24 ;  /* 0x0000000d18187223 */ /* 0x000fc80000000018 */
[----:B------:R-:W-:-:S04]  /*12870*/  FFMA R4, R24, R17, RZ ;  /* 0x0000001118047223 */ /* 0x000fc800000000ff */
[----:B------:R-:W-:-:S04]  /*12880*/  FFMA R13, R4, -R31, R17 ;  /* 0x8000001f040d7223 */ /* 0x000fc80000000011 */
[----:B------:R-:W-:Y:S01]  /*12890*/  FFMA R24, R24, R13, R4 ;  /* 0x0000000d18187223 */ /* 0x000fe20000000004 */
[----:B-12---:R-:W-:Y:S06]  /*128a0*/  @!P0 BRA `(.L_x_119) ;  /* 0x0000000000108947 */ /* 0x006fec0003800000 */
[----:B------:R-:W-:Y:S01]  /*128b0*/  IMAD.MOV.U32 R16, RZ, RZ, R31 ;  /* 0x000000ffff107224 */ /* 0x000fe200078e001f */
[----:B------:R-:W-:-:S07]  /*128c0*/  MOV R14, 0x128e0 ;  /* 0x000128e0000e7802 */ /* 0x000fce0000000f00 */
[----:B------:R-:W-:Y:S05]  /*128d0*/  CALL.REL.NOINC `($__internal_1_$__cuda_sm3x_div_rn_noftz_f32_slowpath) ;  /* 0x0000009000f87944 */ /* 0x000fea0003c00000 */
[----:B------:R-:W-:-:S07]  /*128e0*/  IMAD.MOV.U32 R24, RZ, RZ, R12 ;  /* 0x000000ffff187224 */ /* 0x000fce00078e000c */
.L_x_119:
[----:B------:R-:W-:Y:S05]  /*128f0*/  BSYNC.RECONVERGENT B2 ;  /* 0x0000000000027941 */ /* 0x000fea0003800200 */
.L_x_118:
        /* <DEDUP_REMOVED lines=15> */
.L_x_121:
[----:B------:R-:W-:Y:S05]  /*129f0*/  BSYNC.RECONVERGENT B2 ;  /* 0x0000000000027941 */ /* 0x000fea0003800200 */
.L_x_120:
[----:B------:R-:W-:Y:S01]  /*12a00*/  FADD R35, RZ, -R8 ;  /* 0x80000008ff237221 */ /* 0x000fe20000000000 */
[----:B------:R-:W-:Y:S01]  /*12a10*/  FADD R5, R5, R12 ;  /* 0x0000000c05057221 */ /* 0x000fe20000000000 */
[----:B------:R-:W-:Y:S01]  /*12a20*/  FADD R24, RZ, -R24 ;  /* 0x80000018ff187221 */ /* 0x000fe20000000000 */
[----:B------:R-:W-:Y:S02]  /*12a30*/  FADD R8, RZ, -R12 ;  /* 0x8000000cff087221 */ /* 0x000fe40000000000 */
        /* <DEDUP_REMOVED lines=21> */
.L_x_123:
[----:B------:R-:W-:Y:S01]  /*12b90*/  FMUL.FTZ R16, R13, R14 ;  /* 0x0000000e0d107220 */ /* 0x000fe20000410000 */
[----:B------:R-:W-:-:S03]  /*12ba0*/  FMUL.FTZ R14, R14, 0.5 ;  /* 0x3f0000000e0e7820 */ /* 0x000fc60000410000 */
[----:B------:R-:W-:-:S04]  /*12bb0*/  FFMA R13, -R16, R16, R13 ;  /* 0x00000010100d7223 */ /* 0x000fc8000000010d */
[----:B------:R-:W-:-:S07]  /*12bc0*/  FFMA R31, R13, R14, R16 ;  /* 0x0000000e0d1f7223 */ /* 0x000fce0000000010 */
.L_x_124:
[----:B------:R-:W-:Y:S05]  /*12bd0*/  BSYNC.RECONVERGENT B0 ;  /* 0x0000000000007941 */ /* 0x000fea0003800200 */
.L_x_122:
        /* <DEDUP_REMOVED lines=8> */
.L_x_126:
[----:B------:R-:W-:-:S04]  /*12c60*/  IMAD.MOV.U32 R14, RZ, RZ, 0x47435000 ;  /* 0x47435000ff0e7424 */ /* 0x000fc800078e00ff */
[----:B------:R-:W-:-:S04]  /*12c70*/  FFMA R19, R31, R14, -50000 ;  /* 0xc74350001f137423 */ /* 0x000fc8000000000e */
[----:B------:R-:W-:-:S07]  /*12c80*/  FADD R19, R19, UR5 ;  /* 0x0000000513137e21 */ /* 0x000fce0008000000 */
.L_x_127:
[----:B------:R-:W-:Y:S05]  /*12c90*/  BSYNC.RECONVERGENT B0 ;  /* 0x0000000000007941 */ /* 0x000fea0003800200 */
.L_x_125:
        /* <DEDUP_REMOVED lines=14> */
.L_x_129:
[----:B------:R-:W-:Y:S05]  /*12d80*/  BSYNC.RECONVERGENT B2 ;  /* 0x0000000000027941 */ /* 0x000fea0003800200 */
.L_x_128:
        /* <DEDUP_REMOVED lines=16> */
.L_x_131:
[----:B------:R-:W-:Y:S05]  /*12e90*/  BSYNC.RECONVERGENT B2 ;  /* 0x0000000000027941 */ /* 0x000fea0003800200 */
.L_x_130:
        /* <DEDUP_REMOVED lines=15> */
.L_x_133:
[----:B------:R-:W-:Y:S05]  /*12f90*/  BSYNC.RECONVERGENT B2 ;  /* 0x0000000000027941 */ /* 0x000fea0003800200 */
.L_x_132:
[----:B------:R-:W-:Y:S01]  /*12fa0*/  FADD R5, R5, R12 ;  /* 0x0000000c05057221 */ /* 0x000fe20000000000 */
[----:B------:R-:W-:Y:S01]  /*12fb0*/  FADD R6, RZ, -R26 ;  /* 0x8000001aff067221 */ /* 0x000fe20000000000 */
        /* <DEDUP_REMOVED lines=23> */
.L_x_135:
[----:B------:R-:W-:Y:S01]  /*13130*/  FMUL.FTZ R16, R13, R14 ;  /* 0x0000000e0d107220 */ /* 0x000fe20000410000 */
[----:B------:R-:W-:-:S03]  /*13140*/  FMUL.FTZ R14, R14, 0.5 ;  /* 0x3f0000000e0e7820 */ /* 0x000fc60000410000 */
[----:B------:R-:W-:-:S04]  /*13150*/  FFMA R13, -R16, R16, R13 ;  /* 0x00000010100d7223 */ /* 0x000fc8000000010d */
[----:B------:R-:W-:-:S07]  /*13160*/  FFMA R33, R13, R14, R16 ;  /* 0x0000000e0d217223 */ /* 0x000fce0000000010 */
.L_x_136:
[----:B------:R-:W-:Y:S05]  /*13170*/  BSYNC.RECONVERGENT B0 ;  /* 0x0000000000007941 */ /* 0x000fea0003800200 */
.L_x_134:
        /* <DEDUP_REMOVED lines=8> */
.L_x_138:
[----:B------:R-:W-:-:S04]  /*13200*/  IMAD.MOV.U32 R14, RZ, RZ, 0x47435000 ;  /* 0x47435000ff0e7424 */ /* 0x000fc800078e00ff */
[----:B------:R-:W-:-:S04]  /*13210*/  FFMA R31, R33, R14, -50000 ;  /* 0xc7435000211f7423 */ /* 0x000fc8000000000e */
[----:B------:R-:W-:-:S07]  /*13220*/  FADD R31, R31, UR5 ;  /* 0x000000051f1f7e21 */ /* 0x000fce0008000000 */
.L_x_139:
[----:B------:R-:W-:Y:S05]  /*13230*/  BSYNC.RECONVERGENT B0 ;  /* 0x0000000000007941 */ /* 0x000fea0003800200 */
.L_x_137:
        /* <DEDUP_REMOVED lines=14> */
.L_x_141:
[----:B------:R-:W-:Y:S05]  /*13320*/  BSYNC.RECONVERGENT B2 ;  /* 0x0000000000027941 */ /* 0x000fea0003800200 */
.L_x_140:
        /* <DEDUP_REMOVED lines=16> */
.L_x_143:
[----:B------:R-:W-:Y:S05]  /*13430*/  BSYNC.RECONVERGENT B2 ;  /* 0x0000000000027941 */ /* 0x000fea0003800200 */
.L_x_142:
        /* <DEDUP_REMOVED lines=15> */
.L_x_145:
[----:B------:R-:W-:Y:S05]  /*13530*/  BSYNC.RECONVERGENT B2 ;  /* 0x0000000000027941 */ /* 0x000fea0003800200 */
.L_x_144:
        /* <DEDUP_REMOVED lines=25> */
.L_x_147:
[----:B------:R-:W-:Y:S01]  /*136d0*/  FMUL.FTZ R16, R13, R14 ;  /* 0x0000000e0d107220 */ /* 0x000fe20000410000 */
[----:B------:R-:W-:-:S03]  /*136e0*/  FMUL.FTZ R14, R14, 0.5 ;  /* 0x3f0000000e0e7820 */ /* 0x000fc60000410000 */
[----:B------:R-:W-:-:S04]  /*136f0*/  FFMA R13, -R16, R16, R13 ;  /* 0x00000010100d7223 */ /* 0x000fc8000000010d */
[----:B------:R-:W-:-:S07]  /*13700*/  FFMA R33, R13, R14, R16 ;  /* 0x0000000e0d217223 */ /* 0x000fce0000000010 */
.L_x_148:
[----:B------:R-:W-:Y:S05]  /*13710*/  BSYNC.RECONVERGENT B0 ;  /* 0x0000000000007941 */ /* 0x000fea0003800200 */
.L_x_146:
        /* <DEDUP_REMOVED lines=8> */
.L_x_150:
[----:B------:R-:W-:-:S04]  /*137a0*/  IMAD.MOV.U32 R14, RZ, RZ, 0x47435000 ;  /* 0x47435000ff0e7424 */ /* 0x000fc800078e00ff */
[----:B------:R-:W-:-:S04]  /*137b0*/  FFMA R31, R33, R14, -50000 ;  /* 0xc7435000211f7423 */ /* 0x000fc8000000000e */
[----:B------:R-:W-:-:S07]  /*137c0*/  FADD R31, R31, UR5 ;  /* 0x000000051f1f7e21 */ /* 0x000fce0008000000 */
.L_x_151:
[----:B------:R-:W-:Y:S05]  /*137d0*/  BSYNC.RECONVERGENT B0 ;  /* 0x0000000000007941 */ /* 0x000fea0003800200 */
.L_x_149:
        /* <DEDUP_REMOVED lines=14> */
.L_x_153:
[----:B------:R-:W-:Y:S05]  /*138c0*/  BSYNC.RECONVERGENT B2 ;  /* 0x0000000000027941 */ /* 0x000fea0003800200 */
.L_x_152:
        /* <DEDUP_REMOVED lines=16> */
.L_x_155:
[----:B------:R-:W-:Y:S05]  /*139d0*/  BSYNC.RECONVERGENT B2 ;  /* 0x0000000000027941 */ /* 0x000fea0003800200 */
.L_x_154:
        /* <DEDUP_REMOVED lines=15> */
.L_x_157:
[----:B------:R-:W-:Y:S05]  /*13ad0*/  BSYNC.RECONVERGENT B2 ;  /* 0x0000000000027941 */ /* 0x000fea0003800200 */
.L_x_156:
        /* <DEDUP_REMOVED lines=25> */
.L_x_159:
[----:B------:R-:W-:Y:S01]  /*13c70*/  FMUL.FTZ R40, R13, R14 ;  /* 0x0000000e0d287220 */ /* 0x000fe20000410000 */
[----:B------:R-:W-:-:S03]  /*13c80*/  FMUL.FTZ R14, R14, 0.5 ;  /* 0x3f0000000e0e7820 */ /* 0x000fc60000410000 */
[----:B------:R-:W-:-:S04]  /*13c90*/  FFMA R13, -R40, R40, R13 ;  /* 0x00000028280d7223 */ /* 0x000fc8000000010d */
[----:B------:R-:W-:-:S07]  /*13ca0*/  FFMA R40, R13, R14, R40 ;  /* 0x0000000e0d287223 */ /* 0x000fce0000000028 */
.L_x_160:
[----:B------:R-:W-:Y:S05]  /*13cb0*/  BSYNC.RECONVERGENT B0 ;  /* 0x0000000000007941 */ /* 0x000fea0003800200 */
.L_x_158:
        /* <DEDUP_REMOVED lines=8> */
.L_x_162:
[----:B------:R-:W-:-:S04]  /*13d40*/  IMAD.MOV.U32 R13, RZ, RZ, 0x47435000 ;  /* 0x47435000ff0d7424 */ /* 0x000fc800078e00ff */
[----:B------:R-:W-:-:S04]  /*13d50*/  FFMA R38, R40, R13, -50000 ;  /* 0xc743500028267423 */ /* 0x000fc8000000000d */
[----:B------:R-:W-:-:S07]  /*13d60*/  FADD R38, R38, UR5 ;  /* 0x0000000526267e21 */ /* 0x000fce0008000000 */
.L_x_163:
[----:B------:R-:W-:Y:S05]  /*13d70*/  BSYNC.RECONVERGENT B0 ;  /* 0x0000000000007941 */ /* 0x000fea0003800200 */
.L_x_161:
        /* <DEDUP_REMOVED lines=14> */
.L_x_165:
[----:B------:R-:W-:Y:S05]  /*13e60*/  BSYNC.RECONVERGENT B2 ;  /* 0x0000000000027941 */ /* 0x000fea0003800200 */
.L_x_164:
        /* <DEDUP_REMOVED lines=16> */
.L_x_167:
[----:B------:R-:W-:Y:S05]  /*13f70*/  BSYNC.RECONVERGENT B2 ;  /* 0x0000000000027941 */ /* 0x000fea0003800200 */
.L_x_166:
        /* <DEDUP_REMOVED lines=15> */
.L_x_169:
[----:B------:R-:W-:Y:S05]  /*14070*/  BSYNC.RECONVERGENT B2 ;  /* 0x0000000000027941 */ /* 0x000fea0003800200 */
.L_x_168:
[----:B------:R-:W-:Y:S01]  /*14080*/  FADD R34, R25, R12 ;  /* 0x0000000c19227221 */ /* 0x000fe20000000000 */
[----:B------:R-:W-:Y:S01]  /*14090*/  FADD R35, R35, -R36 ;  /* 0x8000002423237221 */ /* 0x000fe20000000000 */
[----:B------:R-:W-:Y:S01]  /*140a0*/  FADD R27, R24, -R27 ;  /* 0x8000001b181b7221 */ /* 0x000fe20000000000 */
[----:B------:R-:W-:Y:S02]  /*140b0*/  FADD R25, R8, -R12 ;  /* 0x8000000c08197221 */ /* 0x000fe40000000000 */
        /* <DEDUP_REMOVED lines=21> */
.L_x_171:
[----:B------:R-:W-:Y:S01]  /*14210*/  FMUL.FTZ R40, R13, R14 ;  /* 0x0000000e0d287220 */ /* 0x000fe20000410000 */
[----:B------:R-:W-:-:S03]  /*14220*/  FMUL.FTZ R14, R14, 0.5 ;  /* 0x3f0000000e0e7820 */ /* 0x000fc60000410000 */
[----:B------:R-:W-:-:S04]  /*14230*/  FFMA R13, -R40, R40, R13 ;  /* 0x00000028280d7223 */ /* 0x000fc8000000010d */
[----:B------:R-:W-:-:S07]  /*14240*/  FFMA R40, R13, R14, R40 ;  /* 0x0000000e0d287223 */ /* 0x000fce0000000028 */
.L_x_172:
[----:B------:R-:W-:Y:S05]  /*14250*/  BSYNC.RECONVERGENT B0 ;  /* 0x0000000000007941 */ /* 0x000fea0003800200 */
.L_x_170:
        /* <DEDUP_REMOVED lines=8> */
.L_x_174:
[----:B------:R-:W-:-:S04]  /*142e0*/  IMAD.MOV.U32 R13, RZ, RZ, 0x47435000 ;  /* 0x47435000ff0d7424 */ /* 0x000fc800078e00ff */
[----:B------:R-:W-:-:S04]  /*142f0*/  FFMA R38, R40, R13, -50000 ;  /* 0xc743500028267423 */ /* 0x000fc8000000000d */
[----:B------:R-:W-:-:S07]  /*14300*/  FADD R38, R38, UR5 ;  /* 0x0000000526267e21 */ /* 0x000fce0008000000 */
.L_x_175:
[----:B------:R-:W-:Y:S05]  /*14310*/  BSYNC.RECONVERGENT B0 ;  /* 0x0000000000007941 */ /* 0x000fea0003800200 */
.L_x_173:
        /* <DEDUP_REMOVED lines=14> */
.L_x_177:
[----:B------:R-:W-:Y:S05]  /*14400*/  BSYNC.RECONVERGENT B2 ;  /* 0x0000000000027941 */ /* 0x000fea0003800200 */
.L_x_176:
        /* <DEDUP_REMOVED lines=16> */
.L_x_179:
[----:B------:R-:W-:Y:S05]  /*14510*/  BSYNC.RECONVERGENT B2 ;  /* 0x0000000000027941 */ /* 0x000fea0003800200 */
.L_x_178:
        /* <DEDUP_REMOVED lines=15> */
.L_x_181:
[----:B------:R-:W-:Y:S05]  /*14610*/  BSYNC.RECONVERGENT B2 ;  /* 0x0000000000027941 */ /* 0x000fea0003800200 */
.L_x_180:
        /* <DEDUP_REMOVED lines=25> */
.L_x_183:
[----:B------:R-:W-:Y:S01]  /*147b0*/  FMUL.FTZ R40, R13, R6 ;  /* 0x000000060d287220 */ /* 0x000fe20000410000 */
[----:B------:R-:W-:-:S03]  /*147c0*/  FMUL.FTZ R6, R6, 0.5 ;  /* 0x3f00000006067820 */ /* 0x000fc60000410000 */
[----:B------:R-:W-:-:S04]  /*147d0*/  FFMA R13, -R40, R40, R13 ;  /* 0x00000028280d7223 */ /* 0x000fc8000000010d */
[----:B------:R-:W-:-:S07]  /*147e0*/  FFMA R40, R13, R6, R40 ;  /* 0x000000060d287223 */ /* 0x000fce0000000028 */
.L_x_184:
[----:B------:R-:W-:Y:S05]  /*147f0*/  BSYNC.RECONVERGENT B0 ;  /* 0x0000000000007941 */ /* 0x000fea0003800200 */
.L_x_182:
        /* <DEDUP_REMOVED lines=8> */
.L_x_186:
[----:B------:R-:W-:-:S04]  /*14880*/  IMAD.MOV.U32 R13, RZ, RZ, 0x47435000 ;  /* 0x47435000ff0d7424 */ /* 0x000fc800078e00ff */
[----:B------:R-:W-:-:S04]  /*14890*/  FFMA R38, R40, R13, -50000 ;  /* 0xc743500028267423 */ /* 0x000fc8000000000d */
[----:B------:R-:W-:-:S07]  /*148a0*/  FADD R38, R38, UR5 ;  /* 0x0000000526267e21 */ /* 0x000fce0008000000 */
.L_x_187:
[----:B------:R-:W-:Y:S05]  /*148b0*/  BSYNC.RECONVERGENT B0 ;  /* 0x0000000000007941 */ /* 0x000fea0003800200 */
.L_x_185:
        /* <DEDUP_REMOVED lines=14> */
.L_x_189:
[----:B------:R-:W-:Y:S05]  /*149a0*/  BSYNC.RECONVERGENT B2 ;  /* 0x0000000000027941 */ /* 0x000fea0003800200 */
.L_x_188:
        /* <DEDUP_REMOVED lines=16> */
.L_x_191:
[----:B------:R-:W-:Y:S05]  /*14ab0*/  BSYNC.RECONVERGENT B2 ;  /* 0x0000000000027941 */ /* 0x000fea0003800200 */
.L_x_190:
        /* <DEDUP_REMOVED lines=15> */
.L_x_193:
[----:B------:R-:W-:Y:S05]  /*14bb0*/  BSYNC.RECONVERGENT B2 ;  /* 0x0000000000027941 */ /* 0x000fea0003800200 */
.L_x_192:
[----:B------:R-:W-:Y:S01]  /*14bc0*/  FADD R39, R39, -R26 ;  /* 0x8000001a27277221 */ /* 0x000fe20000000000 */
[----:B------:R-:W-:Y:S01]  /*14bd0*/  FADD R8, R8, R12 ;  /* 0x0000000c08087221 */ /* 0x000fe20000000000 */
        /* <DEDUP_REMOVED lines=23> */
.L_x_195:
[----:B------:R-:W-:Y:S01]  /*14d50*/  FMUL.FTZ R40, R13, R14 ;  /* 0x0000000e0d287220 */ /* 0x000fe20000410000 */
[----:B------:R-:W-:-:S03]  /*14d60*/  FMUL.FTZ R14, R14, 0.5 ;  /* 0x3f0000000e0e7820 */ /* 0x000fc60000410000 */
[----:B------:R-:W-:-:S04]  /*14d70*/  FFMA R13, -R40, R40, R13 ;  /* 0x00000028280d7223 */ /* 0x000fc8000000010d */
[----:B------:R-:W-:-:S07]  /*14d80*/  FFMA R40, R13, R14, R40 ;  /* 0x0000000e0d287223 */ /* 0x000fce0000000028 */
.L_x_196:
[----:B------:R-:W-:Y:S05]  /*14d90*/  BSYNC.RECONVERGENT B0 ;  /* 0x0000000000007941 */ /* 0x000fea0003800200 */
.L_x_194:
        /* <DEDUP_REMOVED lines=8> */
.L_x_198:
[----:B------:R-:W-:-:S04]  /*14e20*/  IMAD.MOV.U32 R37, RZ, RZ, 0x47435000 ;  /* 0x47435000ff257424 */ /* 0x000fc800078e00ff */
[----:B------:R-:W-:-:S04]  /*14e30*/  FFMA R37, R40, R37, -50000 ;  /* 0xc743500028257423 */ /* 0x000fc80000000025 */
[----:B------:R-:W-:-:S07]  /*14e40*/  FADD R37, R37, UR5 ;  /* 0x0000000525257e21 */ /* 0x000fce0008000000 */
.L_x_199:
[----:B------:R-:W-:Y:S05]  /*14e50*/  BSYNC.RECONVERGENT B0 ;  /* 0x0000000000007941 */ /* 0x000fea0003800200 */
.L_x_197:
        /* <DEDUP_REMOVED lines=14> */
.L_x_201:
[----:B------:R-:W-:Y:S05]  /*14f40*/  BSYNC.RECONVERGENT B2 ;  /* 0x0000000000027941 */ /* 0x000fea0003800200 */
.L_x_200:
        /* <DEDUP_REMOVED lines=16> */
.L_x_203:
[----:B------:R-:W-:Y:S05]  /*15050*/  BSYNC.RECONVERGENT B2 ;  /* 0x0000000000027941 */ /* 0x000fea0003800200 */
.L_x_202:
        /* <DEDUP_REMOVED lines=15> */
.L_x_205:
[----:B------:R-:W-:Y:S05]  /*15150*/  BSYNC.RECONVERGENT B2 ;  /* 0x0000000000027941 */ /* 0x000fea0003800200 */
.L_x_204:
        /* <DEDUP_REMOVED lines=25> */
.L_x_207:
[----:B------:R-:W-:Y:S01]  /*152f0*/  FMUL.FTZ R42, R13, R12 ;  /* 0x0000000c0d2a7220 */ /* 0x000fe20000410000 */
[----:B------:R-:W-:-:S03]  /*15300*/  FMUL.FTZ R12, R12, 0.5 ;  /* 0x3f0000000c0c7820 */ /* 0x000fc60000410000 */
[----:B------:R-:W-:-:S04]  /*15310*/  FFMA R13, -R42, R42, R13 ;  /* 0x0000002a2a0d7223 */ /* 0x000fc8000000010d */
[----:B------:R-:W-:-:S07]  /*15320*/  FFMA R42, R13, R12, R42 ;  /* 0x0000000c0d2a7223 */ /* 0x000fce000000002a */
.L_x_208:
[----:B------:R-:W-:Y:S05]  /*15330*/  BSYNC.RECONVERGENT B0 ;  /* 0x0000000000007941 */ /* 0x000fea0003800200 */
.L_x_206:
        /* <DEDUP_REMOVED lines=8> */
.L_x_210:
[----:B------:R-:W-:-:S04]  /*153c0*/  IMAD.MOV.U32 R13, RZ, RZ, 0x47435000 ;  /* 0x47435000ff0d7424 */ /* 0x000fc800078e00ff */
[----:B------:R-:W-:-:S04]  /*153d0*/  FFMA R40, R42, R13, -50000 ;  /* 0xc74350002a287423 */ /* 0x000fc8000000000d */
[----:B------:R-:W-:-:S07]  /*153e0*/  FADD R40, R40, UR5 ;  /* 0x0000000528287e21 */ /* 0x000fce0008000000 */
.L_x_211:
[----:B------:R-:W-:Y:S05]  /*153f0*/  BSYNC.RECONVERGENT B0 ;  /* 0x0000000000007941 */ /* 0x000fea0003800200 */
.L_x_209:
        /* <DEDUP_REMOVED lines=14> */
.L_x_213:
[----:B------:R-:W-:Y:S05]  /*154e0*/  BSYNC.RECONVERGENT B2 ;  /* 0x0000000000027941 */ /* 0x000fea0003800200 */
.L_x_212:
        /* <DEDUP_REMOVED lines=16> */
.L_x_215:
[----:B------:R-:W-:Y:S05]  /*155f0*/  BSYNC.RECONVERGENT B2 ;  /* 0x0000000000027941 */ /* 0x000fea0003800200 */
.L_x_214:
        /* <DEDUP_REMOVED lines=15> */
.L_x_217:
[----:B------:R-:W-:Y:S05]  /*156f0*/  BSYNC.RECONVERGENT B2 ;  /* 0x0000000000027941 */ /* 0x000fea0003800200 */
.L_x_216:
        /* <DEDUP_REMOVED lines=25> */
.L_x_219:
[----:B------:R-:W-:Y:S01]  /*15890*/  FMUL.FTZ R40, R13, R14 ;  /* 0x0000000e0d287220 */ /* 0x000fe20000410000 */
[----:B------:R-:W-:-:S03]  /*158a0*/  FMUL.FTZ R14, R14, 0.5 ;  /* 0x3f0000000e0e7820 */ /* 0x000fc60000410000 */
[----:B------:R-:W-:-:S04]  /*158b0*/  FFMA R13, -R40, R40, R13 ;  /* 0x00000028280d7223 */ /* 0x000fc8000000010d */
[----:B------:R-:W-:-:S07]  /*158c0*/  FFMA R40, R13, R14, R40 ;  /* 0x0000000e0d287223 */ /* 0x000fce0000000028 */
.L_x_220:
[----:B------:R-:W-:Y:S05]  /*158d0*/  BSYNC.RECONVERGENT B0 ;  /* 0x0000000000007941 */ /* 0x000fea0003800200 */
.L_x_218:
        /* <DEDUP_REMOVED lines=8> */
.L_x_222:
[----:B------:R-:W-:-:S04]  /*15960*/  IMAD.MOV.U32 R13, RZ, RZ, 0x47435000 ;  /* 0x47435000ff0d7424 */ /* 0x000fc800078e00ff */
[----:B------:R-:W-:-:S04]  /*15970*/  FFMA R38, R40, R13, -50000 ;  /* 0xc743500028267423 */ /* 0x000fc8000000000d */
[----:B------:R-:W-:-:S07]  /*15980*/  FADD R38, R38, UR5 ;  /* 0x0000000526267e21 */ /* 0x000fce0008000000 */
.L_x_223:
[----:B------:R-:W-:Y:S05]  /*15990*/  BSYNC.RECONVERGENT B0 ;  /* 0x0000000000007941 */ /* 0x000fea0003800200 */
.L_x_221:
        /* <DEDUP_REMOVED lines=14> */
.L_x_225:
[----:B------:R-:W-:Y:S05]  /*15a80*/  BSYNC.RECONVERGENT B2 ;  /* 0x0000000000027941 */ /* 0x000fea0003800200 */
.L_x_224:
        /* <DEDUP_REMOVED lines=16> */
.L_x_227:
[----:B------:R-:W-:Y:S05]  /*15b90*/  BSYNC.RECONVERGENT B2 ;  /* 0x0000000000027941 */ /* 0x000fea0003800200 */
.L_x_226:
        /* <DEDUP_REMOVED lines=15> */
.L_x_229:
[----:B------:R-:W-:Y:S05]  /*15c90*/  BSYNC.RECONVERGENT B2 ;  /* 0x0000000000027941 */ /* 0x000fea0003800200 */
.L_x_228:
        /* <DEDUP_REMOVED lines=25> */
.L_x_231:
[----:B------:R-:W-:Y:S01]  /*15e30*/  FMUL.FTZ R40, R13, R14 ;  /* 0x0000000e0d287220 */ /* 0x000fe20000410000 */
[----:B------:R-:W-:-:S03]  /*15e40*/  FMUL.FTZ R14, R14, 0.5 ;  /* 0x3f0000000e0e7820 */ /* 0x000fc60000410000 */
[----:B------:R-:W-:-:S04]  /*15e50*/  FFMA R13, -R40, R40, R13 ;  /* 0x00000028280d7223 */ /* 0x000fc8000000010d */
[----:B------:R-:W-:-:S07]  /*15e60*/  FFMA R40, R13, R14, R40 ;  /* 0x0000000e0d287223 */ /* 0x000fce0000000028 */
.L_x_232:
[----:B------:R-:W-:Y:S05]  /*15e70*/  BSYNC.RECONVERGENT B0 ;  /* 0x0000000000007941 */ /* 0x000fea0003800200 */
.L_x_230:
        /* <DEDUP_REMOVED lines=8> */
.L_x_234:
[----:B------:R-:W-:-:S04]  /*15f00*/  IMAD.MOV.U32 R39, RZ, RZ, 0x47435000 ;  /* 0x47435000ff277424 */ /* 0x000fc800078e00ff */
[----:B------:R-:W-:-:S04]  /*15f10*/  FFMA R39, R40, R39, -50000 ;  /* 0xc743500028277423 */ /* 0x000fc80000000027 */
[----:B------:R-:W-:-:S07]  /*15f20*/  FADD R39, R39, UR5 ;  /* 0x0000000527277e21 */ /* 0x000fce0008000000 */
.L_x_235:
[----:B------:R-:W-:Y:S05]  /*15f30*/  BSYNC.RECONVERGENT B0 ;  /* 0x0000000000007941 */ /* 0x000fea0003800200 */
.L_x_233:
        /* <DEDUP_REMOVED lines=14> */
.L_x_237:
[----:B------:R-:W-:Y:S05]  /*16020*/  BSYNC.RECONVERGENT B2 ;  /* 0x0000000000027941 */ /* 0x000fea0003800200 */
.L_x_236:
        /* <DEDUP_REMOVED lines=16> */
.L_x_239:
[----:B------:R-:W-:Y:S05]  /*16130*/  BSYNC.RECONVERGENT B2 ;  /* 0x0000000000027941 */ /* 0x000fea0003800200 */
.L_x_238:
        /* <DEDUP_REMOVED lines=15> */
.L_x_241:
[----:B------:R-:W-:Y:S05]  /*16230*/  BSYNC.RECONVERGENT B2 ;  /* 0x0000000000027941 */ /* 0x000fea0003800200 */
.L_x_240:
        /* <DEDUP_REMOVED lines=25> */
.L_x_243:
[----:B------:R-:W-:Y:S01]  /*163d0*/  FMUL.FTZ R40, R13, R12 ;  /* 0x0000000c0d287220 */ /* 0x000fe20000410000 */
[----:B------:R-:W-:-:S03]  /*163e0*/  FMUL.FTZ R12, R12, 0.5 ;  /* 0x3f0000000c0c7820 */ /* 0x000fc60000410000 */
[----:B------:R-:W-:-:S04]  /*163f0*/  FFMA R13, -R40, R40, R13 ;  /* 0x00000028280d7223 */ /* 0x000fc8000000010d */
[----:B------:R-:W-:-:S07]  /*16400*/  FFMA R40, R13, R12, R40 ;  /* 0x0000000c0d287223 */ /* 0x000fce0000000028 */
.L_x_244:
[----:B------:R-:W-:Y:S05]  /*16410*/  BSYNC.RECONVERGENT B0 ;  /* 0x0000000000007941 */ /* 0x000fea0003800200 */
.L_x_242:
        /* <DEDUP_REMOVED lines=8> */
.L_x_246:
[----:B------:R-:W-:-:S04]  /*164a0*/  IMAD.MOV.U32 R13, RZ, RZ, 0x47435000 ;  /* 0x47435000ff0d7424 */ /* 0x000fc800078e00ff */
[----:B------:R-:W-:-:S04]  /*164b0*/  FFMA R38, R40, R13, -50000 ;  /* 0xc743500028267423 */ /* 0x000fc8000000000d */
[----:B------:R-:W-:-:S07]  /*164c0*/  FADD R38, R38, UR5 ;  /* 0x0000000526267e21 */ /* 0x000fce0008000000 */
.L_x_247:
[----:B------:R-:W-:Y:S05]  /*164d0*/  BSYNC.RECONVERGENT B0 ;  /* 0x0000000000007941 */ /* 0x000fea0003800200 */
.L_x_245:
        /* <DEDUP_REMOVED lines=14> */
.L_x_249:
[----:B------:R-:W-:Y:S05]  /*165c0*/  BSYNC.RECONVERGENT B2 ;  /* 0x0000000000027941 */ /* 0x000fea0003800200 */
.L_x_248:
        /* <DEDUP_REMOVED lines=16> */
.L_x_251:
[----:B------:R-:W-:Y:S05]  /*166d0*/  BSYNC.RECONVERGENT B2 ;  /* 0x0000000000027941 */ /* 0x000fea0003800200 */
.L_x_250:
        /* <DEDUP_REMOVED lines=15> */
.L_x_253:
[----:B------:R-:W-:Y:S05]  /*167d0*/  BSYNC.RECONVERGENT B2 ;  /* 0x0000000000027941 */ /* 0x000fea0003800200 */
.L_x_252:
        /* <DEDUP_REMOVED lines=25> */
.L_x_255:
[----:B------:R-:W-:Y:S01]  /*16970*/  FMUL.FTZ R38, R13, R14 ;  /* 0x0000000e0d267220 */ /* 0x000fe20000410000 */
[----:B------:R-:W-:-:S03]  /*16980*/  FMUL.FTZ R14, R14, 0.5 ;  /* 0x3f0000000e0e7820 */ /* 0x000fc60000410000 */
[----:B------:R-:W-:-:S04]  /*16990*/  FFMA R13, -R38, R38, R13 ;  /* 0x00000026260d7223 */ /* 0x000fc8000000010d */
[----:B------:R-:W-:-:S07]  /*169a0*/  FFMA R38, R13, R14, R38 ;  /* 0x0000000e0d267223 */ /* 0x000fce0000000026 */
.L_x_256:
[----:B------:R-:W-:Y:S05]  /*169b0*/  BSYNC.RECONVERGENT B0 ;  /* 0x0000000000007941 */ /* 0x000fea0003800200 */
.L_x_254:
        /* <DEDUP_REMOVED lines=8> */
.L_x_258:
[----:B------:R-:W-:-:S04]  /*16a40*/  IMAD.MOV.U32 R13, RZ, RZ, 0x47435000 ;  /* 0x47435000ff0d7424 */ /* 0x000fc800078e00ff */
[----:B------:R-:W-:-:S04]  /*16a50*/  FFMA R36, R38, R13, -50000 ;  /* 0xc743500026247423 */ /* 0x000fc8000000000d */
[----:B------:R-:W-:-:S07]  /*16a60*/  FADD R36, R36, UR5 ;  /* 0x0000000524247e21 */ /* 0x000fce0008000000 */
.L_x_259:
[----:B------:R-:W-:Y:S05]  /*16a70*/  BSYNC.RECONVERGENT B0 ;  /* 0x0000000000007941 */ /* 0x000fea0003800200 */
.L_x_257:
        /* <DEDUP_REMOVED lines=14> */
.L_x_261:
[----:B------:R-:W-:Y:S05]  /*16b60*/  BSYNC.RECONVERGENT B2 ;  /* 0x0000000000027941 */ /* 0x000fea0003800200 */
.L_x_260:
        /* <DEDUP_REMOVED lines=16> */
.L_x_263:
[----:B------:R-:W-:Y:S05]  /*16c70*/  BSYNC.RECONVERGENT B2 ;  /* 0x0000000000027941 */ /* 0x000fea0003800200 */
.L_x_262:
        /* <DEDUP_REMOVED lines=15> */
.L_x_265:
[----:B------:R-:W-:Y:S05]  /*16d70*/  BSYNC.RECONVERGENT B2 ;  /* 0x0000000000027941 */ /* 0x000fea0003800200 */
.L_x_264:
        /* <DEDUP_REMOVED lines=25> */
.L_x_267:
[----:B------:R-:W-:Y:S01]  /*16f10*/  FMUL.FTZ R38, R13, R14 ;  /* 0x0000000e0d267220 */ /* 0x000fe20000410000 */
[----:B------:R-:W-:-:S03]  /*16f20*/  FMUL.FTZ R14, R14, 0.5 ;  /* 0x3f0000000e0e7820 */ /* 0x000fc60000410000 */
[----:B------:R-:W-:-:S04]  /*16f30*/  FFMA R13, -R38, R38, R13 ;  /* 0x00000026260d7223 */ /* 0x000fc8000000010d */
[----:B------:R-:W-:-:S07]  /*16f40*/  FFMA R38, R13, R14, R38 ;  /* 0x0000000e0d267223 */ /* 0x000fce0000000026 */
.L_x_268:
[----:B------:R-:W-:Y:S05]  /*16f50*/  BSYNC.RECONVERGENT B0 ;  /* 0x0000000000007941 */ /* 0x000fea0003800200 */
.L_x_266:
        /* <DEDUP_REMOVED lines=8> */
.L_x_270:
[----:B------:R-:W-:-:S04]  /*16fe0*/  IMAD.MOV.U32 R37, RZ, RZ, 0x47435000 ;  /* 0x47435000ff257424 */ /* 0x000fc800078e00ff */
[----:B------:R-:W-:-:S04]  /*16ff0*/  FFMA R37, R38, R37, -50000 ;  /* 0xc743500026257423 */ /* 0x000fc80000000025 */
[----:B------:R-:W-:-:S07]  /*17000*/  FADD R37, R37, UR5 ;  /* 0x0000000525257e21 */ /* 0x000fce0008000000 */
.L_x_271:
[----:B------:R-:W-:Y:S05]  /*17010*/  BSYNC.RECONVERGENT B0 ;  /* 0x0000000000007941 */ /* 0x000fea0003800200 */
.L_x_269:
        /* <DEDUP_REMOVED lines=14> */
.L_x_273:
[----:B------:R-:W-:Y:S05]  /*17100*/  BSYNC.RECONVERGENT B2 ;  /* 0x0000000000027941 */ /* 0x000fea0003800200 */
.L_x_272:
        /* <DEDUP_REMOVED lines=16> */
.L_x_275:
[----:B------:R-:W-:Y:S05]  /*17210*/  BSYNC.RECONVERGENT B2 ;  /* 0x0000000000027941 */ /* 0x000fea0003800200 */
.L_x_274:
        /* <DEDUP_REMOVED lines=15> */
.L_x_277:
[----:B------:R-:W-:Y:S05]  /*17310*/  BSYNC.RECONVERGENT B2 ;  /* 0x0000000000027941 */ /* 0x000fea0003800200 */
.L_x_276:
        /* <DEDUP_REMOVED lines=8> */
[----:B------:R-:W2:Y:S01]  /*173a0*/  LDG.E.128 R12, desc[UR10][R22.64] ;  /* 0x0000000a160c7981 */ /* 0x000ea2000c1e1d00 */
[----:B------:R-:W-:Y:S01]  /*173b0*/  BSSY.RECONVERGENT B0, `(.L_x_278) ;  /* 0x0000010000007945 */ /* 0x000fe20003800200 */
[----:B--2---:R-:W-:-:S04]  /*173c0*/  FMUL R13, R13, R13 ;  /* 0x0000000d0d0d7220 */ /* 0x004fc80000400000 */
        /* <DEDUP_REMOVED lines=10> */
.L_x_279:
[----:B------:R-:W-:Y:S01]  /*17470*/  FMUL.FTZ R24, R13, R14 ;  /* 0x0000000e0d187220 */ /* 0x000fe20000410000 */
[----:B------:R-:W-:-:S03]  /*17480*/  FMUL.FTZ R14, R14, 0.5 ;  /* 0x3f0000000e0e7820 */ /* 0x000fc60000410000 */
[----:B------:R-:W-:-:S04]  /*17490*/  FFMA R13, -R24, R24, R13 ;  /* 0x00000018180d7223 */ /* 0x000fc8000000010d */
[----:B------:R-:W-:-:S07]  /*174a0*/  FFMA R24, R13, R14, R24 ;  /* 0x0000000e0d187223 */ /* 0x000fce0000000018 */
.L_x_280:
[----:B------:R-:W-:Y:S05]  /*174b0*/  BSYNC.RECONVERGENT B0 ;  /* 0x0000000000007941 */ /* 0x000fea0003800200 */
.L_x_278:
[----:B------:R-:W0:Y:S01]  /*174c0*/  LDC R41, c[0x3][0x4c] ;  /* 0x00c01300ff297b82 */ /* 0x000e220000000800 */
[----:B------:R-:W1:Y:S01]  /*174d0*/  MUFU.RCP R13, R24 ;  /* 0x00000018000d7308 */ /* 0x000e620000001000 */
[----:B------:R-:W-:Y:S01]  /*174e0*/  BSSY.RECONVERGENT B2, `(.L_x_281) ;  /* 0x000000d000027945 */ /* 0x000fe20003800200 */
[----:B-1----:R-:W-:-:S04]  /*174f0*/  FFMA R14, R13, -R24, 1 ;  /* 0x3f8000000d0e7423 */ /* 0x002fc80000000818 */
[----:B------:R-:W-:Y:S01]  /*17500*/  FFMA R14, R13, R14, R13 ;  /* 0x0000000e0d0e7223 */ /* 0x000fe2000000000d */
[----:B0-----:R-:W-:-:S04]  /*17510*/  FMUL R41, R41, 0.10000000149011611938 ;  /* 0x3dcccccd29297820 */ /* 0x001fc80000400000 */
[----:B------:R-:W-:-:S04]  /*17520*/  FMUL R17, R12, R41 ;  /* 0x000000290c117220 */ /* 0x000fc80000400000 */
[----:B------:R-:W0:Y:S01]  /*17530*/  FCHK P0, R17, R24 ;  /* 0x0000001811007302 */ /* 0x000e220000000000 */
[----:B------:R-:W-:-:S04]  /*17540*/  FFMA R13, R17, R14, RZ ;  /* 0x0000000e110d7223 */ /* 0x000fc800000000ff */
[----:B------:R-:W-:-:S04]  /*17550*/  FFMA R12, R13, -R24, R17 ;  /* 0x800000180d0c7223 */ /* 0x000fc80000000011 */
[----:B------:R-:W-:Y:S01]  /*17560*/  FFMA R12, R14, R12, R13 ;  /* 0x0000000c0e0c7223 */ /* 0x000fe2000000000d */
[----:B0-----:R-:W-:Y:S06]  /*17570*/  @!P0 BRA `(.L_x_282) ;  /* 0x00000000000c8947 */ /* 0x001fec0003800000 */
[----:B------:R-:W-:Y:S01]  /*17580*/  IMAD.MOV.U32 R16, RZ, RZ, R24 ;  /* 0x000000ffff107224 */ /* 0x000fe200078e0018 */
[----:B------:R-:W-:-:S07]  /*17590*/  MOV R14, 0x175b0 ;  /* 0x000175b0000e7802 */ /* 0x000fce0000000f00 */
[----:B------:R-:W-:Y:S05]  /*175a0*/  CALL.REL.NOINC `($__internal_1_$__cuda_sm3x_div_rn_noftz_f32_slowpath) ;  /* 0x0000004400c47944 */ /* 0x000fea0003c00000 */
.L_x_282:
[----:B------:R-:W-:Y:S05]  /*175b0*/  BSYNC.RECONVERGENT B2 ;  /* 0x0000000000027941 */ /* 0x000fea0003800200 */
.L_x_281:
[----:B------:R-:W-:-:S05]  /*175c0*/  FADD R3, R3, -R12 ;  /* 0x8000000c03037221 */ /* 0x000fca0000000000 */
[----:B------:R0:W-:Y:S04]  /*175d0*/  STG.E desc[UR10][R10.64], R3 ;  /* 0x000000030a007986 */ /* 0x0001e8000c10190a */
[----:B------:R-:W2:Y:S01]  /*175e0*/  LDG.E R12, desc[UR10][R22.64+0x4] ;  /* 0x0000040a160c7981 */ /* 0x000ea2000c1e1900 */
[----:B------:R-:W1:Y:S01]  /*175f0*/  MUFU.RCP R13, R24 ;  /* 0x00000018000d7308 */ /* 0x000e620000001000 */
[----:B------:R-:W-:Y:S01]  /*17600*/  BSSY.RECONVERGENT B2, `(.L_x_283) ;  /* 0x000000c000027945 */ /* 0x000fe20003800200 */
[----:B-1----:R-:W-:Y:S01]  /*17610*/  FFMA R14, R13, -R24, 1 ;  /* 0x3f8000000d0e7423 */ /* 0x002fe20000000818 */
[----:B--2---:R-:W-:-:S03]  /*17620*/  FMUL R17, R41, R12 ;  /* 0x0000000c29117220 */ /* 0x004fc60000400000 */
[----:B------:R-:W-:Y:S02]  /*17630*/  FFMA R12, R13, R14, R13 ;  /* 0x0000000e0d0c7223 */ /* 0x000fe4000000000d */
[----:B------:R-:W1:Y:S02]  /*17640*/  FCHK P0, R17, R24 ;  /* 0x0000001811007302 */ /* 0x000e640000000000 */
[----:B------:R-:W-:-:S04]  /*17650*/  FFMA R14, R12, R17, RZ ;  /* 0x000000110c0e7223 */ /* 0x000fc800000000ff */
[----:B------:R-:W-:-:S04]  /*17660*/  FFMA R13, R14, -R24, R17 ;  /* 0x800000180e0d7223 */ /* 0x000fc80000000011 */
[----:B------:R-:W-:Y:S01]  /*17670*/  FFMA R12, R12, R13, R14 ;  /* 0x0000000d0c0c7223 */ /* 0x000fe2000000000e */
[----:B01----:R-:W-:Y:S06]  /*17680*/  @!P0 BRA `(.L_x_284) ;  /* 0x00000000000c8947 */ /* 0x003fec0003800000 */
[----:B------:R-:W-:Y:S01]  /*17690*/  IMAD.MOV.U32 R16, RZ, RZ, R24 ;  /* 0x000000ffff107224 */ /* 0x000fe200078e0018 */
[----:B------:R-:W-:-:S07]  /*176a0*/  MOV R14, 0x176c0 ;  /* 0x000176c0000e7802 */ /* 0x000fce0000000f00 */
[----:B------:R-:W-:Y:S05]  /*176b0*/  CALL.REL.NOINC `($__internal_1_$__cuda_sm3x_div_rn_noftz_f32_slowpath) ;  /* 0x0000004400807944 */ /* 0x000fea0003c00000 */
.L_x_284:
[----:B------:R-:W-:Y:S05]  /*176c0*/  BSYNC.RECONVERGENT B2 ;  /* 0x0000000000027941 */ /* 0x000fea0003800200 */
.L_x_283:
        /* <DEDUP_REMOVED lines=16> */
.L_x_286:
[----:B------:R-:W-:Y:S05]  /*177d0*/  BSYNC.RECONVERGENT B2 ;  /* 0x0000000000027941 */ /* 0x000fea0003800200 */
.L_x_285:
[----:B------:R-:W-:-:S05]  /*177e0*/  FADD R5, R5, -R12 ;  /* 0x8000000c05057221 */ /* 0x000fca0000000000 */
        /* <DEDUP_REMOVED lines=14> */
.L_x_288:
[----:B------:R-:W-:Y:S01]  /*178d0*/  FMUL.FTZ R14, R13, R4 ;  /* 0x000000040d0e7220 */ /* 0x000fe20000410000 */
[----:B------:R-:W-:-:S03]  /*178e0*/  FMUL.FTZ R4, R4, 0.5 ;  /* 0x3f00000004047820 */ /* 0x000fc60000410000 */
[----:B------:R-:W-:-:S04]  /*178f0*/  FFMA R13, -R14, R14, R13 ;  /* 0x0000000e0e0d7223 */ /* 0x000fc8000000010d */
[----:B------:R-:W-:-:S07]  /*17900*/  FFMA R4, R13, R4, R14 ;  /* 0x000000040d047223 */ /* 0x000fce000000000e */
.L_x_289:
[----:B------:R-:W-:Y:S05]  /*17910*/  BSYNC.RECONVERGENT B0 ;  /* 0x0000000000007941 */ /* 0x000fea0003800200 */
.L_x_287:
        /* <DEDUP_REMOVED lines=13> */
.L_x_291:
[----:B------:R-:W-:Y:S05]  /*179f0*/  BSYNC.RECONVERGENT B2 ;  /* 0x0000000000027941 */ /* 0x000fea0003800200 */
.L_x_290:
[----:B------:R-:W-:-:S05]  /*17a00*/  FADD R13, R6, -R12 ;  /* 0x8000000c060d7221 */ /* 0x000fca0000000000 */
[----:B------:R0:W-:Y:S04]  /*17a10*/  STG.E desc[UR10][R10.64+0xc], R13 ;  /* 0x00000c0d0a007986 */ /* 0x0001e8000c10190a */
[----:B------:R-:W2:Y:S01]  /*17a20*/  LDG.E R6, desc[UR10][R22.64+0x14] ;  /* 0x0000140a16067981 */ /* 0x000ea2000c1e1900 */
[----:B------:R-:W1:Y:S01]  /*17a30*/  MUFU.RCP R5, R4 ;  /* 0x0000000400057308 */ /* 0x000e620000001000 */
[----:B------:R-:W-:Y:S01]  /*17a40*/  BSSY.RECONVERGENT B2, `(.L_x_292) ;  /* 0x000000c000027945 */ /* 0x000fe20003800200 */
[----:B-1----:R-:W-:-:S04]  /*17a50*/  FFMA R12, R5, -R4, 1 ;  /* 0x3f800000050c7423 */ /* 0x002fc80000000804 */
[----:B------:R-:W-:Y:S01]  /*17a60*/  FFMA R5, R5, R12, R5 ;  /* 0x0000000c05057223 */ /* 0x000fe20000000005 */
[----:B--2---:R-:W-:-:S04]  /*17a70*/  FMUL R17, R41, R6 ;  /* 0x0000000629117220 */ /* 0x004fc80000400000 */
[----:B------:R-:W1:Y:S01]  /*17a80*/  FCHK P0, R17, R4 ;  /* 0x0000000411007302 */ /* 0x000e620000000000 */
[----:B------:R-:W-:-:S04]  /*17a90*/  FFMA R6, R5, R17, RZ ;  /* 0x0000001105067223 */ /* 0x000fc800000000ff */
[----:B------:R-:W-:-:S04]  /*17aa0*/  FFMA R15, R6, -R4, R17 ;  /* 0x80000004060f7223 */ /* 0x000fc80000000011 */
[----:B------:R-:W-:Y:S01]  /*17ab0*/  FFMA R12, R5, R15, R6 ;  /* 0x0000000f050c7223 */ /* 0x000fe20000000006 */
[----:B01----:R-:W-:Y:S06]  /*17ac0*/  @!P0 BRA `(.L_x_293) ;  /* 0x00000000000c8947 */ /* 0x003fec0003800000 */
[----:B------:R-:W-:Y:S01]  /*17ad0*/  IMAD.MOV.U32 R16, RZ, RZ, R4 ;  /* 0x000000ffff107224 */ /* 0x000fe200078e0004 */
[----:B------:R-:W-:-:S07]  /*17ae0*/  MOV R14, 0x17b00 ;  /* 0x00017b00000e7802 */ /* 0x000fce0000000f00 */
[----:B------:R-:W-:Y:S05]  /*17af0*/  CALL.REL.NOINC `($__internal_1_$__cuda_sm3x_div_rn_noftz_f32_slowpath) ;  /* 0x0000004000707944 */ /* 0x000fea0003c00000 */
.L_x_293:
[----:B------:R-:W-:Y:S05]  /*17b00*/  BSYNC.RECONVERGENT B2 ;  /* 0x0000000000027941 */ /* 0x000fea0003800200 */
.L_x_292:
        /* <DEDUP_REMOVED lines=16> */
.L_x_295:
[----:B------:R-:W-:Y:S05]  /*17c10*/  BSYNC.RECONVERGENT B2 ;  /* 0x0000000000027941 */ /* 0x000fea0003800200 */
.L_x_294:
        /* <DEDUP_REMOVED lines=11> */
[----:B------:R-:W-:Y:S01]  /*17cd0*/  IMAD.MOV.U32 R13, RZ, RZ, R5 ;  /* 0x000000ffff0d7224 */ /* 0x000fe200078e0005 */
[----:B------:R-:W-:-:S07]  /*17ce0*/  MOV R14, 0x17d00 ;  /* 0x00017d00000e7802 */ /* 0x000fce0000000f00 */
[----:B------:R-:W-:Y:S05]  /*17cf0*/  CALL.REL.NOINC `($__internal_0_$__cuda_sm20_sqrt_rn_f32_slowpath) ;  /* 0x0000003c009c7944 */ /* 0x000fea0003c00000 */
[----:B------:R-:W-:Y:S01]  /*17d00*/  IMAD.MOV.U32 R5, RZ, RZ, R17 ;  /* 0x000000ffff057224 */ /* 0x000fe200078e0011 */
[----:B------:R-:W-:Y:S06]  /*17d10*/  BRA `(.L_x_298) ;  /* 0x0000000000107947 */ /* 0x000fec0003800000 */
.L_x_297:
[----:B------:R-:W-:Y:S01]  /*17d20*/  FMUL.FTZ R8, R5, R6 ;  /* 0x0000000605087220 */ /* 0x000fe20000410000 */
[----:B------:R-:W-:-:S03]  /*17d30*/  FMUL.FTZ R6, R6, 0.5 ;  /* 0x3f00000006067820 */ /* 0x000fc60000410000 */
[----:B------:R-:W-:-:S04]  /*17d40*/  FFMA R5, -R8, R8, R5 ;  /* 0x0000000808057223 */ /* 0x000fc80000000105 */
[----:B------:R-:W-:-:S07]  /*17d50*/  FFMA R5, R5, R6, R8 ;  /* 0x0000000605057223 */ /* 0x000fce0000000008 */
.L_x_298:
[----:B------:R-:W-:Y:S05]  /*17d60*/  BSYNC.RECONVERGENT B0 ;  /* 0x0000000000007941 */ /* 0x000fea0003800200 */
.L_x_296:
        /* <DEDUP_REMOVED lines=13> */
.L_x_300:
[----:B------:R-:W-:Y:S05]  /*17e40*/  BSYNC.RECONVERGENT B2 ;  /* 0x0000000000027941 */ /* 0x000fea0003800200 */
.L_x_299:
        /* <DEDUP_REMOVED lines=16> */
.L_x_302:
[----:B------:R-:W-:Y:S05]  /*17f50*/  BSYNC.RECONVERGENT B2 ;  /* 0x0000000000027941 */ /* 0x000fea0003800200 */
.L_x_301:
        /* <DEDUP_REMOVED lines=16> */
.L_x_304:
[----:B------:R-:W-:Y:S05]  /*18060*/  BSYNC.RECONVERGENT B2 ;  /* 0x0000000000027941 */ /* 0x000fea0003800200 */
.L_x_303:
        /* <DEDUP_REMOVED lines=15> */
.L_x_306:
[----:B------:R-:W-:Y:S01]  /*18160*/  FMUL.FTZ R8, R13, R6 ;  /* 0x000000060d087220 */ /* 0x000fe20000410000 */
[----:B------:R-:W-:-:S03]  /*18170*/  FMUL.FTZ R6, R6, 0.5 ;  /* 0x3f00000006067820 */ /* 0x000fc60000410000 */
[----:B------:R-:W-:-:S04]  /*18180*/  FFMA R5, -R8, R8, R13 ;  /* 0x0000000808057223 */ /* 0x000fc8000000010d */
[----:B------:R-:W-:-:S07]  /*18190*/  FFMA R5, R5, R6, R8 ;  /* 0x0000000605057223 */ /* 0x000fce0000000008 */
.L_x_307:
[----:B------:R-:W-:Y:S05]  /*181a0*/  BSYNC.RECONVERGENT B0 ;  /* 0x0000000000007941 */ /* 0x000fea0003800200 */
.L_x_305:
        /* <DEDUP_REMOVED lines=13> */
.L_x_309:
[----:B------:R-:W-:Y:S05]  /*18280*/  BSYNC.RECONVERGENT B2 ;  /* 0x0000000000027941 */ /* 0x000fea0003800200 */
.L_x_308:
        /* <DEDUP_REMOVED lines=16> */
.L_x_311:
[----:B------:R-:W-:Y:S05]  /*18390*/  BSYNC.RECONVERGENT B2 ;  /* 0x0000000000027941 */ /* 0x000fea0003800200 */
.L_x_310:
        /* <DEDUP_REMOVED lines=16> */
.L_x_313:
[----:B------:R-:W-:Y:S05]  /*184a0*/  BSYNC.RECONVERGENT B2 ;  /* 0x0000000000027941 */ /* 0x000fea0003800200 */
.L_x_312:
        /* <DEDUP_REMOVED lines=15> */
.L_x_315:
[----:B------:R-:W-:Y:S01]  /*185a0*/  FMUL.FTZ R8, R13, R6 ;  /* 0x000000060d087220 */ /* 0x000fe20000410000 */
[----:B------:R-:W-:-:S03]  /*185b0*/  FMUL.FTZ R6, R6, 0.5 ;  /* 0x3f00000006067820 */ /* 0x000fc60000410000 */
[----:B------:R-:W-:-:S04]  /*185c0*/  FFMA R5, -R8, R8, R13 ;  /* 0x0000000808057223 */ /* 0x000fc8000000010d */
[----:B------:R-:W-:-:S07]  /*185d0*/  FFMA R5, R5, R6, R8 ;  /* 0x0000000605057223 */ /* 0x000fce0000000008 */
.L_x_316:
[----:B------:R-:W-:Y:S05]  /*185e0*/  BSYNC.RECONVERGENT B0 ;  /* 0x0000000000007941 */ /* 0x000fea0003800200 */
.L_x_314:
        /* <DEDUP_REMOVED lines=13> */
.L_x_318:
[----:B------:R-:W-:Y:S05]  /*186c0*/  BSYNC.RECONVERGENT B2 ;  /* 0x0000000000027941 */ /* 0x000fea0003800200 */
.L_x_317:
        /* <DEDUP_REMOVED lines=16> */
.L_x_320:
[----:B------:R-:W-:Y:S05]  /*187d0*/  BSYNC.RECONVERGENT B2 ;  /* 0x0000000000027941 */ /* 0x000fea0003800200 */
.L_x_319:
        /* <DEDUP_REMOVED lines=16> */
.L_x_322:
[----:B------:R-:W-:Y:S05]  /*188e0*/  BSYNC.RECONVERGENT B2 ;  /* 0x0000000000027941 */ /* 0x000fea0003800200 */
.L_x_321:
        /* <DEDUP_REMOVED lines=15> */
.L_x_324:
[----:B------:R-:W-:Y:S01]  /*189e0*/  FMUL.FTZ R6, R13, R2 ;  /* 0x000000020d067220 */ /* 0x000fe20000410000 */
[----:B------:R-:W-:-:S03]  /*189f0*/  FMUL.FTZ R2, R2, 0.5 ;  /* 0x3f00000002027820 */ /* 0x000fc60000410000 */
[----:B------:R-:W-:-:S04]  /*18a00*/  FFMA R13, -R6, R6, R13 ;  /* 0x00000006060d7223 */ /* 0x000fc8000000010d */
[----:B------:R-:W-:-:S07]  /*18a10*/  FFMA R2, R13, R2, R6 ;  /* 0x000000020d027223 */ /* 0x000fce0000000006 */
.L_x_325:
[----:B------:R-:W-:Y:S05]  /*18a20*/  BSYNC.RECONVERGENT B0 ;  /* 0x0000000000007941 */ /* 0x000fea0003800200 */
.L_x_323:
        /* <DEDUP_REMOVED lines=13> */
.L_x_327:
[----:B------:R-:W-:Y:S05]  /*18b00*/  BSYNC.RECONVERGENT B2 ;  /* 0x0000000000027941 */ /* 0x000fea0003800200 */
.L_x_326:
        /* <DEDUP_REMOVED lines=16> */
.L_x_329:
[----:B------:R-:W-:Y:S05]  /*18c10*/  BSYNC.RECONVERGENT B2 ;  /* 0x0000000000027941 */ /* 0x000fea0003800200 */
.L_x_328:
        /* <DEDUP_REMOVED lines=16> */
.L_x_331:
[----:B------:R-:W-:Y:S05]  /*18d20*/  BSYNC.RECONVERGENT B2 ;  /* 0x0000000000027941 */ /* 0x000fea0003800200 */
.L_x_330:
[----:B------:R-:W-:-:S05]  /*18d30*/  FADD R19, R19, -R12 ;  /* 0x8000000c13137221 */ /* 0x000fca0000000000 */
[----:B------:R0:W-:Y:S04]  /*18d40*/  STG.E desc[UR10][R10.64+0x44], R19 ;  /* 0x000044130a007986 */ /* 0x0001e8000c10190a */
[----:B------:R-:W2:Y:S04]  /*18d50*/  LDG.E R16, desc[UR10][R22.64+0xc] ;  /* 0x00000c0a16107981 */ /* 0x000ea8000c1e1900 */
[----:B------:R-:W3:Y:S01]  /*18d60*/  LDG.E R2, desc[UR10][R20.64] ;  /* 0x0000000a14027981 */ /* 0x000ee2000c1e1900 */
[----:B------:R-:W-:Y:S01]  /*18d70*/  BSSY.RECONVERGENT B2, `(.L_x_332) ;  /* 0x000000d000027945 */ /* 0x000fe20003800200 */
[----:B--2---:R-:W1:Y:S01]  /*18d80*/  MUFU.RCP R5, R16 ;  /* 0x0000001000057308 */ /* 0x004e620000001000 */
[----:B---3--:R-:W-:-:S04]  /*18d90*/  FFMA R17, -R2, UR4, R3 ;  /* 0x0000000402117c23 */ /* 0x008fc80008000103 */
[----:B------:R-:W-:-:S04]  /*18da0*/  FMUL R17, R17, 9.9999997473787516356e-05 ;  /* 0x38d1b71711117820 */ /* 0x000fc80000400000 */
[----:B------:R-:W2:Y:S01]  /*18db0*/  FCHK P0, R17, R16 ;  /* 0x0000001011007302 */ /* 0x000ea20000000000 */
[----:B-1----:R-:W-:-:S04]  /*18dc0*/  FFMA R4, -R16, R5, 1 ;  /* 0x3f80000010047423 */ /* 0x002fc80000000105 */
[----:B------:R-:W-:-:S04]  /*18dd0*/  FFMA R4, R5, R4, R5 ;  /* 0x0000000405047223 */ /* 0x000fc80000000005 */
[----:B------:R-:W-:-:S04]  /*18de0*/  FFMA R3, R17, R4, RZ ;  /* 0x0000000411037223 */ /* 0x000fc800000000ff */
[----:B------:R-:W-:-:S04]  /*18df0*/  FFMA R5, -R16, R3, R17 ;  /* 0x0000000310057223 */ /* 0x000fc80000000111 */
[----:B------:R-:W-:Y:S01]  /*18e00*/  FFMA R12, R4, R5, R3 ;  /* 0x00000005040c7223 */ /* 0x000fe20000000003 */
[----:B0-2---:R-:W-:Y:S06]  /*18e10*/  @!P0 BRA `(.L_x_333) ;  /* 0x0000000000088947 */ /* 0x005fec0003800000 */
[----:B------:R-:W-:-:S07]  /*18e20*/  MOV R14, 0x18e40 ;  /* 0x00018e40000e7802 */ /* 0x000fce0000000f00 */
[----:B------:R-:W-:Y:S05]  /*18e30*/  CALL.REL.NOINC `($__internal_1_$__cuda_sm3x_div_rn_noftz_f32_slowpath) ;  /* 0x0000002c00a07944 */ /* 0x000fea0003c00000 */
.L_x_333:
[----:B------:R-:W-:Y:S05]  /*18e40*/  BSYNC.RECONVERGENT B2 ;  /* 0x0000000000027941 */ /* 0x000fea0003800200 */
.L_x_332:
[----:B------:R-:W-:Y:S02]  /*18e50*/  FADD R3, R2, R12 ;  /* 0x0000000c02037221 */ /* 0x000fe40000000000 */
[----:B------:R-:W2:Y:S04]  /*18e60*/  LDG.E R2, desc[UR10][R20.64+0x4] ;  /* 0x0000040a14027981 */ /* 0x000ea8000c1e1900 */
[----:B------:R0:W-:Y:S04]  /*18e70*/  STG.E desc[UR10][R20.64], R3 ;  /* 0x0000000314007986 */ /* 0x0001e8000c10190a */
[----:B------:R-:W3:Y:S04]  /*18e80*/  LDG.E R16, desc[UR10][R22.64+0xc] ;  /* 0x00000c0a16107981 */ /* 0x000ee8000c1e1900 */
[----:B------:R-:W2:Y:S01]  /*18e90*/  LDG.E R5, desc[UR10][R10.64+0x4] ;  /* 0x0000040a0a057981 */ /* 0x000ea2000c1e1900 */
[----:B------:R-:W-:Y:S01]  /*18ea0*/  BSSY.RECONVERGENT B2, `(.L_x_334) ;  /* 0x000000d000027945 */ /* 0x000fe20003800200 */
[----:B---3--:R-:W1:Y:S01]  /*18eb0*/  MUFU.RCP R7, R16 ;  /* 0x0000001000077308 */ /* 0x008e620000001000 */
[----:B--2---:R-:W-:-:S04]  /*18ec0*/  FFMA R5, -R2, UR4, R5 ;  /* 0x0000000402057c23 */ /* 0x004fc80008000105 */
        /* <DEDUP_REMOVED lines=10> */
.L_x_335:
[----:B------:R-:W-:Y:S05]  /*18f70*/  BSYNC.RECONVERGENT B2 ;  /* 0x0000000000027941 */ /* 0x000fea0003800200 */
.L_x_334:
        /* <DEDUP_REMOVED lines=13> */
[----:B0-----:R-:W-:-:S04]  /*19050*/  FFMA R5, -R16, R7, R17 ;  /* 0x0000000710057223 */ /* 0x001fc80000000111 */
[----:B------:R-:W-:Y:S01]  /*19060*/  FFMA R12, R4, R5, R7 ;  /* 0x00000005040c7223 */ /* 0x000fe20000000007 */
[----:B--2---:R-:W-:Y:S06]  /*19070*/  @!P0 BRA `(.L_x_337) ;  /* 0x0000000000088947 */ /* 0x004fec0003800000 */
[----:B------:R-:W-:-:S07]  /*19080*/  MOV R14, 0x190a0 ;  /* 0x000190a0000e7802 */ /* 0x000fce0000000f00 */
[----:B------:R-:W-:Y:S05]  /*19090*/  CALL.REL.NOINC `($__internal_1_$__cuda_sm3x_div_rn_noftz_f32_slowpath) ;  /* 0x0000002c00087944 */ /* 0x000fea0003c00000 */
.L_x_337:
[----:B------:R-:W-:Y:S05]  /*190a0*/  BSYNC.RECONVERGENT B2 ;  /* 0x0000000000027941 */ /* 0x000fea0003800200 */
.L_x_336:
[----:B------:R-:W-:-:S05]  /*190b0*/  FADD R13, R2, R12 ;  /* 0x0000000c020d7221 */ /* 0x000fca0000000000 */
[----:B------:R0:W-:Y:S04]  /*190c0*/  STG.E desc[UR10][R20.64+0x8], R13 ;  /* 0x0000080d14007986 */ /* 0x0001e8000c10190a */
[----:B------:R-:W2:Y:S04]  /*190d0*/  LDG.E.128 R4, desc[UR10][R22.64] ;  /* 0x0000000a16047981 */ /* 0x000ea8000c1e1d00 */
[----:B------:R-:W0:Y:S01]  /*190e0*/  LDG.E R16, desc[UR10][R22.64+0x1c] ;  /* 0x00001c0a16107981 */ /* 0x000e22000c1e1900 */
[----:B--2---:R-:W-:-:S05]  /*190f0*/  FFMA R7, R3, 9.9999997473787516356e-05, R4 ;  /* 0x38d1b71703077823 */ /* 0x004fca0000000004 */
[----:B------:R-:W-:Y:S04]  /*19100*/  STG.E desc[UR10][R22.64], R7 ;  /* 0x0000000716007986 */ /* 0x000fe8000c10190a */
[----:B------:R-:W2:Y:S02]  /*19110*/  LDG.E R2, desc[UR10][R20.64+0x4] ;  /* 0x0000040a14027981 */ /* 0x000ea4000c1e1900 */
[----:B--2---:R-:W-:-:S05]  /*19120*/  FFMA R5, R2, 9.9999997473787516356e-05, R5 ;  /* 0x38d1b71702057823 */ /* 0x004fca0000000005 */
[----:B------:R1:W-:Y:S04]  /*19130*/  STG.E desc[UR10][R22.64+0x4], R5 ;  /* 0x0000040516007986 */ /* 0x0003e8000c10190a */
[----:B------:R-:W2:Y:S01]  /*19140*/  LDG.E R3, desc[UR10][R20.64+0x8] ;  /* 0x0000080a14037981 */ /* 0x000ea2000c1e1900 */
[----:B0-----:R-:W0:Y:S01]  /*19150*/  MUFU.RCP R13, R16 ;  /* 0x00000010000d7308 */ /* 0x001e220000001000 */
[----:B--2---:R-:W-:-:S05]  /*19160*/  FFMA R15, R3, 9.9999997473787516356e-05, R6 ;  /* 0x38d1b717030f7823 */ /* 0x004fca0000000006 */
[----:B------:R2:W-:Y:S04]  /*19170*/  STG.E desc[UR10][R22.64+0x8], R15 ;  /* 0x0000080f16007986 */ /* 0x0005e8000c10190a */
[----:B------:R-:W3:Y:S04]  /*19180*/  LDG.E R2, desc[UR10][R10.64+0xc] ;  /* 0x00000c0a0a027981 */ /* 0x000ee8000c1e1900 */
[----:B------:R-:W3:Y:S01]  /*19190*/  LDG.E R3, desc[UR10][R20.64+0xc] ;  /* 0x00000c0a14037981 */ /* 0x000ee2000c1e1900 */
[----:B0-----:R-:W-:-:S04]  /*191a0*/  FFMA R4, -R16, R13, 1 ;  /* 0x3f80000010047423 */ /* 0x001fc8000000010d */
[----:B------:R-:W-:Y:S01]  /*191b0*/  FFMA R4, R13, R4, R13 ;  /* 0x000000040d047223 */ /* 0x000fe2000000000d */
[----:B------:R-:W-:Y:S01]  /*191c0*/  BSSY.RECONVERGENT B2, `(.L_x_338) ;  /* 0x000000a000027945 */ /* 0x000fe20003800200 */
[----:B---3--:R-:W-:-:S04]  /*191d0*/  FFMA R2, -R3, UR4, R2 ;  /* 0x0000000403027c23 */ /* 0x008fc80008000102 */
[----:B------:R-:W-:-:S04]  /*191e0*/  FMUL R17, R2, 9.9999997473787516356e-05 ;  /* 0x38d1b71702117820 */ /* 0x000fc80000400000 */
[----:B------:R-:W0:Y:S01]  /*191f0*/  FCHK P0, R17, R16 ;  /* 0x0000001011007302 */ /* 0x000e220000000000 */
[----:B-1----:R-:W-:-:S04]  /*19200*/  FFMA R5, R17, R4, RZ ;  /* 0x0000000411057223 */ /* 0x002fc800000000ff */
[----:B------:R-:W-:-:S04]  /*19210*/  FFMA R2, -R16, R5, R17 ;  /* 0x0000000510027223 */ /* 0x000fc80000000111 */
[----:B------:R-:W-:Y:S01]  /*19220*/  FFMA R12, R4, R2, R5 ;  /* 0x00000002040c7223 */ /* 0x000fe20000000005 */
[----:B0-2---:R-:W-:Y:S06]  /*19230*/  @!P0 BRA `(.L_x_339) ;  /* 0x0000000000088947 */ /* 0x005fec0003800000 */
[----:B------:R-:W-:-:S07]  /*19240*/  MOV R14, 0x19260 ;  /* 0x00019260000e7802 */ /* 0x000fce0000000f00 */
[----:B------:R-:W-:Y:S05]  /*19250*/  CALL.REL.NOINC `($__internal_1_$__cuda_sm3x_div_rn_noftz_f32_slowpath) ;  /* 0x0000002800987944 */ /* 0x000fea0003c00000 */
.L_x_339:
[----:B------:R-:W-:Y:S05]  /*19260*/  BSYNC.RECONVERGENT B2 ;  /* 0x0000000000027941 */ /* 0x000fea0003800200 */
.L_x_338:
[----:B------:R-:W-:Y:S01]  /*19270*/  FADD R3, R3, R12 ;  /* 0x0000000c03037221 */ /* 0x000fe20000000000 */
        /* <DEDUP_REMOVED lines=17> */
.L_x_341:
[----:B------:R-:W-:Y:S05]  /*19390*/  BSYNC.RECONVERGENT B2 ;  /* 0x0000000000027941 */ /* 0x000fea0003800200 */
.L_x_340:
        /* <DEDUP_REMOVED lines=18> */
.L_x_343:
[----:B------:R-:W-:Y:S05]  /*194c0*/  BSYNC.RECONVERGENT B2 ;  /* 0x0000000000027941 */ /* 0x000fea0003800200 */
.L_x_342:
        /* <DEDUP_REMOVED lines=27> */
.L_x_345:
[----:B------:R-:W-:Y:S05]  /*19680*/  BSYNC.RECONVERGENT B2 ;  /* 0x0000000000027941 */ /* 0x000fea0003800200 */
.L_x_344:
        /* <DEDUP_REMOVED lines=18> */
.L_x_347:
[----:B------:R-:W-:Y:S05]  /*197b0*/  BSYNC.RECONVERGENT B2 ;  /* 0x0000000000027941 */ /* 0x000fea0003800200 */
.L_x_346:
        /* <DEDUP_REMOVED lines=18> */
.L_x_349:
[----:B------:R-:W-:Y:S05]  /*198e0*/  BSYNC.RECONVERGENT B2 ;  /* 0x0000000000027941 */ /* 0x000fea0003800200 */
.L_x_348:
        /* <DEDUP_REMOVED lines=27> */
.L_x_351:
[----:B------:R-:W-:Y:S05]  /*19aa0*/  BSYNC.RECONVERGENT B2 ;  /* 0x0000000000027941 */ /* 0x000fea0003800200 */
.L_x_350:
        /* <DEDUP_REMOVED lines=18> */
.L_x_353:
[----:B------:R-:W-:Y:S05]  /*19bd0*/  BSYNC.RECONVERGENT B2 ;  /* 0x0000000000027941 */ /* 0x000fea0003800200 */
.L_x_352:
        /* <DEDUP_REMOVED lines=18> */
.L_x_355:
[----:B------:R-:W-:Y:S05]  /*19d00*/  BSYNC.RECONVERGENT B2 ;  /* 0x0000000000027941 */ /* 0x000fea0003800200 */
.L_x_354:
        /* <DEDUP_REMOVED lines=27> */
.L_x_357:
[----:B------:R-:W-:Y:S05]  /*19ec0*/  BSYNC.RECONVERGENT B2 ;  /* 0x0000000000027941 */ /* 0x000fea0003800200 */
.L_x_356:
        /* <DEDUP_REMOVED lines=18> */
.L_x_359:
[----:B------:R-:W-:Y:S05]  /*19ff0*/  BSYNC.RECONVERGENT B2 ;  /* 0x0000000000027941 */ /* 0x000fea0003800200 */
.L_x_358:
        /* <DEDUP_REMOVED lines=18> */
.L_x_361:
[----:B------:R-:W-:Y:S05]  /*1a120*/  BSYNC.RECONVERGENT B2 ;  /* 0x0000000000027941 */ /* 0x000fea0003800200 */
.L_x_360:
        /* <DEDUP_REMOVED lines=27> */
.L_x_363:
[----:B------:R-:W-:Y:S05]  /*1a2e0*/  BSYNC.RECONVERGENT B2 ;  /* 0x0000000000027941 */ /* 0x000fea0003800200 */
.L_x_362:
        /* <DEDUP_REMOVED lines=18> */
.L_x_365:
[----:B------:R-:W-:Y:S05]  /*1a410*/  BSYNC.RECONVERGENT B2 ;  /* 0x0000000000027941 */ /* 0x000fea0003800200 */
.L_x_364:
        /* <DEDUP_REMOVED lines=18> */
.L_x_367:
[----:B------:R-:W-:Y:S05]  /*1a540*/  BSYNC.RECONVERGENT B2 ;  /* 0x0000000000027941 */ /* 0x000fea0003800200 */
.L_x_366:
[----:B------:R-:W-:-:S05]  /*1a550*/  FADD R13, R2, R12 ;  /* 0x0000000c020d7221 */ /* 0x000fca0000000000 */
[----:B------:R3:W-:Y:S04]  /*1a560*/  STG.E desc[UR10][R20.64+0x44], R13 ;  /* 0x0000440d14007986 */ /* 0x0007e8000c10190a */
[----:B------:R-:W2:Y:S02]  /*1a570*/  LDG.E.128 R4, desc[UR10][R22.64+0x50] ;  /* 0x0000500a16047981 */ /* 0x000ea4000c1e1d00 */
[----:B--2---:R-:W-:-:S05]  /*1a580*/  FFMA R3, R3, 9.9999997473787516356e-05, R4 ;  /* 0x38d1b71703037823 */ /* 0x004fca0000000004 */
[----:B------:R3:W-:Y:S04]  /*1a590*/  STG.E desc[UR10][R22.64+0x50], R3 ;  /* 0x0000500316007986 */ /* 0x0007e8000c10190a */
[----:B------:R-:W2:Y:S02]  /*1a5a0*/  LDG.E R2, desc[UR10][R20.64+0x40] ;  /* 0x0000400a14027981 */ /* 0x000ea4000c1e1900 */
[----:B--2---:R-:W-:-:S05]  /*1a5b0*/  FFMA R2, R2, 9.9999997473787516356e-05, R5 ;  /* 0x38d1b71702027823 */ /* 0x004fca0000000005 */
[----:B------:R3:W-:Y:S04]  /*1a5c0*/  STG.E desc[UR10][R22.64+0x54], R2 ;  /* 0x0000540216007986 */ /* 0x0007e8000c10190a */
[----:B------:R-:W2:Y:S01]  /*1a5d0*/  LDG.E R19, desc[UR10][R20.64+0x44] ;  /* 0x0000440a14137981 */ /* 0x000ea2000c1e1900 */
[----:B------:R-:W-:-:S05]  /*1a5e0*/  FADD R0, R0, 9.9999997473787516356e-05 ;  /* 0x38d1b71700007421 */ /* 0x000fca0000000000 */
[----:B------:R-:W-:Y:S01]  /*1a5f0*/  FSETP.GEU.AND P0, PT, R0, 25, PT ;  /* 0x41c800000000780b */ /* 0x000fe20003f0e000 */
[----:B--2---:R-:W-:-:S05]  /*1a600*/  FFMA R19, R19, 9.9999997473787516356e-05, R6 ;  /* 0x38d1b71713137823 */ /* 0x004fca0000000006 */
[----:B------:R3:W-:Y:S07]  /*1a610*/  STG.E desc[UR10][R22.64+0x58], R19 ;  /* 0x0000581316007986 */ /* 0x0007ee000c10190a */
[----:B------:R-:W-:Y:S05]  /*1a620*/  @!P0 BRA `(.L_x_368) ;  /* 0xffffff7400fc8947 */ /* 0x000fea000383ffff */
[----:B------:R-:W2:Y:S04]  /*1a630*/  LDG.E.128 R28, desc[UR10][R22.64] ;  /* 0x0000000a161c7981 */ /* 0x000ea8000c1e1d00 */
[----:B------:R-:W2:Y:S01]  /*1a640*/  LDG.E.128 R24, desc[UR10][R22.64+0x10] ;  /* 0x0000100a16187981 */ /* 0x000ea2000c1e1d00 */
[----:B------:R-:W-:Y:S01]  /*1a650*/  BSSY.RECONVERGENT B0, `(.L_x_369) ;  /* 0x0000012000007945 */ /* 0x000fe20003800200 */
[----:B--2---:R-:W-:Y:S01]  /*1a660*/  FADD R4, -R29, R25 ;  /* 0x000000191d047221 */ /* 0x004fe20000000100 */
[----:B------:R-:W-:-:S03]  /*1a670*/  FADD R0, -R28, R24 ;  /* 0x000000181c007221 */ /* 0x000fc60000000100 */
[----:B------:R-:W-:Y:S01]  /*1a680*/  FMUL R5, R4, R4 ;  /* 0x0000000404057220 */ /* 0x000fe20000400000 */
[----:B------:R-:W-:-:S03]  /*1a690*/  FADD R4, -R30, R26 ;  /* 0x0000001a1e047221 */ /* 0x000fc60000000100 */
[----:B------:R-:W-:-:S04]  /*1a6a0*/  FFMA R5, R0, R0, R5 ;  /* 0x0000000000057223 */ /* 0x000fc80000000005 */
[----:B---3--:R-:W-:-:S04]  /*1a6b0*/  FFMA R13, R4, R4, R5 ;  /* 0x00000004040d7223 */ /* 0x008fc80000000005 */
[----:B------:R-:W-:Y:S01]  /*1a6c0*/  VIADD R4, R13, 0xf3000000 ;  /* 0xf30000000d047836 */ /* 0x000fe20000000000 */
[----:B------:R0:W1:Y:S04]  /*1a6d0*/  MUFU.RSQ R0, R13 ;  /* 0x0000000d00007308 */ /* 0x0000680000001400 */
[----:B------:R-:W-:-:S13]  /*1a6e0*/  ISETP.GT.U32.AND P0, PT, R4, 0x727fffff, PT ;  /* 0x727fffff0400780c */ /* 0x000fda0003f04070 */
[----:B01----:R-:W-:Y:S05]  /*1a6f0*/  @!P0 BRA `(.L_x_370) ;  /* 0x00000000000c8947 */ /* 0x003fea0003800000 */
[----:B------:R-:W-:-:S07]  /*1a700*/  MOV R14, 0x1a720 ;  /* 0x0001a720000e7802 */ /* 0x000fce0000000f00 */
[----:B------:R-:W-:Y:S05]  /*1a710*/  CALL.REL.NOINC `($__internal_0_$__cuda_sm20_sqrt_rn_f32_slowpath) ;  /* 0x0000001400147944 */ /* 0x000fea0003c00000 */
[----:B------:R-:W-:Y:S05]  /*1a720*/  BRA `(.L_x_371) ;  /* 0x0000000000107947 */ /* 0x000fea0003800000 */
.L_x_370:
[----:B------:R-:W-:Y:S01]  /*1a730*/  FMUL.FTZ R4, R13, R0 ;  /* 0x000000000d047220 */ /* 0x000fe20000410000 */
[----:B------:R-:W-:-:S03]  /*1a740*/  FMUL.FTZ R0, R0, 0.5 ;  /* 0x3f00000000007820 */ /* 0x000fc60000410000 */
[----:B------:R-:W-:-:S04]  /*1a750*/  FFMA R13, -R4, R4, R13 ;  /* 0x00000004040d7223 */ /* 0x000fc8000000010d */
[----:B------:R-:W-:-:S07]  /*1a760*/  FFMA R17, R13, R0, R4 ;  /* 0x000000000d117223 */ /* 0x000fce0000000004 */
.L_x_371:
[----:B------:R-:W-:Y:S05]  /*1a770*/  BSYNC.RECONVERGENT B0 ;  /* 0x0000000000007941 */ /* 0x000fea0003800200 */
.L_x_369:
[----:B------:R-:W2:Y:S01]  /*1a780*/  LDG.E.128 R8, desc[UR10][R22.64+0x20] ;  /* 0x0000200a16087981 */ /* 0x000ea2000c1e1d00 */
[----:B------:R-:W-:Y:S01]  /*1a790*/  BSSY.RECONVERGENT B0, `(.L_x_372) ;  /* 0x0000013000007945 */ /* 0x000fe20003800200 */
[----:B--2---:R-:W-:Y:S01]  /*1a7a0*/  FADD R4, -R29, R9 ;  /* 0x000000091d047221 */ /* 0x004fe20000000100 */
[----:B------:R-:W-:-:S03]  /*1a7b0*/  FADD R0, -R28, R8 ;  /* 0x000000081c007221 */ /* 0x000fc60000000100 */
[----:B------:R-:W-:Y:S01]  /*1a7c0*/  FMUL R5, R4, R4 ;  /* 0x0000000404057220 */ /* 0x000fe20000400000 */
[----:B------:R-:W-:-:S03]  /*1a7d0*/  FADD R4, -R30, R10 ;  /* 0x0000000a1e047221 */ /* 0x000fc60000000100 */
[----:B------:R-:W-:-:S04]  /*1a7e0*/  FFMA R5, R0, R0, R5 ;  /* 0x0000000000057223 */ /* 0x000fc80000000005 */
[----:B------:R-:W-:-:S04]  /*1a7f0*/  FFMA R13, R4, R4, R5 ;  /* 0x00000004040d7223 */ /* 0x000fc80000000005 */
[----:B------:R-:W-:Y:S01]  /*1a800*/  VIADD R0, R13, 0xf3000000 ;  /* 0xf30000000d007836 */ /* 0x000fe20000000000 */
[----:B------:R0:W1:Y:S04]  /*1a810*/  MUFU.RSQ R4, R13 ;  /* 0x0000000d00047308 */ /* 0x0000680000001400 */
[----:B------:R-:W-:Y:S01]  /*1a820*/  ISETP.GT.U32.AND P0, PT, R0, 0x727fffff, PT ;  /* 0x727fffff0000780c */ /* 0x000fe20003f04070 */
[----:B------:R-:W-:-:S12]  /*1a830*/  FADD R0, RZ, R17 ;  /* 0x00000011ff007221 */ /* 0x000fd80000000000 */
[----:B01----:R-:W-:Y:S05]  /*1a840*/  @!P0 BRA `(.L_x_373) ;  /* 0x00000000000c8947 */ /* 0x003fea0003800000 */
[----:B------:R-:W-:-:S07]  /*1a850*/  MOV R14, 0x1a870 ;  /* 0x0001a870000e7802 */ /* 0x000fce0000000f00 */
[----:B------:R-:W-:Y:S05]  /*1a860*/  CALL.REL.NOINC `($__internal_0_$__cuda_sm20_sqrt_rn_f32_slowpath) ;  /* 0x0000001000c07944 */ /* 0x000fea0003c00000 */
[----:B------:R-:W-:Y:S05]  /*1a870*/  BRA `(.L_x_374) ;  /* 0x0000000000107947 */ /* 0x000fea0003800000 */
.L_x_373:
[----:B------:R-:W-:Y:S01]  /*1a880*/  FMUL.FTZ R6, R13, R4 ;  /* 0x000000040d067220 */ /* 0x000fe20000410000 */
[----:B------:R-:W-:-:S03]  /*1a890*/  FMUL.FTZ R4, R4, 0.5 ;  /* 0x3f00000004047820 */ /* 0x000fc60000410000 */
[----:B------:R-:W-:-:S04]  /*1a8a0*/  FFMA R13, -R6, R6, R13 ;  /* 0x00000006060d7223 */ /* 0x000fc8000000010d */
[----:B------:R-:W-:-:S07]  /*1a8b0*/  FFMA R17, R13, R4, R6 ;  /* 0x000000040d117223 */ /* 0x000fce0000000006 */
.L_x_374:
[----:B------:R-:W-:Y:S05]  /*1a8c0*/  BSYNC.RECONVERGENT B0 ;  /* 0x0000000000007941 */ /* 0x000fea0003800200 */
.L_x_372:
[----:B------:R-:W2:Y:S01]  /*1a8d0*/  LDG.E.128 R4, desc[UR10][R22.64+0x30] ;  /* 0x0000300a16047981 */ /* 0x000ea2000c1e1d00 */
[----:B------:R-:W-:Y:S01]  /*1a8e0*/  BSSY.RECONVERGENT B0, `(.L_x_375) ;  /* 0x0000013000007945 */ /* 0x000fe20003800200 */
[----:B------:R-:W-:Y:S01]  /*1a8f0*/  FADD R0, R0, R17 ;  /* 0x0000001100007221 */ /* 0x000fe20000000000 */
        /* <DEDUP_REMOVED lines=12> */
[----:B------:R-:W-:Y:S05]  /*1a9c0*/  BRA `(.L_x_377) ;  /* 0x0000000000107947 */ /* 0x000fea0003800000 */
.L_x_376:
[----:B------:R-:W-:Y:S01]  /*1a9d0*/  FMUL.FTZ R14, R13, R12 ;  /* 0x0000000c0d0e7220 */ /* 0x000fe20000410000 */
[----:B------:R-:W-:-:S03]  /*1a9e0*/  FMUL.FTZ R12, R12, 0.5 ;  /* 0x3f0000000c0c7820 */ /* 0x000fc60000410000 */
[----:B------:R-:W-:-:S04]  /*1a9f0*/  FFMA R13, -R14, R14, R13 ;  /* 0x0000000e0e0d7223 */ /* 0x000fc8000000010d */
[----:B------:R-:W-:-:S07]  /*1aa00*/  FFMA R17, R13, R12, R14 ;  /* 0x0000000c0d117223 */ /* 0x000fce000000000e */
.L_x_377:
[----:B------:R-:W-:Y:S05]  /*1aa10*/  BSYNC.RECONVERGENT B0 ;  /* 0x0000000000007941 */ /* 0x000fea0003800200 */
.L_x_375:
        /* <DEDUP_REMOVED lines=16> */
.L_x_379:
[----:B------:R-:W-:Y:S01]  /*1ab20*/  FMUL.FTZ R14, R13, R12 ;  /* 0x0000000c0d0e7220 */ /* 0x000fe20000410000 */
[----:B------:R-:W-:-:S03]  /*1ab30*/  FMUL.FTZ R12, R12, 0.5 ;  /* 0x3f0000000c0c7820 */ /* 0x000fc60000410000 */
[----:B------:R-:W-:-:S04]  /*1ab40*/  FFMA R13, -R14, R14, R13 ;  /* 0x0000000e0e0d7223 */ /* 0x000fc8000000010d */
[----:B------:R-:W-:-:S07]  /*1ab50*/  FFMA R17, R13, R12, R14 ;  /* 0x0000000c0d117223 */ /* 0x000fce000000000e */
.L_x_380:
[----:B------:R-:W-:Y:S05]  /*1ab60*/  BSYNC.RECONVERGENT B0 ;  /* 0x0000000000007941 */ /* 0x000fea0003800200 */
.L_x_378:
[----:B------:R-:W-:Y:S01]  /*1ab70*/  FADD R29, R2, -R29 ;  /* 0x8000001d021d7221 */ /* 0x000fe20000000000 */
[----:B------:R-:W-:Y:S01]  /*1ab80*/  FADD R28, R3, -R28 ;  /* 0x8000001c031c7221 */ /* 0x000fe20000000000 */
[----:B------:R-:W-:Y:S01]  /*1ab90*/  FADD R30, R19, -R30 ;  /* 0x8000001e131e7221 */ /* 0x000fe20000000000 */
[----:B------:R-:W-:Y:S01]  /*1aba0*/  BSSY.RECONVERGENT B0, `(.L_x_381) ;  /* 0x0000010000007945 */ /* 0x000fe20003800200 */
[----:B------:R-:W-:Y:S01]  /*1abb0*/  FMUL R29, R29, R29 ;  /* 0x0000001d1d1d7220 */ /* 0x000fe20000400000 */
[----:B------:R-:W-:-:S03]  /*1abc0*/  FADD R12, R0, R17 ;  /* 0x00000011000c7221 */ /* 0x000fc60000000000 */
        /* <DEDUP_REMOVED lines=9> */
.L_x_382:
[----:B------:R-:W-:Y:S01]  /*1ac60*/  FMUL.FTZ R17, R13, R14 ;  /* 0x0000000e0d117220 */ /* 0x000fe20000410000 */
[----:B------:R-:W-:-:S03]  /*1ac70*/  FMUL.FTZ R7, R14, 0.5 ;  /* 0x3f0000000e077820 */ /* 0x000fc60000410000 */
[----:B------:R-:W-:-:S04]  /*1ac80*/  FFMA R0, -R17, R17, R13 ;  /* 0x0000001111007223 */ /* 0x000fc8000000010d */
[----:B------:R-:W-:-:S07]  /*1ac90*/  FFMA R17, R0, R7, R17 ;  /* 0x0000000700117223 */ /* 0x000fce0000000011 */
.L_x_383:
[----:B------:R-:W-:Y:S05]  /*1aca0*/  BSYNC.RECONVERGENT B0 ;  /* 0x0000000000007941 */ /* 0x000fea0003800200 */
.L_x_381:
[----:B------:R-:W-:Y:S01]  /*1acb0*/  FADD R7, -R25, R9 ;  /* 0x0000000919077221 */ /* 0x000fe20000000100 */
[----:B------:R-:W-:Y:S01]  /*1acc0*/  FADD R0, -R24, R8 ;  /* 0x0000000818007221 */ /* 0x000fe20000000100 */
[----:B------:R-:W-:Y:S01]  /*1acd0*/  BSSY.RECONVERGENT B0, `(.L_x_384) ;  /* 0x0000011000007945 */ /* 0x000fe20003800200 */
[----:B------:R-:W-:Y:S01]  /*1ace0*/  FADD R28, R12, R17 ;  /* 0x000000110c1c7221 */ /* 0x000fe20000000000 */
        /* <DEDUP_REMOVED lines=11> */
.L_x_385:
[----:B------:R-:W-:Y:S01]  /*1ada0*/  FMUL.FTZ R12, R13, R0 ;  /* 0x000000000d0c7220 */ /* 0x000fe20000410000 */
[----:B------:R-:W-:-:S03]  /*1adb0*/  FMUL.FTZ R0, R0, 0.5 ;  /* 0x3f00000000007820 */ /* 0x000fc60000410000 */
[----:B------:R-:W-:-:S04]  /*1adc0*/  FFMA R13, -R12, R12, R13 ;  /* 0x0000000c0c0d7223 */ /* 0x000fc8000000010d */
[----:B------:R-:W-:-:S07]  /*1add0*/  FFMA R17, R13, R0, R12 ;  /* 0x000000000d117223 */ /* 0x000fce000000000c */
.L_x_386:
[----:B------:R-:W-:Y:S05]  /*1ade0*/  BSYNC.RECONVERGENT B0 ;  /* 0x0000000000007941 */ /* 0x000fea0003800200 */
.L_x_384:
        /* <DEDUP_REMOVED lines=15> */
.L_x_388:
[----:B------:R-:W-:Y:S01]  /*1aee0*/  FMUL.FTZ R12, R13, R0 ;  /* 0x000000000d0c7220 */ /* 0x000fe20000410000 */
[----:B------:R-:W-:-:S03]  /*1aef0*/  FMUL.FTZ R0, R0, 0.5 ;  /* 0x3f00000000007820 */ /* 0x000fc60000410000 */
[----:B------:R-:W-:-:S04]  /*1af00*/  FFMA R13, -R12, R12, R13 ;  /* 0x0000000c0c0d7223 */ /* 0x000fc8000000010d */
[----:B------:R-:W-:-:S07]  /*1af10*/  FFMA R17, R13, R0, R12 ;  /* 0x000000000d117223 */ /* 0x000fce000000000c */
.L_x_389:
[----:B------:R-:W-:Y:S05]  /*1af20*/  BSYNC.RECONVERGENT B0 ;  /* 0x0000000000007941 */ /* 0x000fea0003800200 */
.L_x_387:
        /* <DEDUP_REMOVED lines=15> */
.L_x_391:
[----:B------:R-:W-:Y:S01]  /*1b020*/  FMUL.FTZ R12, R13, R0 ;  /* 0x000000000d0c7220 */ /* 0x000fe20000410000 */
[----:B------:R-:W-:-:S03]  /*1b030*/  FMUL.FTZ R0, R0, 0.5 ;  /* 0x3f00000000007820 */ /* 0x000fc60000410000 */
[----:B------:R-:W-:-:S04]  /*1b040*/  FFMA R13, -R12, R12, R13 ;  /* 0x0000000c0c0d7223 */ /* 0x000fc8000000010d */
[----:B------:R-:W-:-:S07]  /*1b050*/  FFMA R17, R13, R0, R12 ;  /* 0x000000000d117223 */ /* 0x000fce000000000c */
.L_x_392:
[----:B------:R-:W-:Y:S05]  /*1b060*/  BSYNC.RECONVERGENT B0 ;  /* 0x0000000000007941 */ /* 0x000fea0003800200 */
.L_x_390:
        /* <DEDUP_REMOVED lines=15> */
.L_x_394:
[----:B------:R-:W-:Y:S01]  /*1b160*/  FMUL.FTZ R17, R13, R0 ;  /* 0x000000000d117220 */ /* 0x000fe20000410000 */
[----:B------:R-:W-:-:S03]  /*1b170*/  FMUL.FTZ R7, R0, 0.5 ;  /* 0x3f00000000077820 */ /* 0x000fc60000410000 */
[----:B------:R-:W-:-:S04]  /*1b180*/  FFMA R0, -R17, R17, R13 ;  /* 0x0000001111007223 */ /* 0x000fc8000000010d */
[----:B------:R-:W-:-:S07]  /*1b190*/  FFMA R17, R0, R7, R17 ;  /* 0x0000000700117223 */ /* 0x000fce0000000011 */
.L_x_395:
[----:B------:R-:W-:Y:S05]  /*1b1a0*/  BSYNC.RECONVERGENT B0 ;  /* 0x0000000000007941 */ /* 0x000fea0003800200 */
.L_x_393:
        /* <DEDUP_REMOVED lines=15> */
.L_x_397:
[----:B------:R-:W-:Y:S01]  /*1b2a0*/  FMUL.FTZ R12, R13, R0 ;  /* 0x000000000d0c7220 */ /* 0x000fe20000410000 */
[----:B------:R-:W-:-:S03]  /*1b2b0*/  FMUL.FTZ R0, R0, 0.5 ;  /* 0x3f00000000007820 */ /* 0x000fc60000410000 */
[----:B------:R-:W-:-:S04]  /*1b2c0*/  FFMA R13, -R12, R12, R13 ;  /* 0x0000000c0c0d7223 */ /* 0x000fc8000000010d */
[----:B------:R-:W-:-:S07]  /*1b2d0*/  FFMA R17, R13, R0, R12 ;  /* 0x000000000d117223 */ /* 0x000fce000000000c */
.L_x_398:
[----:B------:R-:W-:Y:S05]  /*1b2e0*/  BSYNC.RECONVERGENT B0 ;  /* 0x0000000000007941 */ /* 0x000fea0003800200 */
.L_x_396:
        /* <DEDUP_REMOVED lines=15> */
.L_x_400:
[----:B------:R-:W-:Y:S01]  /*1b3e0*/  FMUL.FTZ R12, R13, R0 ;  /* 0x000000000d0c7220 */ /* 0x000fe20000410000 */
[----:B------:R-:W-:-:S03]  /*1b3f0*/  FMUL.FTZ R0, R0, 0.5 ;  /* 0x3f00000000007820 */ /* 0x000fc60000410000 */
[----:B------:R-:W-:-:S04]  /*1b400*/  FFMA R13, -R12, R12, R13 ;  /* 0x0000000c0c0d7223 */ /* 0x000fc8000000010d */
[----:B------:R-:W-:-:S07]  /*1b410*/  FFMA R17, R13, R0, R12 ;  /* 0x000000000d117223 */ /* 0x000fce000000000c */
.L_x_401:
[----:B------:R-:W-:Y:S05]  /*1b420*/  BSYNC.RECONVERGENT B0 ;  /* 0x0000000000007941 */ /* 0x000fea0003800200 */
.L_x_399:
        /* <DEDUP_REMOVED lines=15> */
.L_x_403:
[----:B------:R-:W-:Y:S01]  /*1b520*/  FMUL.FTZ R17, R13, R0 ;  /* 0x000000000d117220 */ /* 0x000fe20000410000 */
[----:B------:R-:W-:-:S03]  /*1b530*/  FMUL.FTZ R7, R0, 0.5 ;  /* 0x3f00000000077820 */ /* 0x000fc60000410000 */
[----:B------:R-:W-:-:S04]  /*1b540*/  FFMA R0, -R17, R17, R13 ;  /* 0x0000001111007223 */ /* 0x000fc8000000010d */
[----:B------:R-:W-:-:S07]  /*1b550*/  FFMA R17, R0, R7, R17 ;  /* 0x0000000700117223 */ /* 0x000fce0000000011 */
.L_x_404:
[----:B------:R-:W-:Y:S05]  /*1b560*/  BSYNC.RECONVERGENT B0 ;  /* 0x0000000000007941 */ /* 0x000fea0003800200 */
.L_x_402:
        /* <DEDUP_REMOVED lines=15> */
.L_x_406:
[----:B------:R-:W-:Y:S01]  /*1b660*/  FMUL.FTZ R8, R13, R0 ;  /* 0x000000000d087220 */ /* 0x000fe20000410000 */
[----:B------:R-:W-:-:S03]  /*1b670*/  FMUL.FTZ R0, R0, 0.5 ;  /* 0x3f00000000007820 */ /* 0x000fc60000410000 */
[----:B------:R-:W-:-:S04]  /*1b680*/  FFMA R13, -R8, R8, R13 ;  /* 0x00000008080d7223 */ /* 0x000fc8000000010d */
[----:B------:R-:W-:-:S07]  /*1b690*/  FFMA R17, R13, R0, R8 ;  /* 0x000000000d117223 */ /* 0x000fce0000000008 */
.L_x_407:
[----:B------:R-:W-:Y:S05]  /*1b6a0*/  BSYNC.RECONVERGENT B0 ;  /* 0x0000000000007941 */ /* 0x000fea0003800200 */
.L_x_405:
        /* <DEDUP_REMOVED lines=15> */
.L_x_409:
[----:B------:R-:W-:Y:S01]  /*1b7a0*/  FMUL.FTZ R17, R13, R4 ;  /* 0x000000040d117220 */ /* 0x000fe20000410000 */
[----:B------:R-:W-:-:S03]  /*1b7b0*/  FMUL.FTZ R4, R4, 0.5 ;  /* 0x3f00000004047820 */ /* 0x000fc60000410000 */
[----:B------:R-:W-:-:S04]  /*1b7c0*/  FFMA R0, -R17, R17, R13 ;  /* 0x0000001111007223 */ /* 0x000fc8000000010d */
[----:B------:R-:W-:-:S07]  /*1b7d0*/  FFMA R17, R0, R4, R17 ;  /* 0x0000000400117223 */ /* 0x000fce0000000011 */
.L_x_410:
[----:B------:R-:W-:Y:S05]  /*1b7e0*/  BSYNC.RECONVERGENT B0 ;  /* 0x0000000000007941 */ /* 0x000fea0003800200 */
.L_x_408:
        /* <DEDUP_REMOVED lines=15> */
.L_x_412:
[----:B------:R-:W-:Y:S01]  /*1b8e0*/  FMUL.FTZ R17, R13, R2 ;  /* 0x000000020d117220 */ /* 0x000fe20000410000 */
[----:B------:R-:W-:-:S03]  /*1b8f0*/  FMUL.FTZ R2, R2, 0.5 ;  /* 0x3f00000002027820 */ /* 0x000fc60000410000 */
[----:B------:R-:W-:-:S04]  /*1b900*/  FFMA R0, -R17, R17, R13 ;  /* 0x0000001111007223 */ /* 0x000fc8000000010d */
[----:B------:R-:W-:-:S07]  /*1b910*/  FFMA R17, R0, R2, R17 ;  /* 0x0000000200117223 */ /* 0x000fce0000000011 */
.L_x_413:
[----:B------:R-:W-:Y:S05]  /*1b920*/  BSYNC.RECONVERGENT B0 ;  /* 0x0000000000007941 */ /* 0x000fea0003800200 */
.L_x_411:
[----:B------:R-:W-:Y:S01]  /*1b930*/  FADD R2, R28, R17 ;  /* 0x000000111c027221 */ /* 0x000fe20000000000 */
[----:B------:R-:W-:Y:S01]  /*1b940*/  UMOV UR4, 0x33333333 ;  /* 0x3333333300047882 */ /* 0x000fe20000000000 */
[----:B------:R-:W-:-:S04]  /*1b950*/  UMOV UR5, 0x4030b333 ;  /* 0x4030b33300057882 */ /* 0x000fc80000000000 */
[----:B------:R-:W0:Y:S02]  /*1b960*/  F2F.F64.F32 R2, R2 ;  /* 0x0000000200027310 */ /* 0x000e240000201800 */
[----:B0-----:R-:W-:-:S14]  /*1b970*/  DSETP.GEU.AND P0, PT, R2, UR4, PT ;  /* 0x0000000402007e2a */ /* 0x001fdc000bf0e000 */
[----:B------:R-:W-:Y:S05]  /*1b980*/  @P0 BRA `(.L_x_414) ;  /* 0x0000000000200947 */ /* 0x000fea0003800000 */
[----:B------:R-:W0:Y:S01]  /*1b990*/  S2R R0, SR_LANEID ;  /* 0x0000000000007919 */ /* 0x000e220000000000 */
[----:B------:R-:W1:Y:S01]  /*1b9a0*/  LDC.64 R2, c[0x0][0x398] ;  /* 0x0000e600ff027b82 */ /* 0x000e620000000a00 */
[----:B------:R-:W-:Y:S02]  /*1b9b0*/  VOTEU.ANY UR4, UPT, PT ;  /* 0x0000000000047886 */ /* 0x000fe400038e0100 */
[----:B------:R-:W-:Y:S02]  /*1b9c0*/  UFLO.U32 UR5, UR4 ;  /* 0x00000004000572bd */ /* 0x000fe400080e0000 */
[----:B------:R-:W1:Y:S04]  /*1b9d0*/  POPC R5, UR4 ;  /* 0x0000000400057d09 */ /* 0x000e680008000000 */
[----:B0-----:R-:W-:-:S13]  /*1b9e0*/  ISETP.EQ.U32.AND P0, PT, R0, UR5, PT ;  /* 0x0000000500007c0c */ /* 0x001fda000bf02070 */
[----:B-1----:R-:W-:Y:S01]  /*1b9f0*/  @P0 REDG.E.ADD.STRONG.GPU desc[UR10][R2.64], R5 ;  /* 0x000000050200098e */ /* 0x002fe2000c12e10a */
[----:B------:R-:W-:Y:S05]  /*1ba00*/  EXIT ;  /* 0x000000000000794d */ /* 0x000fea0003800000 */
.L_x_414:
[----:B------:R-:W-:Y:S01]  /*1ba10*/  UMOV UR4, 0x66666666 ;  /* 0x6666666600047882 */ /* 0x000fe20000000000 */
[----:B------:R-:W-:Y:S02]  /*1ba20*/  UMOV UR5, 0x4030e666 ;  /* 0x4030e66600057882 */ /* 0x000fe40000000000 */
[----:B------:R-:W-:-:S14]  /*1ba30*/  DSETP.GEU.AND P0, PT, R2, UR4, PT ;  /* 0x0000000402007e2a */ /* 0x000fdc000bf0e000 */
[----:B------:R-:W-:Y:S05]  /*1ba40*/  @P0 BRA `(.L_x_415) ;  /* 0x0000000000240947 */ /* 0x000fea0003800000 */
[----:B------:R-:W0:Y:S01]  /*1ba50*/  S2R R0, SR_LANEID ;  /* 0x0000000000007919 */ /* 0x000e220000000000 */
[----:B------:R-:W-:Y:S01]  /*1ba60*/  VOTEU.ANY UR4, UPT, PT ;  /* 0x0000000000047886 */ /* 0x000fe200038e0100 */
[----:B------:R-:W-:Y:S01]  /*1ba70*/  IMAD.U32 R2, RZ, RZ, UR8 ;  /* 0x00000008ff027e24 */ /* 0x000fe2000f8e00ff */
[----:B------:R-:W-:Y:S02]  /*1ba80*/  UFLO.U32 UR5, UR4 ;  /* 0x00000004000572bd */ /* 0x000fe400080e0000 */
[----:B------:R-:W1:Y:S01]  /*1ba90*/  POPC R5, UR4 ;  /* 0x0000000400057d09 */ /* 0x000e620008000000 */
[----:B------:R-:W-:-:S03]  /*1baa0*/  IMAD.U32 R3, RZ, RZ, UR9 ;  /* 0x00000009ff037e24 */ /* 0x000fc6000f8e00ff */
[----:B0-----:R-:W-:-:S13]  /*1bab0*/  ISETP.EQ.U32.AND P0, PT, R0, UR5, PT ;  /* 0x0000000500007c0c */ /* 0x001fda000bf02070 */
[----:B-1----:R-:W-:Y:S01]  /*1bac0*/  @P0 REDG.E.ADD.STRONG.GPU desc[UR10][R2.64+-0x4], R5 ;  /* 0xfffffc050200098e */ /* 0x002fe2000c12e10a */
[----:B------:R-:W-:Y:S05]  /*1bad0*/  EXIT ;  /* 0x000000000000794d */ /* 0x000fea0003800000 */
.L_x_415:
        /* <DEDUP_REMOVED lines=9> */
        .weak           $__internal_0_$__cuda_sm20_sqrt_rn_f32_slowpath
        .type           $__internal_0_$__cuda_sm20_sqrt_rn_f32_slowpath,@function
        .size           $__internal_0_$__cuda_sm20_sqrt_rn_f32_slowpath,($__internal_1_$__cuda_sm3x_div_rn_noftz_f32_slowpath - $__internal_0_$__cuda_sm20_sqrt_rn_f32_slowpath)
$__internal_0_$__cuda_sm20_sqrt_rn_f32_slowpath:
[----:B------:R-:W-:-:S13]  /*1bb70*/  LOP3.LUT P0, RZ, R13, 0x7fffffff, RZ, 0xc0, !PT ;  /* 0x7fffffff0dff7812 */ /* 0x000fda000780c0ff */
[----:B------:R-:W-:Y:S01]  /*1bb80*/  @!P0 IMAD.MOV.U32 R17, RZ, RZ, R13 ;  /* 0x000000ffff118224 */ /* 0x000fe200078e000d */
[----:B------:R-:W-:Y:S06]  /*1bb90*/  @!P0 BRA `(.L_x_416) ;  /* 0x0000000000408947 */ /* 0x000fec0003800000 */
[----:B------:R-:W-:-:S13]  /*1bba0*/  FSETP.GEU.FTZ.AND P0, PT, R13, RZ, PT ;  /* 0x000000ff0d00720b */ /* 0x000fda0003f1e000 */
[----:B------:R-:W-:Y:S01]  /*1bbb0*/  @!P0 IMAD.MOV.U32 R17, RZ, RZ, 0x7fffffff ;  /* 0x7fffffffff118424 */ /* 0x000fe200078e00ff */
[----:B------:R-:W-:Y:S06]  /*1bbc0*/  @!P0 BRA `(.L_x_416) ;  /* 0x0000000000348947 */ /* 0x000fec0003800000 */
[----:B------:R-:W-:-:S13]  /*1bbd0*/  FSETP.GTU.FTZ.AND P0, PT, |R13|, +INF , PT ;  /* 0x7f8000000d00780b */ /* 0x000fda0003f1c200 */
[----:B------:R-:W-:Y:S01]  /*1bbe0*/  @P0 FADD.FTZ R17, R13, 1 ;  /* 0x3f8000000d110421 */ /* 0x000fe20000010000 */
[----:B------:R-:W-:Y:S06]  /*1bbf0*/  @P0 BRA `(.L_x_416) ;  /* 0x0000000000280947 */ /* 0x000fec0003800000 */
[----:B------:R-:W-:-:S13]  /*1bc00*/  FSETP.NEU.FTZ.AND P0, PT, |R13|, +INF , PT ;  /* 0x7f8000000d00780b */ /* 0x000fda0003f1d200 */
[----:B------:R-:W-:-:S04]  /*1bc10*/  @P0 FFMA R32, R13, 1.84467440737095516160e+19, RZ ;  /* 0x5f8000000d200823 */ /* 0x000fc800000000ff */
[----:B------:R-:W0:Y:S02]  /*1bc20*/  @P0 MUFU.RSQ R17, R32 ;  /* 0x0000002000110308 */ /* 0x000e240000001400 */
[----:B0-----:R-:W-:Y:S01]  /*1bc30*/  @P0 FMUL.FTZ R15, R32, R17 ;  /* 0x00000011200f0220 */ /* 0x001fe20000410000 */
[----:B------:R-:W-:Y:S01]  /*1bc40*/  @P0 FMUL.FTZ R18, R17, 0.5 ;  /* 0x3f00000011120820 */ /* 0x000fe20000410000 */
[----:B------:R-:W-:Y:S02]  /*1bc50*/  @!P0 IMAD.MOV.U32 R17, RZ, RZ, R13 ;  /* 0x000000ffff118224 */ /* 0x000fe400078e000d */
[----:B------:R-:W-:-:S04]  /*1bc60*/  @P0 FADD.FTZ R16, -R15, -RZ ;  /* 0x800000ff0f100221 */ /* 0x000fc80000010100 */
[----:B------:R-:W-:-:S04]  /*1bc70*/  @P0 FFMA R16, R15, R16, R32 ;  /* 0x000000100f100223 */ /* 0x000fc80000000020 */
[----:B------:R-:W-:-:S04]  /*1bc80*/  @P0 FFMA R16, R16, R18, R15 ;  /* 0x0000001210100223 */ /* 0x000fc8000000000f */
[----:B------:R-:W-:-:S07]  /*1bc90*/  @P0 FMUL.FTZ R17, R16, 2.3283064365386962891e-10 ;  /* 0x2f80000010110820 */ /* 0x000fce0000410000 */
.L_x_416:
[----:B------:R-:W-:-:S04]  /*1bca0*/  IMAD.MOV.U32 R15, RZ, RZ, 0x0 ;  /* 0x00000000ff0f7424 */ /* 0x000fc800078e00ff */
[----:B------:R-:W-:Y:S05]  /*1bcb0*/  RET.REL.NODEC R14 `(_Z5nbodyP6float4P6float3S2_Pj) ;  /* 0xfffffe400ed07950 */ /* 0x000fea0003c3ffff */
        .weak           $__internal_1_$__cuda_sm3x_div_rn_noftz_f32_slowpath
        .type           $__internal_1_$__cuda_sm3x_div_rn_noftz_f32_slowpath,@function
        .size           $__internal_1_$__cuda_sm3x_div_rn_noftz_f32_slowpath,(.L_x_430 - $__internal_1_$__cuda_sm3x_div_rn_noftz_f32_slowpath)
$__internal_1_$__cuda_sm3x_div_rn_noftz_f32_slowpath:
[----:B------:R-:W-:Y:S01]  /*1bcc0*/  SHF.R.U32.HI R13, RZ, 0x17, R16 ;  /* 0x00000017ff0d7819 */ /* 0x000fe20000011610 */
[----:B------:R-:W-:Y:S01]  /*1bcd0*/  BSSY.RECONVERGENT B0, `(.L_x_417) ;  /* 0x0000062000007945 */ /* 0x000fe20003800200 */
[----:B------:R-:W-:Y:S02]  /*1bce0*/  SHF.R.U32.HI R28, RZ, 0x17, R17 ;  /* 0x00000017ff1c7819 */ /* 0x000fe40000011611 */
[----:B------:R-:W-:Y:S02]  /*1bcf0*/  LOP3.LUT R13, R13, 0xff, RZ, 0xc0, !PT ;  /* 0x000000ff0d0d7812 */ /* 0x000fe400078ec0ff */
[----:B------:R-:W-:-:S03]  /*1bd00*/  LOP3.LUT R28, R28, 0xff, RZ, 0xc0, !PT ;  /* 0x000000ff1c1c7812 */ /* 0x000fc600078ec0ff */
[----:B------:R-:W-:Y:S02]  /*1bd10*/  VIADD R12, R13, 0xffffffff ;  /* 0xffffffff0d0c7836 */ /* 0x000fe40000000000 */
[----:B------:R-:W-:-:S03]  /*1bd20*/  VIADD R15, R28, 0xffffffff ;  /* 0xffffffff1c0f7836 */ /* 0x000fc60000000000 */
[----:B------:R-:W-:-:S04]  /*1bd30*/  ISETP.GT.U32.AND P0, PT, R12, 0xfd, PT ;  /* 0x000000fd0c00780c */ /* 0x000fc80003f04070 */
[----:B------:R-:W-:-:S13]  /*1bd40*/  ISETP.GT.U32.OR P0, PT, R15, 0xfd, P0 ;  /* 0x000000fd0f00780c */ /* 0x000fda0000704470 */
[----:B------:R-:W-:Y:S01]  /*1bd50*/  @!P0 IMAD.MOV.U32 R30, RZ, RZ, RZ ;  /* 0x000000ffff1e8224 */ /* 0x000fe200078e00ff */
[----:B------:R-:W-:Y:S06]  /*1bd60*/  @!P0 BRA `(.L_x_418) ;  /* 0x00000000005c8947 */ /* 0x000fec0003800000 */
[----:B------:R-:W-:Y:S02]  /*1bd70*/  FSETP.GTU.FTZ.AND P0, PT, |R17|, +INF , PT ;  /* 0x7f8000001100780b */ /* 0x000fe40003f1c200 */
[----:B------:R-:W-:-:S04]  /*1bd80*/  FSETP.GTU.FTZ.AND P1, PT, |R16|, +INF , PT ;  /* 0x7f8000001000780b */ /* 0x000fc80003f3c200 */
[----:B------:R-:W-:-:S13]  /*1bd90*/  PLOP3.LUT P0, PT, P0, P1, PT, 0xf8, 0x8f ;  /* 0x00000000008f781c */ /* 0x000fda0000703f70 */
[----:B------:R-:W-:Y:S05]  /*1bda0*/  @P0 BRA `(.L_x_419) ;  /* 0x00000004004c0947 */ /* 0x000fea0003800000 */
[----:B------:R-:W-:-:S13]  /*1bdb0*/  LOP3.LUT P0, RZ, R16, 0x7fffffff, R17, 0xc8, !PT ;  /* 0x7fffffff10ff7812 */ /* 0x000fda000780c811 */
[----:B------:R-:W-:Y:S05]  /*1bdc0*/  @!P0 BRA `(.L_x_420) ;  /* 0x00000004003c8947 */ /* 0x000fea0003800000 */
[C---:B------:R-:W-:Y:S02]  /*1bdd0*/  FSETP.NEU.FTZ.AND P0, PT, |R17|.reuse, +INF , PT ;  /* 0x7f8000001100780b */ /* 0x040fe40003f1d200 */
[----:B------:R-:W-:Y:S02]  /*1bde0*/  FSETP.NEU.FTZ.AND P2, PT, |R16|, +INF , PT ;  /* 0x7f8000001000780b */ /* 0x000fe40003f5d200 */
[----:B------:R-:W-:-:S11]  /*1bdf0*/  FSETP.NEU.FTZ.AND P1, PT, |R17|, +INF , PT ;  /* 0x7f8000001100780b */ /* 0x000fd60003f3d200 */
[----:B------:R-:W-:Y:S05]  /*1be00*/  @!P2 BRA !P0, `(.L_x_420) ;  /* 0x00000004002ca947 */ /* 0x000fea0004000000 */
[----:B------:R-:W-:-:S04]  /*1be10*/  LOP3.LUT P0, RZ, R17, 0x7fffffff, RZ, 0xc0, !PT ;  /* 0x7fffffff11ff7812 */ /* 0x000fc8000780c0ff */
[----:B------:R-:W-:-:S13]  /*1be20*/  PLOP3.LUT P0, PT, P2, P0, PT, 0x2f, 0xf2 ;  /* 0x0000000000f2781c */ /* 0x000fda0001700577 */
[----:B------:R-:W-:Y:S05]  /*1be30*/  @P0 BRA `(.L_x_421) ;  /* 0x0000000400180947 */ /* 0x000fea0003800000 */
[----:B------:R-:W-:-:S04]  /*1be40*/  LOP3.LUT P0, RZ, R16, 0x7fffffff, RZ, 0xc0, !PT ;  /* 0x7fffffff10ff7812 */ /* 0x000fc8000780c0ff */
[----:B------:R-:W-:-:S13]  /*1be50*/  PLOP3.LUT P0, PT, P1, P0, PT, 0x2f, 0xf2 ;  /* 0x0000000000f2781c */ /* 0x000fda0000f00577 */
[----:B------:R-:W-:Y:S05]  /*1be60*/  @P0 BRA `(.L_x_422) ;  /* 0x0000000400000947 */ /* 0x000fea0003800000 */
[----:B------:R-:W-:Y:S02]  /*1be70*/  ISETP.GE.AND P0, PT, R15, RZ, PT ;  /* 0x000000ff0f00720c */ /* 0x000fe40003f06270 */
[----:B------:R-:W-:-:S11]  /*1be80*/  ISETP.GE.AND P1, PT, R12, RZ, PT ;  /* 0x000000ff0c00720c */ /* 0x000fd60003f26270 */
[----:B------:R-:W-:Y:S02]  /*1be90*/  @P0 IMAD.MOV.U32 R30, RZ, RZ, RZ ;  /* 0x000000ffff1e0224 */ /* 0x000fe400078e00ff */
[----:B------:R-:W-:Y:S01]  /*1bea0*/  @!P0 FFMA R17, R17, 1.84467440737095516160e+19, RZ ;  /* 0x5f80000011118823 */ /* 0x000fe200000000ff */
[----:B------:R-:W-:Y:S02]  /*1beb0*/  @!P0 IMAD.MOV.U32 R30, RZ, RZ, -0x40 ;  /* 0xffffffc0ff1e8424 */ /* 0x000fe400078e00ff */
[----:B------:R-:W-:Y:S02]  /*1bec0*/  @!P1 FFMA R16, R16, 1.84467440737095516160e+19, RZ ;  /* 0x5f80000010109823 */ /* 0x000fe400000000ff */
[----:B------:R-:W-:-:S07]  /*1bed0*/  @!P1 VIADD R30, R30, 0x40 ;  /* 0x000000401e1e9836 */ /* 0x000fce0000000000 */
.L_x_418:
[----:B------:R-:W-:Y:S01]  /*1bee0*/  LEA R15, R13, 0xc0800000, 0x17 ;  /* 0xc08000000d0f7811 */ /* 0x000fe200078eb8ff */
[----:B------:R-:W-:Y:S01]  /*1bef0*/  VIADD R28, R28, 0xffffff81 ;  /* 0xffffff811c1c7836 */ /* 0x000fe20000000000 */
[----:B------:R-:W-:Y:S03]  /*1bf00*/  BSSY.RECONVERGENT B1, `(.L_x_423) ;  /* 0x0000035000017945 */ /* 0x000fe60003800200 */
[----:B------:R-:W-:Y:S02]  /*1bf10*/  IMAD.IADD R32, R16, 0x1, -R15 ;  /* 0x0000000110207824 */ /* 0x000fe400078e0a0f */
[C---:B------:R-:W-:Y:S01]  /*1bf20*/  IMAD R18, R28.reuse, -0x800000, R17 ;  /* 0xff8000001c127824 */ /* 0x040fe200078e0211 */
[----:B------:R-:W-:Y:S01]  /*1bf30*/  IADD3 R28, PT, PT, R28, 0x7f, -R13 ;  /* 0x0000007f1c1c7810 */ /* 0x000fe20007ffe80d */
[----:B------:R-:W0:Y:S01]  /*1bf40*/  MUFU.RCP R15, R32 ;  /* 0x00000020000f7308 */ /* 0x000e220000001000 */
[----:B------:R-:W-:-:S03]  /*1bf50*/  FADD.FTZ R16, -R32, -RZ ;  /* 0x800000ff20107221 */ /* 0x000fc60000010100 */
[----:B------:R-:W-:Y:S02]  /*1bf60*/  IMAD.IADD R30, R28, 0x1, R30 ;  /* 0x000000011c1e7824 */ /* 0x000fe400078e021e */
[----:B0-----:R-:W-:-:S04]  /*1bf70*/  FFMA R12, R15, R16, 1 ;  /* 0x3f8000000f0c7423 */ /* 0x001fc80000000010 */
[----:B------:R-:W-:-:S04]  /*1bf80*/  FFMA R12, R15, R12, R15 ;  /* 0x0000000c0f0c7223 */ /* 0x000fc8000000000f */
[----:B------:R-:W-:-:S04]  /*1bf90*/  FFMA R17, R18, R12, RZ ;  /* 0x0000000c12117223 */ /* 0x000fc800000000ff */
[----:B------:R-:W-:-:S04]  /*1bfa0*/  FFMA R15, R16, R17, R18 ;  /* 0x00000011100f7223 */ /* 0x000fc80000000012 */
[----:B------:R-:W-:-:S04]  /*1bfb0*/  FFMA R15, R12, R15, R17 ;  /* 0x0000000f0c0f7223 */ /* 0x000fc80000000011 */
[----:B------:R-:W-:-:S04]  /*1bfc0*/  FFMA R16, R16, R15, R18 ;  /* 0x0000000f10107223 */ /* 0x000fc80000000012 */
[----:B------:R-:W-:-:S05]  /*1bfd0*/  FFMA R17, R12, R16, R15 ;  /* 0x000000100c117223 */ /* 0x000fca000000000f */
[----:B------:R-:W-:-:S04]  /*1bfe0*/  SHF.R.U32.HI R13, RZ, 0x17, R17 ;  /* 0x00000017ff0d7819 */ /* 0x000fc80000011611 */
[----:B------:R-:W-:-:S05]  /*1bff0*/  LOP3.LUT R13, R13, 0xff, RZ, 0xc0, !PT ;  /* 0x000000ff0d0d7812 */ /* 0x000fca00078ec0ff */
[----:B------:R-:W-:-:S04]  /*1c000*/  IMAD.IADD R13, R13, 0x1, R30 ;  /* 0x000000010d0d7824 */ /* 0x000fc800078e021e */
[----:B------:R-:W-:-:S05]  /*1c010*/  VIADD R18, R13, 0xffffffff ;  /* 0xffffffff0d127836 */ /* 0x000fca0000000000 */
[----:B------:R-:W-:-:S13]  /*1c020*/  ISETP.GE.U32.AND P0, PT, R18, 0xfe, PT ;  /* 0x000000fe1200780c */ /* 0x000fda0003f06070 */
[----:B------:R-:W-:Y:S05]  /*1c030*/  @!P0 BRA `(.L_x_424) ;  /* 0x0000000000808947 */ /* 0x000fea0003800000 */
[----:B------:R-:W-:-:S13]  /*1c040*/  ISETP.GT.AND P0, PT, R13, 0xfe, PT ;  /* 0x000000fe0d00780c */ /* 0x000fda0003f04270 */
[----:B------:R-:W-:Y:S05]  /*1c050*/  @P0 BRA `(.L_x_425) ;  /* 0x00000000006c0947 */ /* 0x000fea0003800000 */
[----:B------:R-:W-:-:S13]  /*1c060*/  ISETP.GE.AND P0, PT, R13, 0x1, PT ;  /* 0x000000010d00780c */ /* 0x000fda0003f06270 */
[----:B------:R-:W-:Y:S05]  /*1c070*/  @P0 BRA `(.L_x_426) ;  /* 0x0000000000740947 */ /* 0x000fea0003800000 */
[----:B------:R-:W-:Y:S02]  /*1c080*/  ISETP.GE.AND P0, PT, R13, -0x18, PT ;  /* 0xffffffe80d00780c */ /* 0x000fe40003f06270 */
[----:B------:R-:W-:-:S11]  /*1c090*/  LOP3.LUT R17, R17, 0x80000000, RZ, 0xc0, !PT ;  /* 0x8000000011117812 */ /* 0x000fd600078ec0ff */
[----:B------:R-:W-:Y:S05]  /*1c0a0*/  @!P0 BRA `(.L_x_426) ;  /* 0x0000000000688947 */ /* 0x000fea0003800000 */
[CCC-:B------:R-:W-:Y:S01]  /*1c0b0*/  FFMA.RZ R18, R12.reuse, R16.reuse, R15.reuse ;  /* 0x000000100c127223 */ /* 0x1c0fe2000000c00f */
[CCC-:B------:R-:W-:Y:S01]  /*1c0c0*/  FFMA.RP R28, R12.reuse, R16.reuse, R15.reuse ;  /* 0x000000100c1c7223 */ /* 0x1c0fe2000000800f */
[----:B------:R-:W-:Y:S01]  /*1c0d0*/  FFMA.RM R15, R12, R16, R15 ;  /* 0x000000100c0f7223 */ /* 0x000fe2000000400f */
[C---:B------:R-:W-:Y:S01]  /*1c0e0*/  VIADD R12, R13.reuse, 0x20 ;  /* 0x000000200d0c7836 */ /* 0x040fe20000000000 */
[C---:B------:R-:W-:Y:S02]  /*1c0f0*/  ISETP.NE.AND P2, PT, R13.reuse, RZ, PT ;  /* 0x000000ff0d00720c */ /* 0x040fe40003f45270 */
[----:B------:R-:W-:Y:S02]  /*1c100*/  LOP3.LUT R18, R18, 0x7fffff, RZ, 0xc0, !PT ;  /* 0x007fffff12127812 */ /* 0x000fe400078ec0ff */
[----:B------:R-:W-:Y:S01]  /*1c110*/  ISETP.NE.AND P1, PT, R13, RZ, PT ;  /* 0x000000ff0d00720c */ /* 0x000fe20003f25270 */
[----:B------:R-:W-:Y:S01]  /*1c120*/  IMAD.MOV R13, RZ, RZ, -R13 ;  /* 0x000000ffff0d7224 */ /* 0x000fe200078e0a0d */
[----:B------:R-:W-:-:S02]  /*1c130*/  LOP3.LUT R18, R18, 0x800000, RZ, 0xfc, !PT ;  /* 0x0080000012127812 */ /* 0x000fc400078efcff */
[----:B------:R-:W-:Y:S02]  /*1c140*/  FSETP.NEU.FTZ.AND P0, PT, R28, R15, PT ;  /* 0x0000000f1c00720b */ /* 0x000fe40003f1d000 */
[----:B------:R-:W-:Y:S02]  /*1c150*/  SHF.L.U32 R12, R18, R12, RZ ;  /* 0x0000000c120c7219 */ /* 0x000fe400000006ff */
[----:B------:R-:W-:Y:S02]  /*1c160*/  SEL R13, R13, RZ, P2 ;  /* 0x000000ff0d0d7207 */ /* 0x000fe40001000000 */
[----:B------:R-:W-:Y:S02]  /*1c170*/  ISETP.NE.AND P1, PT, R12, RZ, P1 ;  /* 0x000000ff0c00720c */ /* 0x000fe40000f25270 */
[----:B------:R-:W-:Y:S02]  /*1c180*/  SHF.R.U32.HI R15, RZ, R13, R18 ;  /* 0x0000000dff0f7219 */ /* 0x000fe40000011612 */
[----:B------:R-:W-:-:S02]  /*1c190*/  PLOP3.LUT P0, PT, P0, P1, PT, 0xf8, 0x8f ;  /* 0x00000000008f781c */ /* 0x000fc40000703f70 */
[----:B------:R-:W-:Y:S02]  /*1c1a0*/  SHF.R.U32.HI R13, RZ, 0x1, R15 ;  /* 0x00000001ff0d7819 */ /* 0x000fe4000001160f */
[----:B------:R-:W-:-:S04]  /*1c1b0*/  SEL R12, RZ, 0x1, !P0 ;  /* 0x00000001ff0c7807 */ /* 0x000fc80004000000 */
[----:B------:R-:W-:-:S04]  /*1c1c0*/  LOP3.LUT R12, R12, 0x1, R13, 0xf8, !PT ;  /* 0x000000010c0c7812 */ /* 0x000fc800078ef80d */
[----:B------:R-:W-:-:S05]  /*1c1d0*/  LOP3.LUT R12, R12, R15, RZ, 0xc0, !PT ;  /* 0x0000000f0c0c7212 */ /* 0x000fca00078ec0ff */
[----:B------:R-:W-:-:S05]  /*1c1e0*/  IMAD.IADD R12, R13, 0x1, R12 ;  /* 0x000000010d0c7824 */ /* 0x000fca00078e020c */
[----:B------:R-:W-:Y:S01]  /*1c1f0*/  LOP3.LUT R17, R12, R17, RZ, 0xfc, !PT ;  /* 0x000000110c117212 */ /* 0x000fe200078efcff */
[----:B------:R-:W-:Y:S06]  /*1c200*/  BRA `(.L_x_426) ;  /* 0x0000000000107947 */ /* 0x000fec0003800000 */
.L_x_425:
[----:B------:R-:W-:-:S04]  /*1c210*/  LOP3.LUT R17, R17, 0x80000000, RZ, 0xc0, !PT ;  /* 0x8000000011117812 */ /* 0x000fc800078ec0ff */
[----:B------:R-:W-:Y:S01]  /*1c220*/  LOP3.LUT R17, R17, 0x7f800000, RZ, 0xfc, !PT ;  /* 0x7f80000011117812 */ /* 0x000fe200078efcff */
[----:B------:R-:W-:Y:S06]  /*1c230*/  BRA `(.L_x_426) ;  /* 0x0000000000047947 */ /* 0x000fec0003800000 */
.L_x_424:
[----:B------:R-:W-:-:S07]  /*1c240*/  IMAD R17, R30, 0x800000, R17 ;  /* 0x008000001e117824 */ /* 0x000fce00078e0211 */
.L_x_426:
[----:B------:R-:W-:Y:S05]  /*1c250*/  BSYNC.RECONVERGENT B1 ;  /* 0x0000000000017941 */ /* 0x000fea0003800200 */
.L_x_423:
[----:B------:R-:W-:Y:S05]  /*1c260*/  BRA `(.L_x_427) ;  /* 0x0000000000207947 */ /* 0x000fea0003800000 */
.L_x_422:
[----:B------:R-:W-:-:S04]  /*1c270*/  LOP3.LUT R16, R16, 0x80000000, R17, 0x48, !PT ;  /* 0x8000000010107812 */ /* 0x000fc800078e4811 */
[----:B------:R-:W-:Y:S01]  /*1c280*/  LOP3.LUT R17, R16, 0x7f800000, RZ, 0xfc, !PT ;  /* 0x7f80000010117812 */ /* 0x000fe200078efcff */
[----:B------:R-:W-:Y:S06]  /*1c290*/  BRA `(.L_x_427) ;  /* 0x0000000000147947 */ /* 0x000fec0003800000 */
.L_x_421:
[----:B------:R-:W-:Y:S01]  /*1c2a0*/  LOP3.LUT R17, R16, 0x80000000, R17, 0x48, !PT ;  /* 0x8000000010117812 */ /* 0x000fe200078e4811 */
[----:B------:R-:W-:Y:S06]  /*1c2b0*/  BRA `(.L_x_427) ;  /* 0x00000000000c7947 */ /* 0x000fec0003800000 */
.L_x_420:
[----:B------:R-:W0:Y:S01]  /*1c2c0*/  MUFU.RSQ R17, -QNAN ;  /* 0xffc0000000117908 */ /* 0x000e220000001400 */
[----:B------:R-:W-:Y:S05]  /*1c2d0*/  BRA `(.L_x_427) ;  /* 0x0000000000047947 */ /* 0x000fea0003800000 */
.L_x_419:
[----:B------:R-:W-:-:S07]  /*1c2e0*/  FADD.FTZ R17, R17, R16 ;  /* 0x0000001011117221 */ /* 0x000fce0000010000 */
.L_x_427:
[----:B------:R-:W-:Y:S05]  /*1c2f0*/  BSYNC.RECONVERGENT B0 ;  /* 0x0000000000007941 */ /* 0x000fea0003800200 */
.L_x_417:
[----:B------:R-:W-:Y:S02]  /*1c300*/  IMAD.MOV.U32 R15, RZ, RZ, 0x0 ;  /* 0x00000000ff0f7424 */ /* 0x000fe400078e00ff */
[----:B0-----:R-:W-:Y:S02]  /*1c310*/  IMAD.MOV.U32 R12, RZ, RZ, R17 ;  /* 0x000000ffff0c7224 */ /* 0x001fe400078e0011 */
[----:B------:R-:W-:Y:S05]  /*1c320*/  RET.REL.NODEC R14 `(_Z5nbodyP6float4P6float3S2_Pj) ;  /* 0xfffffe3c0e347950 */ /* 0x000fea0003c3ffff */
.L_x_428:
[----:B------:R-:W-:-:S00]  /*1c330*/  BRA `(.L_x_428) ;  /* 0xfffffffc00fc7947 */ /* 0x000fc0000383ffff */
[----:B------:R-:W-:-:S00]  /*1c340*/  NOP ;  /* 0x0000000000007918 */ /* 0x000fc00000000000 */
        /* <DEDUP_REMOVED lines=11> */
.L_x_430:


//--------------------- .nv.global.init           --------------------------
	.section	.nv.global.init,"aw",@progbits
	.align	4
.nv.global.init:
	.type		__cudart_i2opi_f,@object
	.size		__cudart_i2opi_f,(mrg32k3aM1SubSeq - __cudart_i2opi_f)
__cudart_i2opi_f:
        /*0000*/ 	.byte	0x41, 0x90, 0x43, 0x3c, 0x99, 0x95, 0x62, 0xdb, 0xc0, 0xdd, 0x34, 0xf5, 0xd1, 0x57, 0x27, 0xfc
        /*0010*/ 	.byte	0x29, 0x15, 0x44, 0x4e, 0x6e, 0x83, 0xf9, 0xa2
	.type		mrg32k3aM1SubSeq,@object
	.size		mrg32k3aM1SubSeq,(mrg32k3aM2SubSeq - mrg32k3aM1SubSeq)
mrg32k3aM1SubSeq:
        /*0018*/ 	.byte	0x0b, 0xcc, 0xee, 0x04, 0x73, 0x29, 0x8b, 0x6f, 0xf6, 0x53, 0x03, 0xf6, 0x23, 0xf6, 0xea, 0xda
        /* <DEDUP_REMOVED lines=125> */
	.type		mrg32k3aM2SubSeq,@object
	.size		mrg32k3aM2SubSeq,(mrg32k3aM1 - mrg32k3aM2SubSeq)
mrg32k3aM2SubSeq:
        /* <DEDUP_REMOVED lines=126> */
	.type		mrg32k3aM1,@object
	.size		mrg32k3aM1,(mrg32k3aM1Seq - mrg32k3aM1)
mrg32k3aM1:
        /* <DEDUP_REMOVED lines=144> */
	.type		mrg32k3aM1Seq,@object
	.size		mrg32k3aM1Seq,(mrg32k3aM2 - mrg32k3aM1Seq)
mrg32k3aM1Seq:
        /* <DEDUP_REMOVED lines=144> */
	.type		mrg32k3aM2,@object
	.size		mrg32k3aM2,(mrg32k3aM2Seq - mrg32k3aM2)
mrg32k3aM2:
        /* <DEDUP_REMOVED lines=144> */
	.type		mrg32k3aM2Seq,@object
	.size		mrg32k3aM2Seq,(precalc_xorwow_matrix - mrg32k3aM2Seq)
mrg32k3aM2Seq:
        /* <DEDUP_REMOVED lines=144> */
	.type		precalc_xorwow_matrix,@object
	.size		precalc_xorwow_matrix,(precalc_xorwow_offset_matrix - precalc_xorwow_matrix)
precalc_xorwow_matrix:
        /* <DEDUP_REMOVED lines=6400> */
	.type		precalc_xorwow_offset_matrix,@object
	.size		precalc_xorwow_offset_matrix,(.L_1 - precalc_xorwow_offset_matrix)
precalc_xorwow_offset_matrix:
        /* <DEDUP_REMOVED lines=6400> */
.L_1:


//--------------------- .nv.shared.reserved.0     --------------------------
	.section	.nv.shared.reserved.0,"aw",@nobits
	.weak		__nv_reservedSMEM_offset_0_alias
	.size		__nv_reservedSMEM_offset_0_alias, 0, 64
	.other		__nv_reservedSMEM_offset_0_alias,@"STO_CUDA_RESERVED_SHARED STV_DEFAULT"
__nv_reservedSMEM_offset_0_alias:
	.zero		0
	.zero		64


//--------------------- .nv.constant0._Z5nbodyP6float4P6float3S2_Pj --------------------------
	.section	.nv.constant0._Z5nbodyP6float4P6float3S2_Pj,"a",@progbits
	.sectionflags	@""
	.align	4
.nv.constant0._Z5nbodyP6float4P6float3S2_Pj:
	.zero		928


//--------------------- SYMBOLS --------------------------

	.type		.nv.reservedSmem.offset0,@object
	.size		.nv.reservedSmem.offset0,0x4
